//
// Generated by NVIDIA NVVM Compiler
//
// Compiler Build ID: CL-36424714
// Cuda compilation tools, release 13.0, V13.0.88
// Based on NVVM 20.0.0
//

.version 9.0
.target sm_100
.address_size 64

	// .globl	_Z18inflate_binary_mapIlhEvPKT_iPT0_
// _ZZN3cub18CUB_300001_SM_10006detail10radix_sort31DeviceRadixSortSingleTileKernelINS1_5radix10policy_hubIlNS0_8NullTypeEyE10Policy1000ELNS0_9SortOrderE0ElS6_yNS1_21identity_decomposer_tEEEvPKT1_PSB_PKT2_PSF_T3_iiT4_E12temp_storage has been demoted
// _ZZN3cub18CUB_300001_SM_10006detail10radix_sort30DeviceRadixSortHistogramKernelINS1_5radix10policy_hubIlNS0_8NullTypeEyE10Policy1000ELNS0_9SortOrderE0ElyNS1_21identity_decomposer_tEEEvPT2_PKT1_SB_iiT3_E12temp_storage has been demoted
// _ZZN3cub18CUB_300001_SM_10006detail10radix_sort33DeviceRadixSortExclusiveSumKernelINS1_5radix10policy_hubIlNS0_8NullTypeEyE10Policy1000EyEEvPT0_E12temp_storage has been demoted
// _ZZN3cub18CUB_300001_SM_10006detail10radix_sort29DeviceRadixSortOnesweepKernelINS1_5radix10policy_hubIlNS0_8NullTypeEyE10Policy1000ELNS0_9SortOrderE0ElS6_yiiNS1_21identity_decomposer_tEEEvPT5_SC_PT3_PKSD_PT1_PKSH_PT2_PKSL_T4_iiT6_E1s has been demoted
.global .align 1 .b8 _ZN30_INTERNAL_a076e4b3_4_k_cu_main4cuda3std3__45__cpo5beginE[1];
.global .align 1 .b8 _ZN30_INTERNAL_a076e4b3_4_k_cu_main4cuda3std3__45__cpo3endE[1];
.global .align 1 .b8 _ZN30_INTERNAL_a076e4b3_4_k_cu_main4cuda3std3__45__cpo6cbeginE[1];
.global .align 1 .b8 _ZN30_INTERNAL_a076e4b3_4_k_cu_main4cuda3std3__45__cpo4cendE[1];
.global .align 1 .b8 _ZN30_INTERNAL_a076e4b3_4_k_cu_main4cuda3std3__45__cpo6rbeginE[1];
.global .align 1 .b8 _ZN30_INTERNAL_a076e4b3_4_k_cu_main4cuda3std3__45__cpo4rendE[1];
.global .align 1 .b8 _ZN30_INTERNAL_a076e4b3_4_k_cu_main4cuda3std3__45__cpo7crbeginE[1];
.global .align 1 .b8 _ZN30_INTERNAL_a076e4b3_4_k_cu_main4cuda3std3__45__cpo5crendE[1];
.global .align 1 .b8 _ZN30_INTERNAL_a076e4b3_4_k_cu_main4cuda3std3__432_GLOBAL__N__a076e4b3_4_k_cu_main6ignoreE[1];
.global .align 1 .b8 _ZN30_INTERNAL_a076e4b3_4_k_cu_main4cuda3std3__419piecewise_constructE[1];
.global .align 1 .b8 _ZN30_INTERNAL_a076e4b3_4_k_cu_main4cuda3std3__48in_placeE[1];
.global .align 1 .b8 _ZN30_INTERNAL_a076e4b3_4_k_cu_main4cuda3std3__420unreachable_sentinelE[1];
.global .align 1 .b8 _ZN30_INTERNAL_a076e4b3_4_k_cu_main4cuda3std3__47nulloptE[1];
.global .align 1 .b8 _ZN30_INTERNAL_a076e4b3_4_k_cu_main4cuda3std3__48unexpectE[1];
.global .align 1 .b8 _ZN30_INTERNAL_a076e4b3_4_k_cu_main4cuda3std6ranges3__45__cpo4swapE[1];
.global .align 1 .b8 _ZN30_INTERNAL_a076e4b3_4_k_cu_main4cuda3std6ranges3__45__cpo9iter_moveE[1];
.global .align 1 .b8 _ZN30_INTERNAL_a076e4b3_4_k_cu_main4cuda3std6ranges3__45__cpo5beginE[1];
.global .align 1 .b8 _ZN30_INTERNAL_a076e4b3_4_k_cu_main4cuda3std6ranges3__45__cpo3endE[1];
.global .align 1 .b8 _ZN30_INTERNAL_a076e4b3_4_k_cu_main4cuda3std6ranges3__45__cpo6cbeginE[1];
.global .align 1 .b8 _ZN30_INTERNAL_a076e4b3_4_k_cu_main4cuda3std6ranges3__45__cpo4cendE[1];
.global .align 1 .b8 _ZN30_INTERNAL_a076e4b3_4_k_cu_main4cuda3std6ranges3__45__cpo7advanceE[1];
.global .align 1 .b8 _ZN30_INTERNAL_a076e4b3_4_k_cu_main4cuda3std6ranges3__45__cpo9iter_swapE[1];
.global .align 1 .b8 _ZN30_INTERNAL_a076e4b3_4_k_cu_main4cuda3std6ranges3__45__cpo4nextE[1];
.global .align 1 .b8 _ZN30_INTERNAL_a076e4b3_4_k_cu_main4cuda3std6ranges3__45__cpo4prevE[1];
.global .align 1 .b8 _ZN30_INTERNAL_a076e4b3_4_k_cu_main4cuda3std6ranges3__45__cpo4dataE[1];
.global .align 1 .b8 _ZN30_INTERNAL_a076e4b3_4_k_cu_main4cuda3std6ranges3__45__cpo5cdataE[1];
.global .align 1 .b8 _ZN30_INTERNAL_a076e4b3_4_k_cu_main4cuda3std6ranges3__45__cpo4sizeE[1];
.global .align 1 .b8 _ZN30_INTERNAL_a076e4b3_4_k_cu_main4cuda3std6ranges3__45__cpo5ssizeE[1];
.global .align 1 .b8 _ZN30_INTERNAL_a076e4b3_4_k_cu_main4cuda3std6ranges3__45__cpo8distanceE[1];
.global .align 1 .b8 _ZN30_INTERNAL_a076e4b3_4_k_cu_main6thrust24THRUST_300001_SM_1000_NS8cuda_cub3parE[1];
.global .align 1 .b8 _ZN30_INTERNAL_a076e4b3_4_k_cu_main6thrust24THRUST_300001_SM_1000_NS8cuda_cub10par_nosyncE[1];
.global .align 1 .b8 _ZN30_INTERNAL_a076e4b3_4_k_cu_main6thrust24THRUST_300001_SM_1000_NS6system6detail10sequential3seqE[1];
.global .align 1 .b8 _ZN30_INTERNAL_a076e4b3_4_k_cu_main6thrust24THRUST_300001_SM_1000_NS6system3cpp3parE[1];
.global .align 1 .b8 _ZN30_INTERNAL_a076e4b3_4_k_cu_main6thrust24THRUST_300001_SM_1000_NS12placeholders2_1E[1];
.global .align 1 .b8 _ZN30_INTERNAL_a076e4b3_4_k_cu_main6thrust24THRUST_300001_SM_1000_NS12placeholders2_2E[1];
.global .align 1 .b8 _ZN30_INTERNAL_a076e4b3_4_k_cu_main6thrust24THRUST_300001_SM_1000_NS12placeholders2_3E[1];
.global .align 1 .b8 _ZN30_INTERNAL_a076e4b3_4_k_cu_main6thrust24THRUST_300001_SM_1000_NS12placeholders2_4E[1];
.global .align 1 .b8 _ZN30_INTERNAL_a076e4b3_4_k_cu_main6thrust24THRUST_300001_SM_1000_NS12placeholders2_5E[1];
.global .align 1 .b8 _ZN30_INTERNAL_a076e4b3_4_k_cu_main6thrust24THRUST_300001_SM_1000_NS12placeholders2_6E[1];
.global .align 1 .b8 _ZN30_INTERNAL_a076e4b3_4_k_cu_main6thrust24THRUST_300001_SM_1000_NS12placeholders2_7E[1];
.global .align 1 .b8 _ZN30_INTERNAL_a076e4b3_4_k_cu_main6thrust24THRUST_300001_SM_1000_NS12placeholders2_8E[1];
.global .align 1 .b8 _ZN30_INTERNAL_a076e4b3_4_k_cu_main6thrust24THRUST_300001_SM_1000_NS12placeholders2_9E[1];
.global .align 1 .b8 _ZN30_INTERNAL_a076e4b3_4_k_cu_main6thrust24THRUST_300001_SM_1000_NS12placeholders3_10E[1];
.global .align 1 .b8 _ZN30_INTERNAL_a076e4b3_4_k_cu_main6thrust24THRUST_300001_SM_1000_NS3seqE[1];
.global .align 1 .b8 _ZN30_INTERNAL_a076e4b3_4_k_cu_main6thrust24THRUST_300001_SM_1000_NS6deviceE[1];

.visible .entry _Z18inflate_binary_mapIlhEvPKT_iPT0_(
	.param .u64 .ptr .align 1 _Z18inflate_binary_mapIlhEvPKT_iPT0__param_0,
	.param .u32 _Z18inflate_binary_mapIlhEvPKT_iPT0__param_1,
	.param .u64 .ptr .align 1 _Z18inflate_binary_mapIlhEvPKT_iPT0__param_2
)
{
	.reg .pred 	%p<3>;
	.reg .b16 	%rs<2>;
	.reg .b32 	%r<11>;
	.reg .b64 	%rd<9>;

	ld.param.u64 	%rd3, [_Z18inflate_binary_mapIlhEvPKT_iPT0__param_0];
	ld.param.u32 	%r6, [_Z18inflate_binary_mapIlhEvPKT_iPT0__param_1];
	ld.param.u64 	%rd4, [_Z18inflate_binary_mapIlhEvPKT_iPT0__param_2];
	mov.u32 	%r7, %ctaid.x;
	mov.u32 	%r1, %ntid.x;
	mov.u32 	%r8, %tid.x;
	mad.lo.s32 	%r10, %r7, %r1, %r8;
	setp.ge.s32 	%p1, %r10, %r6;
	@%p1 bra 	$L__BB0_3;
	mov.u32 	%r9, %nctaid.x;
	mul.lo.s32 	%r3, %r1, %r9;
	cvta.to.global.u64 	%rd1, %rd3;
	cvta.to.global.u64 	%rd2, %rd4;
$L__BB0_2:
	mul.wide.s32 	%rd5, %r10, 8;
	add.s64 	%rd6, %rd1, %rd5;
	ld.global.u64 	%rd7, [%rd6];
	add.s64 	%rd8, %rd2, %rd7;
	mov.b16 	%rs1, 1;
	st.global.u8 	[%rd8], %rs1;
	add.s32 	%r10, %r10, %r3;
	setp.lt.s32 	%p2, %r10, %r6;
	@%p2 bra 	$L__BB0_2;
$L__BB0_3:
	ret;

}
	// .globl	_Z30inflate_binary_map_from_structIlhEvPK18UncoalescedIndicesIT_EiPT0_
.visible .entry _Z30inflate_binary_map_from_structIlhEvPK18UncoalescedIndicesIT_EiPT0_(
	.param .u64 .ptr .align 1 _Z30inflate_binary_map_from_structIlhEvPK18UncoalescedIndicesIT_EiPT0__param_0,
	.param .u32 _Z30inflate_binary_map_from_structIlhEvPK18UncoalescedIndicesIT_EiPT0__param_1,
	.param .u64 .ptr .align 1 _Z30inflate_binary_map_from_structIlhEvPK18UncoalescedIndicesIT_EiPT0__param_2
)
{
	.reg .pred 	%p<3>;
	.reg .b16 	%rs<2>;
	.reg .b32 	%r<11>;
	.reg .b64 	%rd<9>;

	ld.param.u64 	%rd3, [_Z30inflate_binary_map_from_structIlhEvPK18UncoalescedIndicesIT_EiPT0__param_0];
	ld.param.u32 	%r6, [_Z30inflate_binary_map_from_structIlhEvPK18UncoalescedIndicesIT_EiPT0__param_1];
	ld.param.u64 	%rd4, [_Z30inflate_binary_map_from_structIlhEvPK18UncoalescedIndicesIT_EiPT0__param_2];
	mov.u32 	%r7, %ctaid.x;
	mov.u32 	%r1, %ntid.x;
	mov.u32 	%r8, %tid.x;
	mad.lo.s32 	%r10, %r7, %r1, %r8;
	setp.ge.s32 	%p1, %r10, %r6;
	@%p1 bra 	$L__BB1_3;
	mov.u32 	%r9, %nctaid.x;
	mul.lo.s32 	%r3, %r1, %r9;
	cvta.to.global.u64 	%rd1, %rd3;
	cvta.to.global.u64 	%rd2, %rd4;
$L__BB1_2:
	mul.wide.s32 	%rd5, %r10, 40;
	add.s64 	%rd6, %rd1, %rd5;
	ld.global.u64 	%rd7, [%rd6];
	add.s64 	%rd8, %rd2, %rd7;
	mov.b16 	%rs1, 1;
	st.global.u8 	[%rd8], %rs1;
	add.s32 	%r10, %r10, %r3;
	setp.lt.s32 	%p2, %r10, %r6;
	@%p2 bra 	$L__BB1_2;
$L__BB1_3:
	ret;

}
	// .globl	_ZN3cub18CUB_300001_SM_10006detail11EmptyKernelIvEEvv
.visible .entry _ZN3cub18CUB_300001_SM_10006detail11EmptyKernelIvEEvv()
{


	ret;

}
	// .globl	_ZN3cub18CUB_300001_SM_10006detail8for_each13static_kernelINS2_12policy_hub_t12policy_500_tEmN6thrust24THRUST_300001_SM_1000_NS8cuda_cub20__uninitialized_fill7functorINS7_10device_ptrIlEElEEEEvT0_T1_
.visible .entry _ZN3cub18CUB_300001_SM_10006detail8for_each13static_kernelINS2_12policy_hub_t12policy_500_tEmN6thrust24THRUST_300001_SM_1000_NS8cuda_cub20__uninitialized_fill7functorINS7_10device_ptrIlEElEEEEvT0_T1_(
	.param .u64 _ZN3cub18CUB_300001_SM_10006detail8for_each13static_kernelINS2_12policy_hub_t12policy_500_tEmN6thrust24THRUST_300001_SM_1000_NS8cuda_cub20__uninitialized_fill7functorINS7_10device_ptrIlEElEEEEvT0_T1__param_0,
	.param .align 8 .b8 _ZN3cub18CUB_300001_SM_10006detail8for_each13static_kernelINS2_12policy_hub_t12policy_500_tEmN6thrust24THRUST_300001_SM_1000_NS8cuda_cub20__uninitialized_fill7functorINS7_10device_ptrIlEElEEEEvT0_T1__param_1[16]
)
.maxntid 256
{
	.reg .pred 	%p<4>;
	.reg .b32 	%r<5>;
	.reg .b64 	%rd<18>;

	ld.param.u64 	%rd6, [_ZN3cub18CUB_300001_SM_10006detail8for_each13static_kernelINS2_12policy_hub_t12policy_500_tEmN6thrust24THRUST_300001_SM_1000_NS8cuda_cub20__uninitialized_fill7functorINS7_10device_ptrIlEElEEEEvT0_T1__param_1+8];
	ld.param.u64 	%rd5, [_ZN3cub18CUB_300001_SM_10006detail8for_each13static_kernelINS2_12policy_hub_t12policy_500_tEmN6thrust24THRUST_300001_SM_1000_NS8cuda_cub20__uninitialized_fill7functorINS7_10device_ptrIlEElEEEEvT0_T1__param_1];
	ld.param.u64 	%rd7, [_ZN3cub18CUB_300001_SM_10006detail8for_each13static_kernelINS2_12policy_hub_t12policy_500_tEmN6thrust24THRUST_300001_SM_1000_NS8cuda_cub20__uninitialized_fill7functorINS7_10device_ptrIlEElEEEEvT0_T1__param_0];
	mov.u32 	%r2, %ctaid.x;
	mul.wide.u32 	%rd1, %r2, 512;
	sub.s64 	%rd2, %rd7, %rd1;
	setp.lt.u64 	%p1, %rd2, 512;
	@%p1 bra 	$L__BB3_2;
	mov.u32 	%r4, %tid.x;
	cvta.to.global.u64 	%rd13, %rd5;
	cvt.u64.u32 	%rd14, %r4;
	add.s64 	%rd15, %rd1, %rd14;
	shl.b64 	%rd16, %rd15, 3;
	add.s64 	%rd17, %rd13, %rd16;
	st.global.u64 	[%rd17], %rd6;
	st.global.u64 	[%rd17+2048], %rd6;
	bra.uni 	$L__BB3_6;
$L__BB3_2:
	cvta.to.global.u64 	%rd8, %rd5;
	mov.u32 	%r1, %tid.x;
	cvt.u64.u32 	%rd9, %r1;
	setp.le.u64 	%p2, %rd2, %rd9;
	add.s64 	%rd10, %rd1, %rd9;
	shl.b64 	%rd11, %rd10, 3;
	add.s64 	%rd4, %rd8, %rd11;
	@%p2 bra 	$L__BB3_4;
	st.global.u64 	[%rd4], %rd6;
$L__BB3_4:
	add.s32 	%r3, %r1, 256;
	cvt.u64.u32 	%rd12, %r3;
	setp.le.u64 	%p3, %rd2, %rd12;
	@%p3 bra 	$L__BB3_6;
	st.global.u64 	[%rd4+2048], %rd6;
$L__BB3_6:
	ret;

}
	// .globl	_ZN3cub18CUB_300001_SM_10006detail8for_each13static_kernelINS2_12policy_hub_t12policy_500_tEmN6thrust24THRUST_300001_SM_1000_NS8cuda_cub20__uninitialized_fill7functorINS7_10device_ptrIhEEhEEEEvT0_T1_
.visible .entry _ZN3cub18CUB_300001_SM_10006detail8for_each13static_kernelINS2_12policy_hub_t12policy_500_tEmN6thrust24THRUST_300001_SM_1000_NS8cuda_cub20__uninitialized_fill7functorINS7_10device_ptrIhEEhEEEEvT0_T1_(
	.param .u64 _ZN3cub18CUB_300001_SM_10006detail8for_each13static_kernelINS2_12policy_hub_t12policy_500_tEmN6thrust24THRUST_300001_SM_1000_NS8cuda_cub20__uninitialized_fill7functorINS7_10device_ptrIhEEhEEEEvT0_T1__param_0,
	.param .align 8 .b8 _ZN3cub18CUB_300001_SM_10006detail8for_each13static_kernelINS2_12policy_hub_t12policy_500_tEmN6thrust24THRUST_300001_SM_1000_NS8cuda_cub20__uninitialized_fill7functorINS7_10device_ptrIhEEhEEEEvT0_T1__param_1[16]
)
.maxntid 256
{
	.reg .pred 	%p<4>;
	.reg .b16 	%rs<10>;
	.reg .b32 	%r<15>;
	.reg .b64 	%rd<14>;

	ld.param.u32 	%r7, [_ZN3cub18CUB_300001_SM_10006detail8for_each13static_kernelINS2_12policy_hub_t12policy_500_tEmN6thrust24THRUST_300001_SM_1000_NS8cuda_cub20__uninitialized_fill7functorINS7_10device_ptrIhEEhEEEEvT0_T1__param_1+8];
	bfe.u32 	%r11, %r7, 0, 8;
	cvt.u16.u32 	%rs2, %r11;
	ld.param.u64 	%rd4, [_ZN3cub18CUB_300001_SM_10006detail8for_each13static_kernelINS2_12policy_hub_t12policy_500_tEmN6thrust24THRUST_300001_SM_1000_NS8cuda_cub20__uninitialized_fill7functorINS7_10device_ptrIhEEhEEEEvT0_T1__param_1];
	ld.param.u64 	%rd5, [_ZN3cub18CUB_300001_SM_10006detail8for_each13static_kernelINS2_12policy_hub_t12policy_500_tEmN6thrust24THRUST_300001_SM_1000_NS8cuda_cub20__uninitialized_fill7functorINS7_10device_ptrIhEEhEEEEvT0_T1__param_0];
	mov.u32 	%r12, %ctaid.x;
	mul.wide.u32 	%rd1, %r12, 512;
	sub.s64 	%rd2, %rd5, %rd1;
	setp.lt.u64 	%p1, %rd2, 512;
	@%p1 bra 	$L__BB4_2;
	mov.u32 	%r14, %tid.x;
	cvta.to.global.u64 	%rd10, %rd4;
	cvt.u64.u32 	%rd11, %r14;
	add.s64 	%rd12, %rd1, %rd11;
	add.s64 	%rd13, %rd10, %rd12;
	st.global.u8 	[%rd13], %rs2;
	st.global.u8 	[%rd13+256], %rs2;
	bra.uni 	$L__BB4_6;
$L__BB4_2:
	cvta.to.global.u64 	%rd6, %rd4;
	mov.u32 	%r1, %tid.x;
	cvt.u64.u32 	%rd7, %r1;
	setp.le.u64 	%p2, %rd2, %rd7;
	add.s64 	%rd8, %rd1, %rd7;
	add.s64 	%rd3, %rd6, %rd8;
	@%p2 bra 	$L__BB4_4;
	st.global.u8 	[%rd3], %rs2;
$L__BB4_4:
	add.s32 	%r13, %r1, 256;
	cvt.u64.u32 	%rd9, %r13;
	setp.le.u64 	%p3, %rd2, %rd9;
	@%p3 bra 	$L__BB4_6;
	st.global.u8 	[%rd3+256], %rs2;
$L__BB4_6:
	ret;

}
	// .globl	_ZN3cub18CUB_300001_SM_10006detail8for_each13static_kernelINS2_12policy_hub_t12policy_500_tElN6thrust24THRUST_300001_SM_1000_NS8cuda_cub6__fill7functorINS7_6detail15normal_iteratorINS7_10device_ptrIhEEEEiEEEEvT0_T1_
.visible .entry _ZN3cub18CUB_300001_SM_10006detail8for_each13static_kernelINS2_12policy_hub_t12policy_500_tElN6thrust24THRUST_300001_SM_1000_NS8cuda_cub6__fill7functorINS7_6detail15normal_iteratorINS7_10device_ptrIhEEEEiEEEEvT0_T1_(
	.param .u64 _ZN3cub18CUB_300001_SM_10006detail8for_each13static_kernelINS2_12policy_hub_t12policy_500_tElN6thrust24THRUST_300001_SM_1000_NS8cuda_cub6__fill7functorINS7_6detail15normal_iteratorINS7_10device_ptrIhEEEEiEEEEvT0_T1__param_0,
	.param .align 8 .b8 _ZN3cub18CUB_300001_SM_10006detail8for_each13static_kernelINS2_12policy_hub_t12policy_500_tElN6thrust24THRUST_300001_SM_1000_NS8cuda_cub6__fill7functorINS7_6detail15normal_iteratorINS7_10device_ptrIhEEEEiEEEEvT0_T1__param_1[16]
)
.maxntid 256
{
	.reg .pred 	%p<4>;
	.reg .b16 	%rs<7>;
	.reg .b32 	%r<11>;
	.reg .b64 	%rd<15>;

	ld.param.u32 	%r2, [_ZN3cub18CUB_300001_SM_10006detail8for_each13static_kernelINS2_12policy_hub_t12policy_500_tElN6thrust24THRUST_300001_SM_1000_NS8cuda_cub6__fill7functorINS7_6detail15normal_iteratorINS7_10device_ptrIhEEEEiEEEEvT0_T1__param_1+8];
	ld.param.u64 	%rd5, [_ZN3cub18CUB_300001_SM_10006detail8for_each13static_kernelINS2_12policy_hub_t12policy_500_tElN6thrust24THRUST_300001_SM_1000_NS8cuda_cub6__fill7functorINS7_6detail15normal_iteratorINS7_10device_ptrIhEEEEiEEEEvT0_T1__param_1];
	ld.param.u64 	%rd6, [_ZN3cub18CUB_300001_SM_10006detail8for_each13static_kernelINS2_12policy_hub_t12policy_500_tElN6thrust24THRUST_300001_SM_1000_NS8cuda_cub6__fill7functorINS7_6detail15normal_iteratorINS7_10device_ptrIhEEEEiEEEEvT0_T1__param_0];
	mov.u32 	%r8, %ctaid.x;
	mul.wide.u32 	%rd1, %r8, 512;
	sub.s64 	%rd2, %rd6, %rd1;
	setp.lt.s64 	%p1, %rd2, 512;
	@%p1 bra 	$L__BB5_2;
	cvt.u16.u32 	%rs6, %r2;
	mov.u32 	%r10, %tid.x;
	cvta.to.global.u64 	%rd11, %rd5;
	cvt.u64.u32 	%rd12, %r10;
	add.s64 	%rd13, %rd1, %rd12;
	add.s64 	%rd14, %rd11, %rd13;
	st.global.u8 	[%rd14], %rs6;
	st.global.u8 	[%rd14+256], %rs6;
	bra.uni 	$L__BB5_6;
$L__BB5_2:
	cvta.to.global.u64 	%rd7, %rd5;
	mov.u32 	%r1, %tid.x;
	cvt.s64.s32 	%rd3, %rd2;
	cvt.u16.u32 	%rs1, %r2;
	cvt.u64.u32 	%rd8, %r1;
	setp.le.s64 	%p2, %rd3, %rd8;
	add.s64 	%rd9, %rd1, %rd8;
	add.s64 	%rd4, %rd7, %rd9;
	@%p2 bra 	$L__BB5_4;
	st.global.u8 	[%rd4], %rs1;
$L__BB5_4:
	add.s32 	%r9, %r1, 256;
	cvt.u64.u32 	%rd10, %r9;
	setp.le.s64 	%p3, %rd3, %rd10;
	@%p3 bra 	$L__BB5_6;
	st.global.u8 	[%rd4+256], %rs1;
$L__BB5_6:
	ret;

}
	// .globl	_ZN3cub18CUB_300001_SM_10006detail8for_each13static_kernelINS2_12policy_hub_t12policy_500_tEmN6thrust24THRUST_300001_SM_1000_NS8cuda_cub20__uninitialized_fill7functorINS7_10device_ptrI18UncoalescedIndicesIlEEESD_EEEEvT0_T1_
.visible .entry _ZN3cub18CUB_300001_SM_10006detail8for_each13static_kernelINS2_12policy_hub_t12policy_500_tEmN6thrust24THRUST_300001_SM_1000_NS8cuda_cub20__uninitialized_fill7functorINS7_10device_ptrI18UncoalescedIndicesIlEEESD_EEEEvT0_T1_(
	.param .u64 _ZN3cub18CUB_300001_SM_10006detail8for_each13static_kernelINS2_12policy_hub_t12policy_500_tEmN6thrust24THRUST_300001_SM_1000_NS8cuda_cub20__uninitialized_fill7functorINS7_10device_ptrI18UncoalescedIndicesIlEEESD_EEEEvT0_T1__param_0,
	.param .align 8 .b8 _ZN3cub18CUB_300001_SM_10006detail8for_each13static_kernelINS2_12policy_hub_t12policy_500_tEmN6thrust24THRUST_300001_SM_1000_NS8cuda_cub20__uninitialized_fill7functorINS7_10device_ptrI18UncoalescedIndicesIlEEESD_EEEEvT0_T1__param_1[48]
)
.maxntid 256
{
	.reg .pred 	%p<4>;
	.reg .b32 	%r<5>;
	.reg .b64 	%rd<24>;

	ld.param.u64 	%rd14, [_ZN3cub18CUB_300001_SM_10006detail8for_each13static_kernelINS2_12policy_hub_t12policy_500_tEmN6thrust24THRUST_300001_SM_1000_NS8cuda_cub20__uninitialized_fill7functorINS7_10device_ptrI18UncoalescedIndicesIlEEESD_EEEEvT0_T1__param_1+40];
	ld.param.u64 	%rd13, [_ZN3cub18CUB_300001_SM_10006detail8for_each13static_kernelINS2_12policy_hub_t12policy_500_tEmN6thrust24THRUST_300001_SM_1000_NS8cuda_cub20__uninitialized_fill7functorINS7_10device_ptrI18UncoalescedIndicesIlEEESD_EEEEvT0_T1__param_1+32];
	ld.param.u64 	%rd12, [_ZN3cub18CUB_300001_SM_10006detail8for_each13static_kernelINS2_12policy_hub_t12policy_500_tEmN6thrust24THRUST_300001_SM_1000_NS8cuda_cub20__uninitialized_fill7functorINS7_10device_ptrI18UncoalescedIndicesIlEEESD_EEEEvT0_T1__param_1+24];
	ld.param.u64 	%rd11, [_ZN3cub18CUB_300001_SM_10006detail8for_each13static_kernelINS2_12policy_hub_t12policy_500_tEmN6thrust24THRUST_300001_SM_1000_NS8cuda_cub20__uninitialized_fill7functorINS7_10device_ptrI18UncoalescedIndicesIlEEESD_EEEEvT0_T1__param_1+16];
	ld.param.u64 	%rd10, [_ZN3cub18CUB_300001_SM_10006detail8for_each13static_kernelINS2_12policy_hub_t12policy_500_tEmN6thrust24THRUST_300001_SM_1000_NS8cuda_cub20__uninitialized_fill7functorINS7_10device_ptrI18UncoalescedIndicesIlEEESD_EEEEvT0_T1__param_1+8];
	ld.param.u64 	%rd9, [_ZN3cub18CUB_300001_SM_10006detail8for_each13static_kernelINS2_12policy_hub_t12policy_500_tEmN6thrust24THRUST_300001_SM_1000_NS8cuda_cub20__uninitialized_fill7functorINS7_10device_ptrI18UncoalescedIndicesIlEEESD_EEEEvT0_T1__param_1];
	ld.param.u64 	%rd15, [_ZN3cub18CUB_300001_SM_10006detail8for_each13static_kernelINS2_12policy_hub_t12policy_500_tEmN6thrust24THRUST_300001_SM_1000_NS8cuda_cub20__uninitialized_fill7functorINS7_10device_ptrI18UncoalescedIndicesIlEEESD_EEEEvT0_T1__param_0];
	mov.u32 	%r2, %ctaid.x;
	mul.wide.u32 	%rd1, %r2, 512;
	sub.s64 	%rd2, %rd15, %rd1;
	setp.lt.u64 	%p1, %rd2, 512;
	@%p1 bra 	$L__BB6_2;
	mov.u32 	%r4, %tid.x;
	cvta.to.global.u64 	%rd20, %rd9;
	cvt.u64.u32 	%rd21, %r4;
	add.s64 	%rd22, %rd1, %rd21;
	mad.lo.s64 	%rd23, %rd22, 40, %rd20;
	st.global.u64 	[%rd23], %rd10;
	st.global.u64 	[%rd23+8], %rd11;
	st.global.u64 	[%rd23+16], %rd12;
	st.global.u64 	[%rd23+24], %rd13;
	st.global.u64 	[%rd23+32], %rd14;
	st.global.u64 	[%rd23+10240], %rd10;
	st.global.u64 	[%rd23+10248], %rd11;
	st.global.u64 	[%rd23+10256], %rd12;
	st.global.u64 	[%rd23+10264], %rd13;
	st.global.u64 	[%rd23+10272], %rd14;
	bra.uni 	$L__BB6_6;
$L__BB6_2:
	cvta.to.global.u64 	%rd16, %rd9;
	mov.u32 	%r1, %tid.x;
	cvt.u64.u32 	%rd17, %r1;
	setp.le.u64 	%p2, %rd2, %rd17;
	add.s64 	%rd18, %rd1, %rd17;
	mad.lo.s64 	%rd8, %rd18, 40, %rd16;
	@%p2 bra 	$L__BB6_4;
	st.global.u64 	[%rd8], %rd10;
	st.global.u64 	[%rd8+8], %rd11;
	st.global.u64 	[%rd8+16], %rd12;
	st.global.u64 	[%rd8+24], %rd13;
	st.global.u64 	[%rd8+32], %rd14;
$L__BB6_4:
	add.s32 	%r3, %r1, 256;
	cvt.u64.u32 	%rd19, %r3;
	setp.le.u64 	%p3, %rd2, %rd19;
	@%p3 bra 	$L__BB6_6;
	st.global.u64 	[%rd8+10240], %rd10;
	st.global.u64 	[%rd8+10248], %rd11;
	st.global.u64 	[%rd8+10256], %rd12;
	st.global.u64 	[%rd8+10264], %rd13;
	st.global.u64 	[%rd8+10272], %rd14;
$L__BB6_6:
	ret;

}
	// .globl	_ZN3cub18CUB_300001_SM_10006detail9transform16transform_kernelINS2_10policy_hubILb1EN4cuda3std3__45tupleIJN6thrust24THRUST_300001_SM_1000_NS17constant_iteratorIhNSA_11use_defaultESC_EEEEEE10policy1000EiNS7_10__identityENSA_20permutation_iteratorINSA_6detail15normal_iteratorINSA_10device_ptrIhEEEENSK_INSL_IlEEEEEEJSD_EEEvT0_iT1_T2_DpNS2_10kernel_argIT3_EE
.visible .entry _ZN3cub18CUB_300001_SM_10006detail9transform16transform_kernelINS2_10policy_hubILb1EN4cuda3std3__45tupleIJN6thrust24THRUST_300001_SM_1000_NS17constant_iteratorIhNSA_11use_defaultESC_EEEEEE10policy1000EiNS7_10__identityENSA_20permutation_iteratorINSA_6detail15normal_iteratorINSA_10device_ptrIhEEEENSK_INSL_IlEEEEEEJSD_EEEvT0_iT1_T2_DpNS2_10kernel_argIT3_EE(
	.param .u32 _ZN3cub18CUB_300001_SM_10006detail9transform16transform_kernelINS2_10policy_hubILb1EN4cuda3std3__45tupleIJN6thrust24THRUST_300001_SM_1000_NS17constant_iteratorIhNSA_11use_defaultESC_EEEEEE10policy1000EiNS7_10__identityENSA_20permutation_iteratorINSA_6detail15normal_iteratorINSA_10device_ptrIhEEEENSK_INSL_IlEEEEEEJSD_EEEvT0_iT1_T2_DpNS2_10kernel_argIT3_EE_param_0,
	.param .u32 _ZN3cub18CUB_300001_SM_10006detail9transform16transform_kernelINS2_10policy_hubILb1EN4cuda3std3__45tupleIJN6thrust24THRUST_300001_SM_1000_NS17constant_iteratorIhNSA_11use_defaultESC_EEEEEE10policy1000EiNS7_10__identityENSA_20permutation_iteratorINSA_6detail15normal_iteratorINSA_10device_ptrIhEEEENSK_INSL_IlEEEEEEJSD_EEEvT0_iT1_T2_DpNS2_10kernel_argIT3_EE_param_1,
	.param .align 1 .b8 _ZN3cub18CUB_300001_SM_10006detail9transform16transform_kernelINS2_10policy_hubILb1EN4cuda3std3__45tupleIJN6thrust24THRUST_300001_SM_1000_NS17constant_iteratorIhNSA_11use_defaultESC_EEEEEE10policy1000EiNS7_10__identityENSA_20permutation_iteratorINSA_6detail15normal_iteratorINSA_10device_ptrIhEEEENSK_INSL_IlEEEEEEJSD_EEEvT0_iT1_T2_DpNS2_10kernel_argIT3_EE_param_2[1],
	.param .align 8 .b8 _ZN3cub18CUB_300001_SM_10006detail9transform16transform_kernelINS2_10policy_hubILb1EN4cuda3std3__45tupleIJN6thrust24THRUST_300001_SM_1000_NS17constant_iteratorIhNSA_11use_defaultESC_EEEEEE10policy1000EiNS7_10__identityENSA_20permutation_iteratorINSA_6detail15normal_iteratorINSA_10device_ptrIhEEEENSK_INSL_IlEEEEEEJSD_EEEvT0_iT1_T2_DpNS2_10kernel_argIT3_EE_param_3[16],
	.param .align 8 .b8 _ZN3cub18CUB_300001_SM_10006detail9transform16transform_kernelINS2_10policy_hubILb1EN4cuda3std3__45tupleIJN6thrust24THRUST_300001_SM_1000_NS17constant_iteratorIhNSA_11use_defaultESC_EEEEEE10policy1000EiNS7_10__identityENSA_20permutation_iteratorINSA_6detail15normal_iteratorINSA_10device_ptrIhEEEENSK_INSL_IlEEEEEEJSD_EEEvT0_iT1_T2_DpNS2_10kernel_argIT3_EE_param_4[16]
)
.maxntid 128
{
	.reg .pred 	%p<49>;
	.reg .b16 	%rs<2>;
	.reg .b32 	%r<101>;
	.reg .b64 	%rd<170>;

	ld.param.u16 	%rs1, [_ZN3cub18CUB_300001_SM_10006detail9transform16transform_kernelINS2_10policy_hubILb1EN4cuda3std3__45tupleIJN6thrust24THRUST_300001_SM_1000_NS17constant_iteratorIhNSA_11use_defaultESC_EEEEEE10policy1000EiNS7_10__identityENSA_20permutation_iteratorINSA_6detail15normal_iteratorINSA_10device_ptrIhEEEENSK_INSL_IlEEEEEEJSD_EEEvT0_iT1_T2_DpNS2_10kernel_argIT3_EE_param_4+8];
	ld.param.u32 	%r55, [_ZN3cub18CUB_300001_SM_10006detail9transform16transform_kernelINS2_10policy_hubILb1EN4cuda3std3__45tupleIJN6thrust24THRUST_300001_SM_1000_NS17constant_iteratorIhNSA_11use_defaultESC_EEEEEE10policy1000EiNS7_10__identityENSA_20permutation_iteratorINSA_6detail15normal_iteratorINSA_10device_ptrIhEEEENSK_INSL_IlEEEEEEJSD_EEEvT0_iT1_T2_DpNS2_10kernel_argIT3_EE_param_0];
	ld.param.u64 	%rd13, [_ZN3cub18CUB_300001_SM_10006detail9transform16transform_kernelINS2_10policy_hubILb1EN4cuda3std3__45tupleIJN6thrust24THRUST_300001_SM_1000_NS17constant_iteratorIhNSA_11use_defaultESC_EEEEEE10policy1000EiNS7_10__identityENSA_20permutation_iteratorINSA_6detail15normal_iteratorINSA_10device_ptrIhEEEENSK_INSL_IlEEEEEEJSD_EEEvT0_iT1_T2_DpNS2_10kernel_argIT3_EE_param_3+8];
	ld.param.u64 	%rd14, [_ZN3cub18CUB_300001_SM_10006detail9transform16transform_kernelINS2_10policy_hubILb1EN4cuda3std3__45tupleIJN6thrust24THRUST_300001_SM_1000_NS17constant_iteratorIhNSA_11use_defaultESC_EEEEEE10policy1000EiNS7_10__identityENSA_20permutation_iteratorINSA_6detail15normal_iteratorINSA_10device_ptrIhEEEENSK_INSL_IlEEEEEEJSD_EEEvT0_iT1_T2_DpNS2_10kernel_argIT3_EE_param_3];
	ld.param.u32 	%r54, [_ZN3cub18CUB_300001_SM_10006detail9transform16transform_kernelINS2_10policy_hubILb1EN4cuda3std3__45tupleIJN6thrust24THRUST_300001_SM_1000_NS17constant_iteratorIhNSA_11use_defaultESC_EEEEEE10policy1000EiNS7_10__identityENSA_20permutation_iteratorINSA_6detail15normal_iteratorINSA_10device_ptrIhEEEENSK_INSL_IlEEEEEEJSD_EEEvT0_iT1_T2_DpNS2_10kernel_argIT3_EE_param_1];
	cvta.to.global.u64 	%rd1, %rd14;
	cvta.to.global.u64 	%rd2, %rd13;
	shl.b32 	%r56, %r54, 7;
	mov.u32 	%r57, %ctaid.x;
	mul.lo.s32 	%r1, %r56, %r57;
	sub.s32 	%r58, %r55, %r1;
	min.s32 	%r2, %r56, %r58;
	mul.wide.s32 	%rd15, %r1, 8;
	add.s64 	%rd3, %rd1, %rd15;
	setp.gt.s32 	%p1, %r56, %r58;
	@%p1 bra 	$L__BB7_14;
	setp.lt.s32 	%p2, %r54, 1;
	@%p2 bra 	$L__BB7_85;
	mov.u32 	%r3, %tid.x;
	and.b32  	%r4, %r54, 15;
	setp.lt.u32 	%p3, %r54, 16;
	mov.b32 	%r96, 0;
	@%p3 bra 	$L__BB7_5;
	and.b32  	%r96, %r54, 2147483632;
	neg.s32 	%r89, %r96;
	add.s64 	%rd17, %rd15, %rd1;
	add.s64 	%rd4, %rd17, 3072;
	add.s32 	%r88, %r3, 1152;
	mul.wide.u32 	%rd18, %r3, 8;
	add.s64 	%rd19, %rd17, %rd18;
	add.s64 	%rd169, %rd19, 4096;
$L__BB7_4:
	.pragma "nounroll";
	mul.wide.s32 	%rd20, %r88, 8;
	add.s64 	%rd21, %rd4, %rd20;
	ld.global.u64 	%rd22, [%rd169+-4096];
	add.s64 	%rd23, %rd2, %rd22;
	st.global.u8 	[%rd23], %rs1;
	ld.global.u64 	%rd24, [%rd169+-3072];
	add.s64 	%rd25, %rd2, %rd24;
	st.global.u8 	[%rd25], %rs1;
	ld.global.u64 	%rd26, [%rd169+-2048];
	add.s64 	%rd27, %rd2, %rd26;
	st.global.u8 	[%rd27], %rs1;
	ld.global.u64 	%rd28, [%rd169+-1024];
	add.s64 	%rd29, %rd2, %rd28;
	st.global.u8 	[%rd29], %rs1;
	ld.global.u64 	%rd30, [%rd169];
	add.s64 	%rd31, %rd2, %rd30;
	st.global.u8 	[%rd31], %rs1;
	ld.global.u64 	%rd32, [%rd169+1024];
	add.s64 	%rd33, %rd2, %rd32;
	st.global.u8 	[%rd33], %rs1;
	ld.global.u64 	%rd34, [%rd169+2048];
	add.s64 	%rd35, %rd2, %rd34;
	st.global.u8 	[%rd35], %rs1;
	ld.global.u64 	%rd36, [%rd169+3072];
	add.s64 	%rd37, %rd2, %rd36;
	st.global.u8 	[%rd37], %rs1;
	ld.global.u64 	%rd38, [%rd169+4096];
	add.s64 	%rd39, %rd2, %rd38;
	st.global.u8 	[%rd39], %rs1;
	ld.global.u64 	%rd40, [%rd21+-3072];
	add.s64 	%rd41, %rd2, %rd40;
	st.global.u8 	[%rd41], %rs1;
	ld.global.u64 	%rd42, [%rd21+-2048];
	add.s64 	%rd43, %rd2, %rd42;
	st.global.u8 	[%rd43], %rs1;
	ld.global.u64 	%rd44, [%rd21+-1024];
	add.s64 	%rd45, %rd2, %rd44;
	st.global.u8 	[%rd45], %rs1;
	ld.global.u64 	%rd46, [%rd21];
	add.s64 	%rd47, %rd2, %rd46;
	st.global.u8 	[%rd47], %rs1;
	ld.global.u64 	%rd48, [%rd21+1024];
	add.s64 	%rd49, %rd2, %rd48;
	st.global.u8 	[%rd49], %rs1;
	ld.global.u64 	%rd50, [%rd21+2048];
	add.s64 	%rd51, %rd2, %rd50;
	st.global.u8 	[%rd51], %rs1;
	ld.global.u64 	%rd52, [%rd21+3072];
	add.s64 	%rd53, %rd2, %rd52;
	st.global.u8 	[%rd53], %rs1;
	add.s32 	%r89, %r89, 16;
	add.s32 	%r88, %r88, 2048;
	add.s64 	%rd169, %rd169, 16384;
	setp.eq.s32 	%p4, %r89, 0;
	@%p4 bra 	$L__BB7_5;
	bra.uni 	$L__BB7_4;
$L__BB7_5:
	setp.eq.s32 	%p5, %r4, 0;
	@%p5 bra 	$L__BB7_85;
	and.b32  	%r42, %r54, 7;
	setp.lt.u32 	%p6, %r4, 8;
	@%p6 bra 	$L__BB7_8;
	shl.b32 	%r60, %r96, 7;
	add.s32 	%r61, %r60, %r3;
	mul.wide.s32 	%rd54, %r61, 8;
	add.s64 	%rd55, %rd3, %rd54;
	ld.global.u64 	%rd56, [%rd55];
	add.s64 	%rd57, %rd2, %rd56;
	st.global.u8 	[%rd57], %rs1;
	ld.global.u64 	%rd58, [%rd55+1024];
	add.s64 	%rd59, %rd2, %rd58;
	st.global.u8 	[%rd59], %rs1;
	ld.global.u64 	%rd60, [%rd55+2048];
	add.s64 	%rd61, %rd2, %rd60;
	st.global.u8 	[%rd61], %rs1;
	ld.global.u64 	%rd62, [%rd55+3072];
	add.s64 	%rd63, %rd2, %rd62;
	st.global.u8 	[%rd63], %rs1;
	ld.global.u64 	%rd64, [%rd55+4096];
	add.s64 	%rd65, %rd2, %rd64;
	st.global.u8 	[%rd65], %rs1;
	ld.global.u64 	%rd66, [%rd55+5120];
	add.s64 	%rd67, %rd2, %rd66;
	st.global.u8 	[%rd67], %rs1;
	ld.global.u64 	%rd68, [%rd55+6144];
	add.s64 	%rd69, %rd2, %rd68;
	st.global.u8 	[%rd69], %rs1;
	ld.global.u64 	%rd70, [%rd55+7168];
	add.s64 	%rd71, %rd2, %rd70;
	st.global.u8 	[%rd71], %rs1;
	add.s32 	%r96, %r96, 8;
$L__BB7_8:
	setp.eq.s32 	%p7, %r42, 0;
	@%p7 bra 	$L__BB7_85;
	and.b32  	%r45, %r54, 3;
	setp.lt.u32 	%p8, %r42, 4;
	@%p8 bra 	$L__BB7_11;
	shl.b32 	%r62, %r96, 7;
	add.s32 	%r63, %r62, %r3;
	mul.wide.s32 	%rd72, %r63, 8;
	add.s64 	%rd73, %rd3, %rd72;
	ld.global.u64 	%rd74, [%rd73];
	add.s64 	%rd75, %rd2, %rd74;
	st.global.u8 	[%rd75], %rs1;
	ld.global.u64 	%rd76, [%rd73+1024];
	add.s64 	%rd77, %rd2, %rd76;
	st.global.u8 	[%rd77], %rs1;
	ld.global.u64 	%rd78, [%rd73+2048];
	add.s64 	%rd79, %rd2, %rd78;
	st.global.u8 	[%rd79], %rs1;
	ld.global.u64 	%rd80, [%rd73+3072];
	add.s64 	%rd81, %rd2, %rd80;
	st.global.u8 	[%rd81], %rs1;
	add.s32 	%r96, %r96, 4;
$L__BB7_11:
	setp.eq.s32 	%p9, %r45, 0;
	@%p9 bra 	$L__BB7_85;
	shl.b32 	%r64, %r96, 7;
	add.s32 	%r100, %r3, %r64;
	neg.s32 	%r99, %r45;
$L__BB7_13:
	.pragma "nounroll";
	mul.wide.s32 	%rd83, %r100, 8;
	add.s64 	%rd84, %rd3, %rd83;
	ld.global.u64 	%rd85, [%rd84];
	add.s64 	%rd86, %rd2, %rd85;
	st.global.u8 	[%rd86], %rs1;
	add.s32 	%r100, %r100, 128;
	add.s32 	%r99, %r99, 1;
	setp.ne.s32 	%p10, %r99, 0;
	@%p10 bra 	$L__BB7_13;
	bra.uni 	$L__BB7_85;
$L__BB7_14:
	setp.lt.s32 	%p11, %r54, 1;
	@%p11 bra 	$L__BB7_85;
	mov.u32 	%r8, %tid.x;
	and.b32  	%r9, %r54, 15;
	setp.lt.u32 	%p12, %r54, 16;
	mov.b32 	%r91, 0;
	@%p12 bra 	$L__BB7_50;
	and.b32  	%r91, %r54, 2147483632;
	mov.b32 	%r90, 0;
$L__BB7_17:
	.pragma "nounroll";
	shl.b32 	%r67, %r90, 7;
	add.s32 	%r16, %r67, %r8;
	setp.ge.s32 	%p13, %r16, %r2;
	@%p13 bra 	$L__BB7_19;
	mul.wide.u32 	%rd87, %r16, 8;
	add.s64 	%rd88, %rd3, %rd87;
	ld.global.u64 	%rd89, [%rd88];
	add.s64 	%rd90, %rd2, %rd89;
	st.global.u8 	[%rd90], %rs1;
$L__BB7_19:
	add.s32 	%r17, %r16, 128;
	setp.ge.s32 	%p14, %r17, %r2;
	@%p14 bra 	$L__BB7_21;
	mul.wide.u32 	%rd91, %r17, 8;
	add.s64 	%rd92, %rd3, %rd91;
	ld.global.u64 	%rd93, [%rd92];
	add.s64 	%rd94, %rd2, %rd93;
	st.global.u8 	[%rd94], %rs1;
$L__BB7_21:
	add.s32 	%r18, %r16, 256;
	setp.ge.s32 	%p15, %r18, %r2;
	@%p15 bra 	$L__BB7_23;
	mul.wide.u32 	%rd95, %r18, 8;
	add.s64 	%rd96, %rd3, %rd95;
	ld.global.u64 	%rd97, [%rd96];
	add.s64 	%rd98, %rd2, %rd97;
	st.global.u8 	[%rd98], %rs1;
$L__BB7_23:
	add.s32 	%r19, %r16, 384;
	setp.ge.s32 	%p16, %r19, %r2;
	@%p16 bra 	$L__BB7_25;
	mul.wide.u32 	%rd99, %r19, 8;
	add.s64 	%rd100, %rd3, %rd99;
	ld.global.u64 	%rd101, [%rd100];
	add.s64 	%rd102, %rd2, %rd101;
	st.global.u8 	[%rd102], %rs1;
$L__BB7_25:
	add.s32 	%r20, %r16, 512;
	setp.ge.s32 	%p17, %r20, %r2;
	@%p17 bra 	$L__BB7_27;
	mul.wide.u32 	%rd103, %r20, 8;
	add.s64 	%rd104, %rd3, %rd103;
	ld.global.u64 	%rd105, [%rd104];
	add.s64 	%rd106, %rd2, %rd105;
	st.global.u8 	[%rd106], %rs1;
$L__BB7_27:
	add.s32 	%r21, %r16, 640;
	setp.ge.s32 	%p18, %r21, %r2;
	@%p18 bra 	$L__BB7_29;
	mul.wide.u32 	%rd107, %r21, 8;
	add.s64 	%rd108, %rd3, %rd107;
	ld.global.u64 	%rd109, [%rd108];
	add.s64 	%rd110, %rd2, %rd109;
	st.global.u8 	[%rd110], %rs1;
$L__BB7_29:
	add.s32 	%r22, %r16, 768;
	setp.ge.s32 	%p19, %r22, %r2;
	@%p19 bra 	$L__BB7_31;
	mul.wide.u32 	%rd111, %r22, 8;
	add.s64 	%rd112, %rd3, %rd111;
	ld.global.u64 	%rd113, [%rd112];
	add.s64 	%rd114, %rd2, %rd113;
	st.global.u8 	[%rd114], %rs1;
$L__BB7_31:
	add.s32 	%r23, %r16, 896;
	setp.ge.s32 	%p20, %r23, %r2;
	@%p20 bra 	$L__BB7_33;
	mul.wide.u32 	%rd115, %r23, 8;
	add.s64 	%rd116, %rd3, %rd115;
	ld.global.u64 	%rd117, [%rd116];
	add.s64 	%rd118, %rd2, %rd117;
	st.global.u8 	[%rd118], %rs1;
$L__BB7_33:
	add.s32 	%r24, %r16, 1024;
	setp.ge.s32 	%p21, %r24, %r2;
	@%p21 bra 	$L__BB7_35;
	mul.wide.u32 	%rd119, %r24, 8;
	add.s64 	%rd120, %rd3, %rd119;
	ld.global.u64 	%rd121, [%rd120];
	add.s64 	%rd122, %rd2, %rd121;
	st.global.u8 	[%rd122], %rs1;
$L__BB7_35:
	add.s32 	%r68, %r16, 1152;
	setp.ge.s32 	%p22, %r68, %r2;
	mul.wide.s32 	%rd123, %r68, 8;
	add.s64 	%rd8, %rd3, %rd123;
	@%p22 bra 	$L__BB7_37;
	ld.global.u64 	%rd124, [%rd8];
	add.s64 	%rd125, %rd2, %rd124;
	st.global.u8 	[%rd125], %rs1;
$L__BB7_37:
	add.s32 	%r69, %r16, 1280;
	setp.ge.s32 	%p23, %r69, %r2;
	@%p23 bra 	$L__BB7_39;
	ld.global.u64 	%rd126, [%rd8+1024];
	add.s64 	%rd127, %rd2, %rd126;
	st.global.u8 	[%rd127], %rs1;
$L__BB7_39:
	add.s32 	%r70, %r16, 1408;
	setp.ge.s32 	%p24, %r70, %r2;
	@%p24 bra 	$L__BB7_41;
	ld.global.u64 	%rd128, [%rd8+2048];
	add.s64 	%rd129, %rd2, %rd128;
	st.global.u8 	[%rd129], %rs1;
$L__BB7_41:
	add.s32 	%r71, %r16, 1536;
	setp.ge.s32 	%p25, %r71, %r2;
	@%p25 bra 	$L__BB7_43;
	ld.global.u64 	%rd130, [%rd8+3072];
	add.s64 	%rd131, %rd2, %rd130;
	st.global.u8 	[%rd131], %rs1;
$L__BB7_43:
	add.s32 	%r72, %r16, 1664;
	setp.ge.s32 	%p26, %r72, %r2;
	@%p26 bra 	$L__BB7_45;
	ld.global.u64 	%rd132, [%rd8+4096];
	add.s64 	%rd133, %rd2, %rd132;
	st.global.u8 	[%rd133], %rs1;
$L__BB7_45:
	add.s32 	%r73, %r16, 1792;
	setp.ge.s32 	%p27, %r73, %r2;
	@%p27 bra 	$L__BB7_47;
	ld.global.u64 	%rd134, [%rd8+5120];
	add.s64 	%rd135, %rd2, %rd134;
	st.global.u8 	[%rd135], %rs1;
$L__BB7_47:
	add.s32 	%r74, %r16, 1920;
	setp.ge.s32 	%p28, %r74, %r2;
	@%p28 bra 	$L__BB7_49;
	ld.global.u64 	%rd136, [%rd8+6144];
	add.s64 	%rd137, %rd2, %rd136;
	st.global.u8 	[%rd137], %rs1;
$L__BB7_49:
	add.s32 	%r90, %r90, 16;
	setp.ne.s32 	%p29, %r90, %r91;
	@%p29 bra 	$L__BB7_17;
$L__BB7_50:
	setp.eq.s32 	%p30, %r9, 0;
	@%p30 bra 	$L__BB7_85;
	and.b32  	%r27, %r54, 7;
	setp.lt.u32 	%p31, %r9, 8;
	@%p31 bra 	$L__BB7_69;
	shl.b32 	%r75, %r91, 7;
	add.s32 	%r28, %r75, %r8;
	setp.ge.s32 	%p32, %r28, %r2;
	mul.wide.s32 	%rd138, %r28, 8;
	add.s64 	%rd9, %rd3, %rd138;
	@%p32 bra 	$L__BB7_54;
	ld.global.u64 	%rd139, [%rd9];
	add.s64 	%rd140, %rd2, %rd139;
	st.global.u8 	[%rd140], %rs1;
$L__BB7_54:
	add.s32 	%r76, %r28, 128;
	setp.ge.s32 	%p33, %r76, %r2;
	@%p33 bra 	$L__BB7_56;
	ld.global.u64 	%rd141, [%rd9+1024];
	add.s64 	%rd142, %rd2, %rd141;
	st.global.u8 	[%rd142], %rs1;
$L__BB7_56:
	add.s32 	%r77, %r28, 256;
	setp.ge.s32 	%p34, %r77, %r2;
	@%p34 bra 	$L__BB7_58;
	ld.global.u64 	%rd143, [%rd9+2048];
	add.s64 	%rd144, %rd2, %rd143;
	st.global.u8 	[%rd144], %rs1;
$L__BB7_58:
	add.s32 	%r78, %r28, 384;
	setp.ge.s32 	%p35, %r78, %r2;
	@%p35 bra 	$L__BB7_60;
	ld.global.u64 	%rd145, [%rd9+3072];
	add.s64 	%rd146, %rd2, %rd145;
	st.global.u8 	[%rd146], %rs1;
$L__BB7_60:
	add.s32 	%r79, %r28, 512;
	setp.ge.s32 	%p36, %r79, %r2;
	@%p36 bra 	$L__BB7_62;
	ld.global.u64 	%rd147, [%rd9+4096];
	add.s64 	%rd148, %rd2, %rd147;
	st.global.u8 	[%rd148], %rs1;
$L__BB7_62:
	add.s32 	%r80, %r28, 640;
	setp.ge.s32 	%p37, %r80, %r2;
	@%p37 bra 	$L__BB7_64;
	ld.global.u64 	%rd149, [%rd9+5120];
	add.s64 	%rd150, %rd2, %rd149;
	st.global.u8 	[%rd150], %rs1;
$L__BB7_64:
	add.s32 	%r81, %r28, 768;
	setp.ge.s32 	%p38, %r81, %r2;
	@%p38 bra 	$L__BB7_66;
	ld.global.u64 	%rd151, [%rd9+6144];
	add.s64 	%rd152, %rd2, %rd151;
	st.global.u8 	[%rd152], %rs1;
$L__BB7_66:
	add.s32 	%r82, %r28, 896;
	setp.ge.s32 	%p39, %r82, %r2;
	@%p39 bra 	$L__BB7_68;
	ld.global.u64 	%rd153, [%rd9+7168];
	add.s64 	%rd154, %rd2, %rd153;
	st.global.u8 	[%rd154], %rs1;
$L__BB7_68:
	add.s32 	%r91, %r91, 8;
$L__BB7_69:
	setp.eq.s32 	%p40, %r27, 0;
	@%p40 bra 	$L__BB7_85;
	and.b32  	%r31, %r54, 3;
	setp.lt.u32 	%p41, %r27, 4;
	@%p41 bra 	$L__BB7_80;
	shl.b32 	%r83, %r91, 7;
	add.s32 	%r32, %r83, %r8;
	setp.ge.s32 	%p42, %r32, %r2;
	mul.wide.s32 	%rd155, %r32, 8;
	add.s64 	%rd10, %rd3, %rd155;
	@%p42 bra 	$L__BB7_73;
	ld.global.u64 	%rd156, [%rd10];
	add.s64 	%rd157, %rd2, %rd156;
	st.global.u8 	[%rd157], %rs1;
$L__BB7_73:
	add.s32 	%r84, %r32, 128;
	setp.ge.s32 	%p43, %r84, %r2;
	@%p43 bra 	$L__BB7_75;
	ld.global.u64 	%rd158, [%rd10+1024];
	add.s64 	%rd159, %rd2, %rd158;
	st.global.u8 	[%rd159], %rs1;
$L__BB7_75:
	add.s32 	%r85, %r32, 256;
	setp.ge.s32 	%p44, %r85, %r2;
	@%p44 bra 	$L__BB7_77;
	ld.global.u64 	%rd160, [%rd10+2048];
	add.s64 	%rd161, %rd2, %rd160;
	st.global.u8 	[%rd161], %rs1;
$L__BB7_77:
	add.s32 	%r86, %r32, 384;
	setp.ge.s32 	%p45, %r86, %r2;
	@%p45 bra 	$L__BB7_79;
	ld.global.u64 	%rd162, [%rd10+3072];
	add.s64 	%rd163, %rd2, %rd162;
	st.global.u8 	[%rd163], %rs1;
$L__BB7_79:
	add.s32 	%r91, %r91, 4;
$L__BB7_80:
	setp.eq.s32 	%p46, %r31, 0;
	@%p46 bra 	$L__BB7_85;
	shl.b32 	%r87, %r91, 7;
	add.s32 	%r95, %r8, %r87;
	neg.s32 	%r94, %r31;
$L__BB7_82:
	.pragma "nounroll";
	setp.ge.s32 	%p47, %r95, %r2;
	@%p47 bra 	$L__BB7_84;
	mul.wide.s32 	%rd165, %r95, 8;
	add.s64 	%rd166, %rd3, %rd165;
	ld.global.u64 	%rd167, [%rd166];
	add.s64 	%rd168, %rd2, %rd167;
	st.global.u8 	[%rd168], %rs1;
$L__BB7_84:
	add.s32 	%r95, %r95, 128;
	add.s32 	%r94, %r94, 1;
	setp.eq.s32 	%p48, %r94, 0;
	@%p48 bra 	$L__BB7_85;
	bra.uni 	$L__BB7_82;
$L__BB7_85:
	ret;

}
	// .globl	_ZN3cub18CUB_300001_SM_10006detail9transform16transform_kernelINS2_10policy_hubILb1EN4cuda3std3__45tupleIJN6thrust24THRUST_300001_SM_1000_NS17constant_iteratorIhNSA_11use_defaultESC_EEEEEE10policy1000ElNS7_10__identityENSA_20permutation_iteratorINSA_6detail15normal_iteratorINSA_10device_ptrIhEEEENSK_INSL_IlEEEEEEJSD_EEEvT0_iT1_T2_DpNS2_10kernel_argIT3_EE
.visible .entry _ZN3cub18CUB_300001_SM_10006detail9transform16transform_kernelINS2_10policy_hubILb1EN4cuda3std3__45tupleIJN6thrust24THRUST_300001_SM_1000_NS17constant_iteratorIhNSA_11use_defaultESC_EEEEEE10policy1000ElNS7_10__identityENSA_20permutation_iteratorINSA_6detail15normal_iteratorINSA_10device_ptrIhEEEENSK_INSL_IlEEEEEEJSD_EEEvT0_iT1_T2_DpNS2_10kernel_argIT3_EE(
	.param .u64 _ZN3cub18CUB_300001_SM_10006detail9transform16transform_kernelINS2_10policy_hubILb1EN4cuda3std3__45tupleIJN6thrust24THRUST_300001_SM_1000_NS17constant_iteratorIhNSA_11use_defaultESC_EEEEEE10policy1000ElNS7_10__identityENSA_20permutation_iteratorINSA_6detail15normal_iteratorINSA_10device_ptrIhEEEENSK_INSL_IlEEEEEEJSD_EEEvT0_iT1_T2_DpNS2_10kernel_argIT3_EE_param_0,
	.param .u32 _ZN3cub18CUB_300001_SM_10006detail9transform16transform_kernelINS2_10policy_hubILb1EN4cuda3std3__45tupleIJN6thrust24THRUST_300001_SM_1000_NS17constant_iteratorIhNSA_11use_defaultESC_EEEEEE10policy1000ElNS7_10__identityENSA_20permutation_iteratorINSA_6detail15normal_iteratorINSA_10device_ptrIhEEEENSK_INSL_IlEEEEEEJSD_EEEvT0_iT1_T2_DpNS2_10kernel_argIT3_EE_param_1,
	.param .align 1 .b8 _ZN3cub18CUB_300001_SM_10006detail9transform16transform_kernelINS2_10policy_hubILb1EN4cuda3std3__45tupleIJN6thrust24THRUST_300001_SM_1000_NS17constant_iteratorIhNSA_11use_defaultESC_EEEEEE10policy1000ElNS7_10__identityENSA_20permutation_iteratorINSA_6detail15normal_iteratorINSA_10device_ptrIhEEEENSK_INSL_IlEEEEEEJSD_EEEvT0_iT1_T2_DpNS2_10kernel_argIT3_EE_param_2[1],
	.param .align 8 .b8 _ZN3cub18CUB_300001_SM_10006detail9transform16transform_kernelINS2_10policy_hubILb1EN4cuda3std3__45tupleIJN6thrust24THRUST_300001_SM_1000_NS17constant_iteratorIhNSA_11use_defaultESC_EEEEEE10policy1000ElNS7_10__identityENSA_20permutation_iteratorINSA_6detail15normal_iteratorINSA_10device_ptrIhEEEENSK_INSL_IlEEEEEEJSD_EEEvT0_iT1_T2_DpNS2_10kernel_argIT3_EE_param_3[16],
	.param .align 8 .b8 _ZN3cub18CUB_300001_SM_10006detail9transform16transform_kernelINS2_10policy_hubILb1EN4cuda3std3__45tupleIJN6thrust24THRUST_300001_SM_1000_NS17constant_iteratorIhNSA_11use_defaultESC_EEEEEE10policy1000ElNS7_10__identityENSA_20permutation_iteratorINSA_6detail15normal_iteratorINSA_10device_ptrIhEEEENSK_INSL_IlEEEEEEJSD_EEEvT0_iT1_T2_DpNS2_10kernel_argIT3_EE_param_4[16]
)
.maxntid 128
{
	.reg .pred 	%p<49>;
	.reg .b16 	%rs<2>;
	.reg .b32 	%r<98>;
	.reg .b64 	%rd<176>;

	ld.param.u16 	%rs1, [_ZN3cub18CUB_300001_SM_10006detail9transform16transform_kernelINS2_10policy_hubILb1EN4cuda3std3__45tupleIJN6thrust24THRUST_300001_SM_1000_NS17constant_iteratorIhNSA_11use_defaultESC_EEEEEE10policy1000ElNS7_10__identityENSA_20permutation_iteratorINSA_6detail15normal_iteratorINSA_10device_ptrIhEEEENSK_INSL_IlEEEEEEJSD_EEEvT0_iT1_T2_DpNS2_10kernel_argIT3_EE_param_4+8];
	ld.param.u64 	%rd14, [_ZN3cub18CUB_300001_SM_10006detail9transform16transform_kernelINS2_10policy_hubILb1EN4cuda3std3__45tupleIJN6thrust24THRUST_300001_SM_1000_NS17constant_iteratorIhNSA_11use_defaultESC_EEEEEE10policy1000ElNS7_10__identityENSA_20permutation_iteratorINSA_6detail15normal_iteratorINSA_10device_ptrIhEEEENSK_INSL_IlEEEEEEJSD_EEEvT0_iT1_T2_DpNS2_10kernel_argIT3_EE_param_0];
	ld.param.u64 	%rd15, [_ZN3cub18CUB_300001_SM_10006detail9transform16transform_kernelINS2_10policy_hubILb1EN4cuda3std3__45tupleIJN6thrust24THRUST_300001_SM_1000_NS17constant_iteratorIhNSA_11use_defaultESC_EEEEEE10policy1000ElNS7_10__identityENSA_20permutation_iteratorINSA_6detail15normal_iteratorINSA_10device_ptrIhEEEENSK_INSL_IlEEEEEEJSD_EEEvT0_iT1_T2_DpNS2_10kernel_argIT3_EE_param_3+8];
	ld.param.u64 	%rd16, [_ZN3cub18CUB_300001_SM_10006detail9transform16transform_kernelINS2_10policy_hubILb1EN4cuda3std3__45tupleIJN6thrust24THRUST_300001_SM_1000_NS17constant_iteratorIhNSA_11use_defaultESC_EEEEEE10policy1000ElNS7_10__identityENSA_20permutation_iteratorINSA_6detail15normal_iteratorINSA_10device_ptrIhEEEENSK_INSL_IlEEEEEEJSD_EEEvT0_iT1_T2_DpNS2_10kernel_argIT3_EE_param_3];
	ld.param.u32 	%r53, [_ZN3cub18CUB_300001_SM_10006detail9transform16transform_kernelINS2_10policy_hubILb1EN4cuda3std3__45tupleIJN6thrust24THRUST_300001_SM_1000_NS17constant_iteratorIhNSA_11use_defaultESC_EEEEEE10policy1000ElNS7_10__identityENSA_20permutation_iteratorINSA_6detail15normal_iteratorINSA_10device_ptrIhEEEENSK_INSL_IlEEEEEEJSD_EEEvT0_iT1_T2_DpNS2_10kernel_argIT3_EE_param_1];
	cvta.to.global.u64 	%rd1, %rd16;
	cvta.to.global.u64 	%rd2, %rd15;
	shl.b32 	%r54, %r53, 7;
	mov.u32 	%r55, %ctaid.x;
	cvt.u64.u32 	%rd17, %r55;
	cvt.s64.s32 	%rd18, %r54;
	mul.lo.s64 	%rd3, %rd18, %rd17;
	sub.s64 	%rd19, %rd14, %rd3;
	min.s64 	%rd20, %rd19, %rd18;
	cvt.u32.u64 	%r1, %rd20;
	shl.b64 	%rd21, %rd3, 3;
	add.s64 	%rd4, %rd1, %rd21;
	setp.eq.s32 	%p1, %r54, %r1;
	@%p1 bra 	$L__BB8_72;
	setp.lt.s32 	%p2, %r53, 1;
	@%p2 bra 	$L__BB8_85;
	mov.u32 	%r2, %tid.x;
	and.b32  	%r3, %r53, 15;
	setp.lt.u32 	%p3, %r53, 16;
	mov.b32 	%r93, 0;
	@%p3 bra 	$L__BB8_37;
	and.b32  	%r93, %r53, 2147483632;
	mov.b32 	%r87, 0;
$L__BB8_4:
	.pragma "nounroll";
	shl.b32 	%r58, %r87, 7;
	add.s32 	%r15, %r58, %r2;
	setp.ge.s32 	%p4, %r15, %r1;
	@%p4 bra 	$L__BB8_6;
	mul.wide.u32 	%rd22, %r15, 8;
	add.s64 	%rd23, %rd4, %rd22;
	ld.global.u64 	%rd24, [%rd23];
	add.s64 	%rd25, %rd2, %rd24;
	st.global.u8 	[%rd25], %rs1;
$L__BB8_6:
	add.s32 	%r16, %r15, 128;
	setp.ge.s32 	%p5, %r16, %r1;
	@%p5 bra 	$L__BB8_8;
	mul.wide.u32 	%rd26, %r16, 8;
	add.s64 	%rd27, %rd4, %rd26;
	ld.global.u64 	%rd28, [%rd27];
	add.s64 	%rd29, %rd2, %rd28;
	st.global.u8 	[%rd29], %rs1;
$L__BB8_8:
	add.s32 	%r17, %r15, 256;
	setp.ge.s32 	%p6, %r17, %r1;
	@%p6 bra 	$L__BB8_10;
	mul.wide.u32 	%rd30, %r17, 8;
	add.s64 	%rd31, %rd4, %rd30;
	ld.global.u64 	%rd32, [%rd31];
	add.s64 	%rd33, %rd2, %rd32;
	st.global.u8 	[%rd33], %rs1;
$L__BB8_10:
	add.s32 	%r18, %r15, 384;
	setp.ge.s32 	%p7, %r18, %r1;
	@%p7 bra 	$L__BB8_12;
	mul.wide.u32 	%rd34, %r18, 8;
	add.s64 	%rd35, %rd4, %rd34;
	ld.global.u64 	%rd36, [%rd35];
	add.s64 	%rd37, %rd2, %rd36;
	st.global.u8 	[%rd37], %rs1;
$L__BB8_12:
	add.s32 	%r19, %r15, 512;
	setp.ge.s32 	%p8, %r19, %r1;
	@%p8 bra 	$L__BB8_14;
	mul.wide.u32 	%rd38, %r19, 8;
	add.s64 	%rd39, %rd4, %rd38;
	ld.global.u64 	%rd40, [%rd39];
	add.s64 	%rd41, %rd2, %rd40;
	st.global.u8 	[%rd41], %rs1;
$L__BB8_14:
	add.s32 	%r20, %r15, 640;
	setp.ge.s32 	%p9, %r20, %r1;
	@%p9 bra 	$L__BB8_16;
	mul.wide.u32 	%rd42, %r20, 8;
	add.s64 	%rd43, %rd4, %rd42;
	ld.global.u64 	%rd44, [%rd43];
	add.s64 	%rd45, %rd2, %rd44;
	st.global.u8 	[%rd45], %rs1;
$L__BB8_16:
	add.s32 	%r21, %r15, 768;
	setp.ge.s32 	%p10, %r21, %r1;
	@%p10 bra 	$L__BB8_18;
	mul.wide.u32 	%rd46, %r21, 8;
	add.s64 	%rd47, %rd4, %rd46;
	ld.global.u64 	%rd48, [%rd47];
	add.s64 	%rd49, %rd2, %rd48;
	st.global.u8 	[%rd49], %rs1;
$L__BB8_18:
	add.s32 	%r22, %r15, 896;
	setp.ge.s32 	%p11, %r22, %r1;
	@%p11 bra 	$L__BB8_20;
	mul.wide.u32 	%rd50, %r22, 8;
	add.s64 	%rd51, %rd4, %rd50;
	ld.global.u64 	%rd52, [%rd51];
	add.s64 	%rd53, %rd2, %rd52;
	st.global.u8 	[%rd53], %rs1;
$L__BB8_20:
	add.s32 	%r23, %r15, 1024;
	setp.ge.s32 	%p12, %r23, %r1;
	@%p12 bra 	$L__BB8_22;
	mul.wide.u32 	%rd54, %r23, 8;
	add.s64 	%rd55, %rd4, %rd54;
	ld.global.u64 	%rd56, [%rd55];
	add.s64 	%rd57, %rd2, %rd56;
	st.global.u8 	[%rd57], %rs1;
$L__BB8_22:
	add.s32 	%r59, %r15, 1152;
	setp.ge.s32 	%p13, %r59, %r1;
	mul.wide.s32 	%rd58, %r59, 8;
	add.s64 	%rd9, %rd4, %rd58;
	@%p13 bra 	$L__BB8_24;
	ld.global.u64 	%rd59, [%rd9];
	add.s64 	%rd60, %rd2, %rd59;
	st.global.u8 	[%rd60], %rs1;
$L__BB8_24:
	add.s32 	%r60, %r15, 1280;
	setp.ge.s32 	%p14, %r60, %r1;
	@%p14 bra 	$L__BB8_26;
	ld.global.u64 	%rd61, [%rd9+1024];
	add.s64 	%rd62, %rd2, %rd61;
	st.global.u8 	[%rd62], %rs1;
$L__BB8_26:
	add.s32 	%r61, %r15, 1408;
	setp.ge.s32 	%p15, %r61, %r1;
	@%p15 bra 	$L__BB8_28;
	ld.global.u64 	%rd63, [%rd9+2048];
	add.s64 	%rd64, %rd2, %rd63;
	st.global.u8 	[%rd64], %rs1;
$L__BB8_28:
	add.s32 	%r62, %r15, 1536;
	setp.ge.s32 	%p16, %r62, %r1;
	@%p16 bra 	$L__BB8_30;
	ld.global.u64 	%rd65, [%rd9+3072];
	add.s64 	%rd66, %rd2, %rd65;
	st.global.u8 	[%rd66], %rs1;
$L__BB8_30:
	add.s32 	%r63, %r15, 1664;
	setp.ge.s32 	%p17, %r63, %r1;
	@%p17 bra 	$L__BB8_32;
	ld.global.u64 	%rd67, [%rd9+4096];
	add.s64 	%rd68, %rd2, %rd67;
	st.global.u8 	[%rd68], %rs1;
$L__BB8_32:
	add.s32 	%r64, %r15, 1792;
	setp.ge.s32 	%p18, %r64, %r1;
	@%p18 bra 	$L__BB8_34;
	ld.global.u64 	%rd69, [%rd9+5120];
	add.s64 	%rd70, %rd2, %rd69;
	st.global.u8 	[%rd70], %rs1;
$L__BB8_34:
	add.s32 	%r65, %r15, 1920;
	setp.ge.s32 	%p19, %r65, %r1;
	@%p19 bra 	$L__BB8_36;
	ld.global.u64 	%rd71, [%rd9+6144];
	add.s64 	%rd72, %rd2, %rd71;
	st.global.u8 	[%rd72], %rs1;
$L__BB8_36:
	add.s32 	%r87, %r87, 16;
	setp.eq.s32 	%p20, %r87, %r93;
	@%p20 bra 	$L__BB8_37;
	bra.uni 	$L__BB8_4;
$L__BB8_37:
	setp.eq.s32 	%p21, %r3, 0;
	@%p21 bra 	$L__BB8_85;
	and.b32  	%r39, %r53, 7;
	setp.lt.u32 	%p22, %r3, 8;
	@%p22 bra 	$L__BB8_56;
	shl.b32 	%r66, %r93, 7;
	add.s32 	%r40, %r66, %r2;
	setp.ge.s32 	%p23, %r40, %r1;
	mul.wide.s32 	%rd73, %r40, 8;
	add.s64 	%rd11, %rd4, %rd73;
	@%p23 bra 	$L__BB8_41;
	ld.global.u64 	%rd74, [%rd11];
	add.s64 	%rd75, %rd2, %rd74;
	st.global.u8 	[%rd75], %rs1;
$L__BB8_41:
	add.s32 	%r67, %r40, 128;
	setp.ge.s32 	%p24, %r67, %r1;
	@%p24 bra 	$L__BB8_43;
	ld.global.u64 	%rd76, [%rd11+1024];
	add.s64 	%rd77, %rd2, %rd76;
	st.global.u8 	[%rd77], %rs1;
$L__BB8_43:
	add.s32 	%r68, %r40, 256;
	setp.ge.s32 	%p25, %r68, %r1;
	@%p25 bra 	$L__BB8_45;
	ld.global.u64 	%rd78, [%rd11+2048];
	add.s64 	%rd79, %rd2, %rd78;
	st.global.u8 	[%rd79], %rs1;
$L__BB8_45:
	add.s32 	%r69, %r40, 384;
	setp.ge.s32 	%p26, %r69, %r1;
	@%p26 bra 	$L__BB8_47;
	ld.global.u64 	%rd80, [%rd11+3072];
	add.s64 	%rd81, %rd2, %rd80;
	st.global.u8 	[%rd81], %rs1;
$L__BB8_47:
	add.s32 	%r70, %r40, 512;
	setp.ge.s32 	%p27, %r70, %r1;
	@%p27 bra 	$L__BB8_49;
	ld.global.u64 	%rd82, [%rd11+4096];
	add.s64 	%rd83, %rd2, %rd82;
	st.global.u8 	[%rd83], %rs1;
$L__BB8_49:
	add.s32 	%r71, %r40, 640;
	setp.ge.s32 	%p28, %r71, %r1;
	@%p28 bra 	$L__BB8_51;
	ld.global.u64 	%rd84, [%rd11+5120];
	add.s64 	%rd85, %rd2, %rd84;
	st.global.u8 	[%rd85], %rs1;
$L__BB8_51:
	add.s32 	%r72, %r40, 768;
	setp.ge.s32 	%p29, %r72, %r1;
	@%p29 bra 	$L__BB8_53;
	ld.global.u64 	%rd86, [%rd11+6144];
	add.s64 	%rd87, %rd2, %rd86;
	st.global.u8 	[%rd87], %rs1;
$L__BB8_53:
	add.s32 	%r73, %r40, 896;
	setp.ge.s32 	%p30, %r73, %r1;
	@%p30 bra 	$L__BB8_55;
	ld.global.u64 	%rd88, [%rd11+7168];
	add.s64 	%rd89, %rd2, %rd88;
	st.global.u8 	[%rd89], %rs1;
$L__BB8_55:
	add.s32 	%r93, %r93, 8;
$L__BB8_56:
	setp.eq.s32 	%p31, %r39, 0;
	@%p31 bra 	$L__BB8_85;
	and.b32  	%r43, %r53, 3;
	setp.lt.u32 	%p32, %r39, 4;
	@%p32 bra 	$L__BB8_67;
	shl.b32 	%r74, %r93, 7;
	add.s32 	%r44, %r74, %r2;
	setp.ge.s32 	%p33, %r44, %r1;
	mul.wide.s32 	%rd90, %r44, 8;
	add.s64 	%rd12, %rd4, %rd90;
	@%p33 bra 	$L__BB8_60;
	ld.global.u64 	%rd91, [%rd12];
	add.s64 	%rd92, %rd2, %rd91;
	st.global.u8 	[%rd92], %rs1;
$L__BB8_60:
	add.s32 	%r75, %r44, 128;
	setp.ge.s32 	%p34, %r75, %r1;
	@%p34 bra 	$L__BB8_62;
	ld.global.u64 	%rd93, [%rd12+1024];
	add.s64 	%rd94, %rd2, %rd93;
	st.global.u8 	[%rd94], %rs1;
$L__BB8_62:
	add.s32 	%r76, %r44, 256;
	setp.ge.s32 	%p35, %r76, %r1;
	@%p35 bra 	$L__BB8_64;
	ld.global.u64 	%rd95, [%rd12+2048];
	add.s64 	%rd96, %rd2, %rd95;
	st.global.u8 	[%rd96], %rs1;
$L__BB8_64:
	add.s32 	%r77, %r44, 384;
	setp.ge.s32 	%p36, %r77, %r1;
	@%p36 bra 	$L__BB8_66;
	ld.global.u64 	%rd97, [%rd12+3072];
	add.s64 	%rd98, %rd2, %rd97;
	st.global.u8 	[%rd98], %rs1;
$L__BB8_66:
	add.s32 	%r93, %r93, 4;
$L__BB8_67:
	setp.eq.s32 	%p37, %r43, 0;
	@%p37 bra 	$L__BB8_85;
	shl.b32 	%r78, %r93, 7;
	add.s32 	%r97, %r2, %r78;
	neg.s32 	%r96, %r43;
$L__BB8_69:
	.pragma "nounroll";
	setp.ge.s32 	%p38, %r97, %r1;
	@%p38 bra 	$L__BB8_71;
	mul.wide.s32 	%rd100, %r97, 8;
	add.s64 	%rd101, %rd4, %rd100;
	ld.global.u64 	%rd102, [%rd101];
	add.s64 	%rd103, %rd2, %rd102;
	st.global.u8 	[%rd103], %rs1;
$L__BB8_71:
	add.s32 	%r97, %r97, 128;
	add.s32 	%r96, %r96, 1;
	setp.ne.s32 	%p39, %r96, 0;
	@%p39 bra 	$L__BB8_69;
	bra.uni 	$L__BB8_85;
$L__BB8_72:
	setp.lt.s32 	%p40, %r53, 1;
	@%p40 bra 	$L__BB8_85;
	mov.u32 	%r5, %tid.x;
	and.b32  	%r6, %r53, 15;
	setp.lt.u32 	%p41, %r53, 16;
	mov.b32 	%r89, 0;
	@%p41 bra 	$L__BB8_76;
	and.b32  	%r89, %r53, 2147483632;
	neg.s32 	%r86, %r89;
	add.s64 	%rd105, %rd21, %rd1;
	add.s64 	%rd5, %rd105, 3072;
	add.s32 	%r85, %r5, 1152;
	mul.wide.u32 	%rd106, %r5, 8;
	add.s64 	%rd107, %rd105, %rd106;
	add.s64 	%rd175, %rd107, 4096;
$L__BB8_75:
	.pragma "nounroll";
	mul.wide.s32 	%rd108, %r85, 8;
	add.s64 	%rd109, %rd5, %rd108;
	ld.global.u64 	%rd110, [%rd175+-4096];
	add.s64 	%rd111, %rd2, %rd110;
	st.global.u8 	[%rd111], %rs1;
	ld.global.u64 	%rd112, [%rd175+-3072];
	add.s64 	%rd113, %rd2, %rd112;
	st.global.u8 	[%rd113], %rs1;
	ld.global.u64 	%rd114, [%rd175+-2048];
	add.s64 	%rd115, %rd2, %rd114;
	st.global.u8 	[%rd115], %rs1;
	ld.global.u64 	%rd116, [%rd175+-1024];
	add.s64 	%rd117, %rd2, %rd116;
	st.global.u8 	[%rd117], %rs1;
	ld.global.u64 	%rd118, [%rd175];
	add.s64 	%rd119, %rd2, %rd118;
	st.global.u8 	[%rd119], %rs1;
	ld.global.u64 	%rd120, [%rd175+1024];
	add.s64 	%rd121, %rd2, %rd120;
	st.global.u8 	[%rd121], %rs1;
	ld.global.u64 	%rd122, [%rd175+2048];
	add.s64 	%rd123, %rd2, %rd122;
	st.global.u8 	[%rd123], %rs1;
	ld.global.u64 	%rd124, [%rd175+3072];
	add.s64 	%rd125, %rd2, %rd124;
	st.global.u8 	[%rd125], %rs1;
	ld.global.u64 	%rd126, [%rd175+4096];
	add.s64 	%rd127, %rd2, %rd126;
	st.global.u8 	[%rd127], %rs1;
	ld.global.u64 	%rd128, [%rd109+-3072];
	add.s64 	%rd129, %rd2, %rd128;
	st.global.u8 	[%rd129], %rs1;
	ld.global.u64 	%rd130, [%rd109+-2048];
	add.s64 	%rd131, %rd2, %rd130;
	st.global.u8 	[%rd131], %rs1;
	ld.global.u64 	%rd132, [%rd109+-1024];
	add.s64 	%rd133, %rd2, %rd132;
	st.global.u8 	[%rd133], %rs1;
	ld.global.u64 	%rd134, [%rd109];
	add.s64 	%rd135, %rd2, %rd134;
	st.global.u8 	[%rd135], %rs1;
	ld.global.u64 	%rd136, [%rd109+1024];
	add.s64 	%rd137, %rd2, %rd136;
	st.global.u8 	[%rd137], %rs1;
	ld.global.u64 	%rd138, [%rd109+2048];
	add.s64 	%rd139, %rd2, %rd138;
	st.global.u8 	[%rd139], %rs1;
	ld.global.u64 	%rd140, [%rd109+3072];
	add.s64 	%rd141, %rd2, %rd140;
	st.global.u8 	[%rd141], %rs1;
	add.s32 	%r86, %r86, 16;
	add.s32 	%r85, %r85, 2048;
	add.s64 	%rd175, %rd175, 16384;
	setp.eq.s32 	%p42, %r86, 0;
	@%p42 bra 	$L__BB8_76;
	bra.uni 	$L__BB8_75;
$L__BB8_76:
	setp.eq.s32 	%p43, %r6, 0;
	@%p43 bra 	$L__BB8_85;
	and.b32  	%r26, %r53, 7;
	setp.lt.u32 	%p44, %r6, 8;
	@%p44 bra 	$L__BB8_79;
	shl.b32 	%r80, %r89, 7;
	add.s32 	%r81, %r80, %r5;
	mul.wide.s32 	%rd142, %r81, 8;
	add.s64 	%rd143, %rd4, %rd142;
	ld.global.u64 	%rd144, [%rd143];
	add.s64 	%rd145, %rd2, %rd144;
	st.global.u8 	[%rd145], %rs1;
	ld.global.u64 	%rd146, [%rd143+1024];
	add.s64 	%rd147, %rd2, %rd146;
	st.global.u8 	[%rd147], %rs1;
	ld.global.u64 	%rd148, [%rd143+2048];
	add.s64 	%rd149, %rd2, %rd148;
	st.global.u8 	[%rd149], %rs1;
	ld.global.u64 	%rd150, [%rd143+3072];
	add.s64 	%rd151, %rd2, %rd150;
	st.global.u8 	[%rd151], %rs1;
	ld.global.u64 	%rd152, [%rd143+4096];
	add.s64 	%rd153, %rd2, %rd152;
	st.global.u8 	[%rd153], %rs1;
	ld.global.u64 	%rd154, [%rd143+5120];
	add.s64 	%rd155, %rd2, %rd154;
	st.global.u8 	[%rd155], %rs1;
	ld.global.u64 	%rd156, [%rd143+6144];
	add.s64 	%rd157, %rd2, %rd156;
	st.global.u8 	[%rd157], %rs1;
	ld.global.u64 	%rd158, [%rd143+7168];
	add.s64 	%rd159, %rd2, %rd158;
	st.global.u8 	[%rd159], %rs1;
	add.s32 	%r89, %r89, 8;
$L__BB8_79:
	setp.eq.s32 	%p45, %r26, 0;
	@%p45 bra 	$L__BB8_85;
	and.b32  	%r29, %r53, 3;
	setp.lt.u32 	%p46, %r26, 4;
	@%p46 bra 	$L__BB8_82;
	shl.b32 	%r82, %r89, 7;
	add.s32 	%r83, %r82, %r5;
	mul.wide.s32 	%rd160, %r83, 8;
	add.s64 	%rd161, %rd4, %rd160;
	ld.global.u64 	%rd162, [%rd161];
	add.s64 	%rd163, %rd2, %rd162;
	st.global.u8 	[%rd163], %rs1;
	ld.global.u64 	%rd164, [%rd161+1024];
	add.s64 	%rd165, %rd2, %rd164;
	st.global.u8 	[%rd165], %rs1;
	ld.global.u64 	%rd166, [%rd161+2048];
	add.s64 	%rd167, %rd2, %rd166;
	st.global.u8 	[%rd167], %rs1;
	ld.global.u64 	%rd168, [%rd161+3072];
	add.s64 	%rd169, %rd2, %rd168;
	st.global.u8 	[%rd169], %rs1;
	add.s32 	%r89, %r89, 4;
$L__BB8_82:
	setp.eq.s32 	%p47, %r29, 0;
	@%p47 bra 	$L__BB8_85;
	shl.b32 	%r84, %r89, 7;
	add.s32 	%r92, %r5, %r84;
	neg.s32 	%r91, %r29;
$L__BB8_84:
	.pragma "nounroll";
	mul.wide.s32 	%rd171, %r92, 8;
	add.s64 	%rd172, %rd4, %rd171;
	ld.global.u64 	%rd173, [%rd172];
	add.s64 	%rd174, %rd2, %rd173;
	st.global.u8 	[%rd174], %rs1;
	add.s32 	%r92, %r92, 128;
	add.s32 	%r91, %r91, 1;
	setp.eq.s32 	%p48, %r91, 0;
	@%p48 bra 	$L__BB8_85;
	bra.uni 	$L__BB8_84;
$L__BB8_85:
	ret;

}
	// .globl	_ZN3cub18CUB_300001_SM_10006detail10radix_sort31DeviceRadixSortSingleTileKernelINS1_5radix10policy_hubIlNS0_8NullTypeEyE10Policy1000ELNS0_9SortOrderE0ElS6_yNS1_21identity_decomposer_tEEEvPKT1_PSB_PKT2_PSF_T3_iiT4_
.visible .entry _ZN3cub18CUB_300001_SM_10006detail10radix_sort31DeviceRadixSortSingleTileKernelINS1_5radix10policy_hubIlNS0_8NullTypeEyE10Policy1000ELNS0_9SortOrderE0ElS6_yNS1_21identity_decomposer_tEEEvPKT1_PSB_PKT2_PSF_T3_iiT4_(
	.param .u64 .ptr .align 1 _ZN3cub18CUB_300001_SM_10006detail10radix_sort31DeviceRadixSortSingleTileKernelINS1_5radix10policy_hubIlNS0_8NullTypeEyE10Policy1000ELNS0_9SortOrderE0ElS6_yNS1_21identity_decomposer_tEEEvPKT1_PSB_PKT2_PSF_T3_iiT4__param_0,
	.param .u64 .ptr .align 1 _ZN3cub18CUB_300001_SM_10006detail10radix_sort31DeviceRadixSortSingleTileKernelINS1_5radix10policy_hubIlNS0_8NullTypeEyE10Policy1000ELNS0_9SortOrderE0ElS6_yNS1_21identity_decomposer_tEEEvPKT1_PSB_PKT2_PSF_T3_iiT4__param_1,
	.param .u64 .ptr .align 1 _ZN3cub18CUB_300001_SM_10006detail10radix_sort31DeviceRadixSortSingleTileKernelINS1_5radix10policy_hubIlNS0_8NullTypeEyE10Policy1000ELNS0_9SortOrderE0ElS6_yNS1_21identity_decomposer_tEEEvPKT1_PSB_PKT2_PSF_T3_iiT4__param_2,
	.param .u64 .ptr .align 1 _ZN3cub18CUB_300001_SM_10006detail10radix_sort31DeviceRadixSortSingleTileKernelINS1_5radix10policy_hubIlNS0_8NullTypeEyE10Policy1000ELNS0_9SortOrderE0ElS6_yNS1_21identity_decomposer_tEEEvPKT1_PSB_PKT2_PSF_T3_iiT4__param_3,
	.param .u64 _ZN3cub18CUB_300001_SM_10006detail10radix_sort31DeviceRadixSortSingleTileKernelINS1_5radix10policy_hubIlNS0_8NullTypeEyE10Policy1000ELNS0_9SortOrderE0ElS6_yNS1_21identity_decomposer_tEEEvPKT1_PSB_PKT2_PSF_T3_iiT4__param_4,
	.param .u32 _ZN3cub18CUB_300001_SM_10006detail10radix_sort31DeviceRadixSortSingleTileKernelINS1_5radix10policy_hubIlNS0_8NullTypeEyE10Policy1000ELNS0_9SortOrderE0ElS6_yNS1_21identity_decomposer_tEEEvPKT1_PSB_PKT2_PSF_T3_iiT4__param_5,
	.param .u32 _ZN3cub18CUB_300001_SM_10006detail10radix_sort31DeviceRadixSortSingleTileKernelINS1_5radix10policy_hubIlNS0_8NullTypeEyE10Policy1000ELNS0_9SortOrderE0ElS6_yNS1_21identity_decomposer_tEEEvPKT1_PSB_PKT2_PSF_T3_iiT4__param_6,
	.param .align 1 .b8 _ZN3cub18CUB_300001_SM_10006detail10radix_sort31DeviceRadixSortSingleTileKernelINS1_5radix10policy_hubIlNS0_8NullTypeEyE10Policy1000ELNS0_9SortOrderE0ElS6_yNS1_21identity_decomposer_tEEEvPKT1_PSB_PKT2_PSF_T3_iiT4__param_7[1]
)
.maxntid 256
.minnctapersm 1
{
	.reg .pred 	%p<32>;
	.reg .b16 	%rs<19>;
	.reg .b32 	%r<356>;
	.reg .b64 	%rd<131>;
	// demoted variable
	.shared .align 16 .b8 _ZZN3cub18CUB_300001_SM_10006detail10radix_sort31DeviceRadixSortSingleTileKernelINS1_5radix10policy_hubIlNS0_8NullTypeEyE10Policy1000ELNS0_9SortOrderE0ElS6_yNS1_21identity_decomposer_tEEEvPKT1_PSB_PKT2_PSF_T3_iiT4_E12temp_storage[33856];
	ld.param.u64 	%rd50, [_ZN3cub18CUB_300001_SM_10006detail10radix_sort31DeviceRadixSortSingleTileKernelINS1_5radix10policy_hubIlNS0_8NullTypeEyE10Policy1000ELNS0_9SortOrderE0ElS6_yNS1_21identity_decomposer_tEEEvPKT1_PSB_PKT2_PSF_T3_iiT4__param_0];
	ld.param.u64 	%rd47, [_ZN3cub18CUB_300001_SM_10006detail10radix_sort31DeviceRadixSortSingleTileKernelINS1_5radix10policy_hubIlNS0_8NullTypeEyE10Policy1000ELNS0_9SortOrderE0ElS6_yNS1_21identity_decomposer_tEEEvPKT1_PSB_PKT2_PSF_T3_iiT4__param_1];
	ld.param.u64 	%rd48, [_ZN3cub18CUB_300001_SM_10006detail10radix_sort31DeviceRadixSortSingleTileKernelINS1_5radix10policy_hubIlNS0_8NullTypeEyE10Policy1000ELNS0_9SortOrderE0ElS6_yNS1_21identity_decomposer_tEEEvPKT1_PSB_PKT2_PSF_T3_iiT4__param_4];
	ld.param.u32 	%r75, [_ZN3cub18CUB_300001_SM_10006detail10radix_sort31DeviceRadixSortSingleTileKernelINS1_5radix10policy_hubIlNS0_8NullTypeEyE10Policy1000ELNS0_9SortOrderE0ElS6_yNS1_21identity_decomposer_tEEEvPKT1_PSB_PKT2_PSF_T3_iiT4__param_5];
	ld.param.u32 	%r76, [_ZN3cub18CUB_300001_SM_10006detail10radix_sort31DeviceRadixSortSingleTileKernelINS1_5radix10policy_hubIlNS0_8NullTypeEyE10Policy1000ELNS0_9SortOrderE0ElS6_yNS1_21identity_decomposer_tEEEvPKT1_PSB_PKT2_PSF_T3_iiT4__param_6];
	cvta.to.global.u64 	%rd51, %rd50;
	cvt.u32.u64 	%r1, %rd48;
	mov.u32 	%r2, %tid.x;
	mul.lo.s32 	%r3, %r2, 9;
	setp.ge.s32 	%p1, %r3, %r1;
	mul.wide.u32 	%rd52, %r3, 8;
	add.s64 	%rd1, %rd51, %rd52;
	mov.b64 	%rd130, -1;
	@%p1 bra 	$L__BB9_2;
	ld.global.u64 	%rd53, [%rd1];
	xor.b64  	%rd130, %rd53, -9223372036854775808;
$L__BB9_2:
	add.s32 	%r77, %r3, 1;
	setp.ge.s32 	%p2, %r77, %r1;
	mov.b64 	%rd129, -1;
	@%p2 bra 	$L__BB9_4;
	ld.global.u64 	%rd55, [%rd1+8];
	xor.b64  	%rd129, %rd55, -9223372036854775808;
$L__BB9_4:
	add.s32 	%r78, %r3, 2;
	setp.ge.s32 	%p3, %r78, %r1;
	mov.b64 	%rd128, -1;
	@%p3 bra 	$L__BB9_6;
	ld.global.u64 	%rd57, [%rd1+16];
	xor.b64  	%rd128, %rd57, -9223372036854775808;
$L__BB9_6:
	add.s32 	%r79, %r3, 3;
	setp.ge.s32 	%p4, %r79, %r1;
	mov.b64 	%rd127, -1;
	@%p4 bra 	$L__BB9_8;
	ld.global.u64 	%rd59, [%rd1+24];
	xor.b64  	%rd127, %rd59, -9223372036854775808;
$L__BB9_8:
	add.s32 	%r80, %r3, 4;
	setp.ge.s32 	%p5, %r80, %r1;
	mov.b64 	%rd126, -1;
	@%p5 bra 	$L__BB9_10;
	ld.global.u64 	%rd61, [%rd1+32];
	xor.b64  	%rd126, %rd61, -9223372036854775808;
$L__BB9_10:
	add.s32 	%r81, %r3, 5;
	setp.ge.s32 	%p6, %r81, %r1;
	mov.b64 	%rd125, -1;
	@%p6 bra 	$L__BB9_12;
	ld.global.u64 	%rd63, [%rd1+40];
	xor.b64  	%rd125, %rd63, -9223372036854775808;
$L__BB9_12:
	add.s32 	%r82, %r3, 6;
	setp.ge.s32 	%p7, %r82, %r1;
	mov.b64 	%rd124, -1;
	@%p7 bra 	$L__BB9_14;
	ld.global.u64 	%rd65, [%rd1+48];
	xor.b64  	%rd124, %rd65, -9223372036854775808;
$L__BB9_14:
	add.s32 	%r83, %r3, 7;
	setp.ge.s32 	%p8, %r83, %r1;
	mov.b64 	%rd123, -1;
	@%p8 bra 	$L__BB9_16;
	ld.global.u64 	%rd67, [%rd1+56];
	xor.b64  	%rd123, %rd67, -9223372036854775808;
$L__BB9_16:
	add.s32 	%r84, %r3, 8;
	setp.ge.s32 	%p9, %r84, %r1;
	mov.b64 	%rd122, -1;
	@%p9 bra 	$L__BB9_18;
	ld.global.u64 	%rd69, [%rd1+64];
	xor.b64  	%rd122, %rd69, -9223372036854775808;
$L__BB9_18:
	bar.sync 	0;
	shr.u32 	%r4, %r2, 5;
	shl.b32 	%r86, %r2, 2;
	mov.u32 	%r87, _ZZN3cub18CUB_300001_SM_10006detail10radix_sort31DeviceRadixSortSingleTileKernelINS1_5radix10policy_hubIlNS0_8NullTypeEyE10Policy1000ELNS0_9SortOrderE0ElS6_yNS1_21identity_decomposer_tEEEvPKT1_PSB_PKT2_PSF_T3_iiT4_E12temp_storage;
	add.s32 	%r5, %r87, %r86;
	shl.b32 	%r88, %r2, 7;
	add.s32 	%r6, %r5, %r88;
	shl.b32 	%r89, %r4, 2;
	add.s32 	%r90, %r87, %r89;
	add.s32 	%r7, %r90, 33792;
	mad.lo.s32 	%r8, %r2, -60, %r6;
	add.s32 	%r353, %r75, 6;
	sub.s32 	%r352, %r76, %r75;
$L__BB9_19:
	add.s32 	%r101, %r353, -6;
	min.s32 	%r91, %r352, 6;
	mov.b32 	%r130, 0;
	st.shared.u32 	[%r5], %r130;
	st.shared.u32 	[%r5+1024], %r130;
	st.shared.u32 	[%r5+2048], %r130;
	st.shared.u32 	[%r5+3072], %r130;
	st.shared.u32 	[%r5+4096], %r130;
	st.shared.u32 	[%r5+5120], %r130;
	st.shared.u32 	[%r5+6144], %r130;
	st.shared.u32 	[%r5+7168], %r130;
	st.shared.u32 	[%r5+8192], %r130;
	st.shared.u32 	[%r5+9216], %r130;
	st.shared.u32 	[%r5+10240], %r130;
	st.shared.u32 	[%r5+11264], %r130;
	st.shared.u32 	[%r5+12288], %r130;
	st.shared.u32 	[%r5+13312], %r130;
	st.shared.u32 	[%r5+14336], %r130;
	st.shared.u32 	[%r5+15360], %r130;
	st.shared.u32 	[%r5+16384], %r130;
	st.shared.u32 	[%r5+17408], %r130;
	st.shared.u32 	[%r5+18432], %r130;
	st.shared.u32 	[%r5+19456], %r130;
	st.shared.u32 	[%r5+20480], %r130;
	st.shared.u32 	[%r5+21504], %r130;
	st.shared.u32 	[%r5+22528], %r130;
	st.shared.u32 	[%r5+23552], %r130;
	st.shared.u32 	[%r5+24576], %r130;
	st.shared.u32 	[%r5+25600], %r130;
	st.shared.u32 	[%r5+26624], %r130;
	st.shared.u32 	[%r5+27648], %r130;
	st.shared.u32 	[%r5+28672], %r130;
	st.shared.u32 	[%r5+29696], %r130;
	st.shared.u32 	[%r5+30720], %r130;
	st.shared.u32 	[%r5+31744], %r130;
	st.shared.u32 	[%r5+32768], %r130;
	mov.b64 	%rd71, 1;
	// begin inline asm
	shl.b64 %rd70, %rd71, %r91;
	// end inline asm
	add.s64 	%rd73, %rd70, -1;
	// begin inline asm
	shl.b64 %rd72, %rd73, %r130;
	// end inline asm
	// begin inline asm
	shr.b64 %rd74, %rd130, %r101;
	// end inline asm
	cvt.u32.u64 	%r133, %rd74;
	cvt.u32.u64 	%r134, %rd72;
	and.b32  	%r135, %r134, %r133;
	shl.b32 	%r136, %r135, 10;
	and.b32  	%r137, %r136, 31744;
	add.s32 	%r138, %r5, %r137;
	shr.u32 	%r139, %r135, 4;
	and.b32  	%r140, %r139, 268435454;
	add.s32 	%r14, %r138, %r140;
	ld.shared.u16 	%rs1, [%r14];
	add.s16 	%rs10, %rs1, 1;
	st.shared.u16 	[%r14], %rs10;
	// begin inline asm
	shr.b64 %rd76, %rd129, %r101;
	// end inline asm
	cvt.u32.u64 	%r141, %rd76;
	and.b32  	%r142, %r134, %r141;
	shl.b32 	%r143, %r142, 10;
	and.b32  	%r144, %r143, 31744;
	add.s32 	%r145, %r5, %r144;
	shr.u32 	%r146, %r142, 4;
	and.b32  	%r147, %r146, 268435454;
	add.s32 	%r15, %r145, %r147;
	ld.shared.u16 	%rs2, [%r15];
	add.s16 	%rs11, %rs2, 1;
	st.shared.u16 	[%r15], %rs11;
	// begin inline asm
	shr.b64 %rd78, %rd128, %r101;
	// end inline asm
	cvt.u32.u64 	%r148, %rd78;
	and.b32  	%r149, %r134, %r148;
	shl.b32 	%r150, %r149, 10;
	and.b32  	%r151, %r150, 31744;
	add.s32 	%r152, %r5, %r151;
	shr.u32 	%r153, %r149, 4;
	and.b32  	%r154, %r153, 268435454;
	add.s32 	%r16, %r152, %r154;
	ld.shared.u16 	%rs3, [%r16];
	add.s16 	%rs12, %rs3, 1;
	st.shared.u16 	[%r16], %rs12;
	// begin inline asm
	shr.b64 %rd80, %rd127, %r101;
	// end inline asm
	cvt.u32.u64 	%r155, %rd80;
	and.b32  	%r156, %r134, %r155;
	shl.b32 	%r157, %r156, 10;
	and.b32  	%r158, %r157, 31744;
	add.s32 	%r159, %r5, %r158;
	shr.u32 	%r160, %r156, 4;
	and.b32  	%r161, %r160, 268435454;
	add.s32 	%r17, %r159, %r161;
	ld.shared.u16 	%rs4, [%r17];
	add.s16 	%rs13, %rs4, 1;
	st.shared.u16 	[%r17], %rs13;
	// begin inline asm
	shr.b64 %rd82, %rd126, %r101;
	// end inline asm
	cvt.u32.u64 	%r162, %rd82;
	and.b32  	%r163, %r134, %r162;
	shl.b32 	%r164, %r163, 10;
	and.b32  	%r165, %r164, 31744;
	add.s32 	%r166, %r5, %r165;
	shr.u32 	%r167, %r163, 4;
	and.b32  	%r168, %r167, 268435454;
	add.s32 	%r18, %r166, %r168;
	ld.shared.u16 	%rs5, [%r18];
	add.s16 	%rs14, %rs5, 1;
	st.shared.u16 	[%r18], %rs14;
	// begin inline asm
	shr.b64 %rd84, %rd125, %r101;
	// end inline asm
	cvt.u32.u64 	%r169, %rd84;
	and.b32  	%r170, %r134, %r169;
	shl.b32 	%r171, %r170, 10;
	and.b32  	%r172, %r171, 31744;
	add.s32 	%r173, %r5, %r172;
	shr.u32 	%r174, %r170, 4;
	and.b32  	%r175, %r174, 268435454;
	add.s32 	%r19, %r173, %r175;
	ld.shared.u16 	%rs6, [%r19];
	add.s16 	%rs15, %rs6, 1;
	st.shared.u16 	[%r19], %rs15;
	// begin inline asm
	shr.b64 %rd86, %rd124, %r101;
	// end inline asm
	cvt.u32.u64 	%r176, %rd86;
	and.b32  	%r177, %r134, %r176;
	shl.b32 	%r178, %r177, 10;
	and.b32  	%r179, %r178, 31744;
	add.s32 	%r180, %r5, %r179;
	shr.u32 	%r181, %r177, 4;
	and.b32  	%r182, %r181, 268435454;
	add.s32 	%r20, %r180, %r182;
	ld.shared.u16 	%rs7, [%r20];
	add.s16 	%rs16, %rs7, 1;
	st.shared.u16 	[%r20], %rs16;
	// begin inline asm
	shr.b64 %rd88, %rd123, %r101;
	// end inline asm
	cvt.u32.u64 	%r183, %rd88;
	and.b32  	%r184, %r134, %r183;
	shl.b32 	%r185, %r184, 10;
	and.b32  	%r186, %r185, 31744;
	add.s32 	%r187, %r5, %r186;
	shr.u32 	%r188, %r184, 4;
	and.b32  	%r189, %r188, 268435454;
	add.s32 	%r21, %r187, %r189;
	ld.shared.u16 	%rs8, [%r21];
	add.s16 	%rs17, %rs8, 1;
	st.shared.u16 	[%r21], %rs17;
	// begin inline asm
	shr.b64 %rd90, %rd122, %r101;
	// end inline asm
	cvt.u32.u64 	%r190, %rd90;
	and.b32  	%r191, %r134, %r190;
	shl.b32 	%r192, %r191, 10;
	and.b32  	%r193, %r192, 31744;
	add.s32 	%r194, %r5, %r193;
	shr.u32 	%r195, %r191, 4;
	and.b32  	%r196, %r195, 268435454;
	add.s32 	%r22, %r194, %r196;
	ld.shared.u16 	%rs9, [%r22];
	add.s16 	%rs18, %rs9, 1;
	st.shared.u16 	[%r22], %rs18;
	bar.sync 	0;
	ld.shared.u32 	%r23, [%r6];
	ld.shared.u32 	%r197, [%r6+4];
	ld.shared.u32 	%r198, [%r6+8];
	ld.shared.u32 	%r199, [%r6+12];
	ld.shared.u32 	%r200, [%r6+16];
	ld.shared.u32 	%r201, [%r6+20];
	ld.shared.u32 	%r202, [%r6+24];
	ld.shared.u32 	%r203, [%r6+28];
	ld.shared.u32 	%r204, [%r6+32];
	ld.shared.u32 	%r205, [%r6+36];
	ld.shared.u32 	%r206, [%r6+40];
	ld.shared.u32 	%r207, [%r6+44];
	ld.shared.u32 	%r208, [%r6+48];
	ld.shared.u32 	%r209, [%r6+52];
	ld.shared.u32 	%r210, [%r6+56];
	ld.shared.u32 	%r211, [%r6+60];
	ld.shared.u32 	%r212, [%r6+64];
	ld.shared.u32 	%r213, [%r6+68];
	ld.shared.u32 	%r214, [%r6+72];
	ld.shared.u32 	%r215, [%r6+76];
	ld.shared.u32 	%r216, [%r6+80];
	ld.shared.u32 	%r217, [%r6+84];
	ld.shared.u32 	%r218, [%r6+88];
	ld.shared.u32 	%r219, [%r6+92];
	ld.shared.u32 	%r220, [%r6+96];
	ld.shared.u32 	%r221, [%r6+100];
	ld.shared.u32 	%r222, [%r6+104];
	ld.shared.u32 	%r223, [%r6+108];
	ld.shared.u32 	%r224, [%r6+112];
	ld.shared.u32 	%r225, [%r6+116];
	ld.shared.u32 	%r226, [%r6+120];
	ld.shared.u32 	%r227, [%r6+124];
	ld.shared.u32 	%r228, [%r6+128];
	add.s32 	%r24, %r197, %r23;
	add.s32 	%r25, %r198, %r24;
	add.s32 	%r26, %r199, %r25;
	add.s32 	%r27, %r200, %r26;
	add.s32 	%r28, %r201, %r27;
	add.s32 	%r29, %r202, %r28;
	add.s32 	%r30, %r203, %r29;
	add.s32 	%r31, %r204, %r30;
	add.s32 	%r32, %r205, %r31;
	add.s32 	%r33, %r206, %r32;
	add.s32 	%r34, %r207, %r33;
	add.s32 	%r35, %r208, %r34;
	add.s32 	%r36, %r209, %r35;
	add.s32 	%r37, %r210, %r36;
	add.s32 	%r38, %r211, %r37;
	add.s32 	%r39, %r212, %r38;
	add.s32 	%r40, %r213, %r39;
	add.s32 	%r41, %r214, %r40;
	add.s32 	%r42, %r215, %r41;
	add.s32 	%r43, %r216, %r42;
	add.s32 	%r44, %r217, %r43;
	add.s32 	%r45, %r218, %r44;
	add.s32 	%r46, %r219, %r45;
	add.s32 	%r47, %r220, %r46;
	add.s32 	%r48, %r221, %r47;
	add.s32 	%r49, %r222, %r48;
	add.s32 	%r50, %r223, %r49;
	add.s32 	%r51, %r224, %r50;
	add.s32 	%r52, %r225, %r51;
	add.s32 	%r53, %r226, %r52;
	add.s32 	%r54, %r227, %r53;
	add.s32 	%r107, %r228, %r54;
	// begin inline asm
	mov.u32 %r102, %laneid;
	// end inline asm
	mov.b32 	%r105, 1;
	mov.b32 	%r132, -1;
	// begin inline asm
	{  .reg .u32 r0;  .reg .pred p;  shfl.sync.up.b32 r0|p, %r107, %r105, %r130, %r132;  @p add.u32 r0, r0, %r107;  mov.u32 %r103, r0;}
	// end inline asm
	mov.b32 	%r111, 2;
	// begin inline asm
	{  .reg .u32 r0;  .reg .pred p;  shfl.sync.up.b32 r0|p, %r103, %r111, %r130, %r132;  @p add.u32 r0, r0, %r103;  mov.u32 %r109, r0;}
	// end inline asm
	mov.b32 	%r117, 4;
	// begin inline asm
	{  .reg .u32 r0;  .reg .pred p;  shfl.sync.up.b32 r0|p, %r109, %r117, %r130, %r132;  @p add.u32 r0, r0, %r109;  mov.u32 %r115, r0;}
	// end inline asm
	mov.b32 	%r123, 8;
	// begin inline asm
	{  .reg .u32 r0;  .reg .pred p;  shfl.sync.up.b32 r0|p, %r115, %r123, %r130, %r132;  @p add.u32 r0, r0, %r115;  mov.u32 %r121, r0;}
	// end inline asm
	mov.b32 	%r129, 16;
	// begin inline asm
	{  .reg .u32 r0;  .reg .pred p;  shfl.sync.up.b32 r0|p, %r121, %r129, %r130, %r132;  @p add.u32 r0, r0, %r121;  mov.u32 %r127, r0;}
	// end inline asm
	setp.ne.s32 	%p10, %r102, 31;
	@%p10 bra 	$L__BB9_21;
	st.shared.u32 	[%r7], %r127;
$L__BB9_21:
	sub.s32 	%r229, %r127, %r107;
	setp.gt.u32 	%p11, %r2, 31;
	setp.eq.s32 	%p12, %r4, 7;
	setp.eq.s32 	%p13, %r4, 6;
	setp.eq.s32 	%p14, %r4, 5;
	setp.eq.s32 	%p15, %r4, 4;
	setp.eq.s32 	%p16, %r4, 3;
	setp.eq.s32 	%p17, %r4, 2;
	setp.eq.s32 	%p18, %r4, 1;
	bar.sync 	0;
	ld.shared.v4.u32 	{%r230, %r231, %r232, %r233}, [_ZZN3cub18CUB_300001_SM_10006detail10radix_sort31DeviceRadixSortSingleTileKernelINS1_5radix10policy_hubIlNS0_8NullTypeEyE10Policy1000ELNS0_9SortOrderE0ElS6_yNS1_21identity_decomposer_tEEEvPKT1_PSB_PKT2_PSF_T3_iiT4_E12temp_storage+33792];
	selp.b32 	%r234, %r230, %r354, %p18;
	add.s32 	%r235, %r231, %r230;
	selp.b32 	%r236, %r235, %r234, %p17;
	add.s32 	%r237, %r235, %r232;
	selp.b32 	%r238, %r237, %r236, %p16;
	add.s32 	%r239, %r237, %r233;
	selp.b32 	%r240, %r239, %r238, %p15;
	ld.shared.v4.u32 	{%r241, %r242, %r243, %r244}, [_ZZN3cub18CUB_300001_SM_10006detail10radix_sort31DeviceRadixSortSingleTileKernelINS1_5radix10policy_hubIlNS0_8NullTypeEyE10Policy1000ELNS0_9SortOrderE0ElS6_yNS1_21identity_decomposer_tEEEvPKT1_PSB_PKT2_PSF_T3_iiT4_E12temp_storage+33808];
	add.s32 	%r245, %r239, %r241;
	selp.b32 	%r246, %r245, %r240, %p14;
	add.s32 	%r247, %r245, %r242;
	selp.b32 	%r248, %r247, %r246, %p13;
	add.s32 	%r249, %r247, %r243;
	selp.b32 	%r354, %r249, %r248, %p12;
	add.s32 	%r59, %r249, %r244;
	setp.ne.s32 	%p19, %r102, 0;
	selp.b32 	%r250, %r229, 0, %p19;
	add.s32 	%r251, %r354, %r250;
	or.pred  	%p20, %p11, %p19;
	selp.b32 	%r355, %r251, %r229, %p11;
	@%p20 bra 	$L__BB9_23;
	shl.b32 	%r355, %r59, 16;
	st.shared.u32 	[_ZZN3cub18CUB_300001_SM_10006detail10radix_sort31DeviceRadixSortSingleTileKernelINS1_5radix10policy_hubIlNS0_8NullTypeEyE10Policy1000ELNS0_9SortOrderE0ElS6_yNS1_21identity_decomposer_tEEEvPKT1_PSB_PKT2_PSF_T3_iiT4_E12temp_storage+33832], %r355;
$L__BB9_23:
	setp.eq.s32 	%p21, %r2, 0;
	bar.sync 	0;
	ld.shared.u32 	%r252, [_ZZN3cub18CUB_300001_SM_10006detail10radix_sort31DeviceRadixSortSingleTileKernelINS1_5radix10policy_hubIlNS0_8NullTypeEyE10Policy1000ELNS0_9SortOrderE0ElS6_yNS1_21identity_decomposer_tEEEvPKT1_PSB_PKT2_PSF_T3_iiT4_E12temp_storage+33832];
	selp.b32 	%r253, 0, %r252, %p21;
	add.s32 	%r254, %r355, %r253;
	add.s32 	%r255, %r23, %r254;
	add.s32 	%r256, %r24, %r254;
	add.s32 	%r257, %r25, %r254;
	add.s32 	%r258, %r26, %r254;
	add.s32 	%r259, %r27, %r254;
	add.s32 	%r260, %r28, %r254;
	add.s32 	%r261, %r29, %r254;
	add.s32 	%r262, %r30, %r254;
	add.s32 	%r263, %r31, %r254;
	add.s32 	%r264, %r32, %r254;
	add.s32 	%r265, %r33, %r254;
	add.s32 	%r266, %r34, %r254;
	add.s32 	%r267, %r35, %r254;
	add.s32 	%r268, %r36, %r254;
	add.s32 	%r269, %r37, %r254;
	add.s32 	%r270, %r38, %r254;
	add.s32 	%r271, %r39, %r254;
	add.s32 	%r272, %r40, %r254;
	add.s32 	%r273, %r41, %r254;
	add.s32 	%r274, %r42, %r254;
	add.s32 	%r275, %r43, %r254;
	add.s32 	%r276, %r44, %r254;
	add.s32 	%r277, %r45, %r254;
	add.s32 	%r278, %r46, %r254;
	add.s32 	%r279, %r47, %r254;
	add.s32 	%r280, %r48, %r254;
	add.s32 	%r281, %r49, %r254;
	add.s32 	%r282, %r50, %r254;
	add.s32 	%r283, %r51, %r254;
	add.s32 	%r284, %r52, %r254;
	add.s32 	%r285, %r53, %r254;
	add.s32 	%r286, %r54, %r254;
	st.shared.u32 	[%r6], %r254;
	st.shared.u32 	[%r6+4], %r255;
	st.shared.u32 	[%r6+8], %r256;
	st.shared.u32 	[%r6+12], %r257;
	st.shared.u32 	[%r6+16], %r258;
	st.shared.u32 	[%r6+20], %r259;
	st.shared.u32 	[%r6+24], %r260;
	st.shared.u32 	[%r6+28], %r261;
	st.shared.u32 	[%r6+32], %r262;
	st.shared.u32 	[%r6+36], %r263;
	st.shared.u32 	[%r6+40], %r264;
	st.shared.u32 	[%r6+44], %r265;
	st.shared.u32 	[%r6+48], %r266;
	st.shared.u32 	[%r6+52], %r267;
	st.shared.u32 	[%r6+56], %r268;
	st.shared.u32 	[%r6+60], %r269;
	st.shared.u32 	[%r6+64], %r270;
	st.shared.u32 	[%r6+68], %r271;
	st.shared.u32 	[%r6+72], %r272;
	st.shared.u32 	[%r6+76], %r273;
	st.shared.u32 	[%r6+80], %r274;
	st.shared.u32 	[%r6+84], %r275;
	st.shared.u32 	[%r6+88], %r276;
	st.shared.u32 	[%r6+92], %r277;
	st.shared.u32 	[%r6+96], %r278;
	st.shared.u32 	[%r6+100], %r279;
	st.shared.u32 	[%r6+104], %r280;
	st.shared.u32 	[%r6+108], %r281;
	st.shared.u32 	[%r6+112], %r282;
	st.shared.u32 	[%r6+116], %r283;
	st.shared.u32 	[%r6+120], %r284;
	st.shared.u32 	[%r6+124], %r285;
	st.shared.u32 	[%r6+128], %r286;
	bar.sync 	0;
	cvt.u32.u16 	%r287, %rs1;
	ld.shared.u16 	%r288, [%r14];
	add.s32 	%r63, %r288, %r287;
	cvt.u32.u16 	%r289, %rs2;
	ld.shared.u16 	%r290, [%r15];
	add.s32 	%r64, %r290, %r289;
	cvt.u32.u16 	%r291, %rs3;
	ld.shared.u16 	%r292, [%r16];
	add.s32 	%r65, %r292, %r291;
	cvt.u32.u16 	%r293, %rs4;
	ld.shared.u16 	%r294, [%r17];
	add.s32 	%r66, %r294, %r293;
	cvt.u32.u16 	%r295, %rs5;
	ld.shared.u16 	%r296, [%r18];
	add.s32 	%r67, %r296, %r295;
	cvt.u32.u16 	%r297, %rs6;
	ld.shared.u16 	%r298, [%r19];
	add.s32 	%r68, %r298, %r297;
	cvt.u32.u16 	%r299, %rs7;
	ld.shared.u16 	%r300, [%r20];
	add.s32 	%r69, %r300, %r299;
	cvt.u32.u16 	%r301, %rs8;
	ld.shared.u16 	%r302, [%r21];
	add.s32 	%r70, %r302, %r301;
	cvt.u32.u16 	%r303, %rs9;
	ld.shared.u16 	%r304, [%r22];
	add.s32 	%r71, %r304, %r303;
	bar.sync 	0;
	setp.lt.s32 	%p22, %r353, %r76;
	@%p22 bra 	$L__BB9_43;
	cvt.u64.u32 	%rd92, %r2;
	shl.b32 	%r305, %r63, 3;
	mov.u32 	%r306, _ZZN3cub18CUB_300001_SM_10006detail10radix_sort31DeviceRadixSortSingleTileKernelINS1_5radix10policy_hubIlNS0_8NullTypeEyE10Policy1000ELNS0_9SortOrderE0ElS6_yNS1_21identity_decomposer_tEEEvPKT1_PSB_PKT2_PSF_T3_iiT4_E12temp_storage;
	add.s32 	%r307, %r306, %r305;
	st.shared.u64 	[%r307], %rd130;
	shl.b32 	%r308, %r64, 3;
	add.s32 	%r309, %r306, %r308;
	st.shared.u64 	[%r309], %rd129;
	shl.b32 	%r310, %r65, 3;
	add.s32 	%r311, %r306, %r310;
	st.shared.u64 	[%r311], %rd128;
	shl.b32 	%r312, %r66, 3;
	add.s32 	%r313, %r306, %r312;
	st.shared.u64 	[%r313], %rd127;
	shl.b32 	%r314, %r67, 3;
	add.s32 	%r315, %r306, %r314;
	st.shared.u64 	[%r315], %rd126;
	shl.b32 	%r316, %r68, 3;
	add.s32 	%r317, %r306, %r316;
	st.shared.u64 	[%r317], %rd125;
	shl.b32 	%r318, %r69, 3;
	add.s32 	%r319, %r306, %r318;
	st.shared.u64 	[%r319], %rd124;
	shl.b32 	%r320, %r70, 3;
	add.s32 	%r321, %r306, %r320;
	st.shared.u64 	[%r321], %rd123;
	shl.b32 	%r322, %r71, 3;
	add.s32 	%r323, %r306, %r322;
	st.shared.u64 	[%r323], %rd122;
	bar.sync 	0;
	shl.b32 	%r324, %r2, 6;
	sub.s32 	%r72, %r8, %r324;
	ld.shared.u64 	%rd29, [%r72+2048];
	ld.shared.u64 	%rd30, [%r72+4096];
	ld.shared.u64 	%rd31, [%r72+6144];
	ld.shared.u64 	%rd32, [%r72+8192];
	ld.shared.u64 	%rd33, [%r72+10240];
	ld.shared.u64 	%rd34, [%r72+12288];
	ld.shared.u64 	%rd35, [%r72+14336];
	ld.shared.u64 	%rd36, [%r72+16384];
	setp.gt.u64 	%p23, %rd48, %rd92;
	cvta.to.global.u64 	%rd93, %rd47;
	mul.wide.u32 	%rd94, %r2, 8;
	add.s64 	%rd37, %rd93, %rd94;
	@%p23 bra 	$L__BB9_25;
	bra.uni 	$L__BB9_26;
$L__BB9_25:
	ld.shared.u64 	%rd95, [%r72];
	xor.b64  	%rd96, %rd95, -9223372036854775808;
	st.global.u64 	[%rd37], %rd96;
$L__BB9_26:
	add.s32 	%r325, %r2, 256;
	cvt.u64.u32 	%rd97, %r325;
	setp.le.u64 	%p24, %rd48, %rd97;
	@%p24 bra 	$L__BB9_28;
	xor.b64  	%rd98, %rd29, -9223372036854775808;
	st.global.u64 	[%rd37+2048], %rd98;
$L__BB9_28:
	add.s32 	%r326, %r2, 512;
	cvt.u64.u32 	%rd99, %r326;
	setp.le.u64 	%p25, %rd48, %rd99;
	@%p25 bra 	$L__BB9_30;
	xor.b64  	%rd100, %rd30, -9223372036854775808;
	st.global.u64 	[%rd37+4096], %rd100;
$L__BB9_30:
	add.s32 	%r327, %r2, 768;
	cvt.u64.u32 	%rd101, %r327;
	setp.le.u64 	%p26, %rd48, %rd101;
	@%p26 bra 	$L__BB9_32;
	xor.b64  	%rd102, %rd31, -9223372036854775808;
	st.global.u64 	[%rd37+6144], %rd102;
$L__BB9_32:
	or.b32  	%r328, %r2, 1024;
	cvt.u64.u32 	%rd103, %r328;
	setp.le.u64 	%p27, %rd48, %rd103;
	@%p27 bra 	$L__BB9_34;
	xor.b64  	%rd104, %rd32, -9223372036854775808;
	st.global.u64 	[%rd37+8192], %rd104;
$L__BB9_34:
	add.s32 	%r329, %r2, 1280;
	cvt.u64.u32 	%rd105, %r329;
	setp.le.u64 	%p28, %rd48, %rd105;
	@%p28 bra 	$L__BB9_36;
	xor.b64  	%rd106, %rd33, -9223372036854775808;
	st.global.u64 	[%rd37+10240], %rd106;
$L__BB9_36:
	add.s32 	%r330, %r2, 1536;
	cvt.u64.u32 	%rd107, %r330;
	setp.le.u64 	%p29, %rd48, %rd107;
	@%p29 bra 	$L__BB9_38;
	xor.b64  	%rd108, %rd34, -9223372036854775808;
	st.global.u64 	[%rd37+12288], %rd108;
$L__BB9_38:
	add.s32 	%r331, %r2, 1792;
	cvt.u64.u32 	%rd109, %r331;
	setp.le.u64 	%p30, %rd48, %rd109;
	@%p30 bra 	$L__BB9_40;
	xor.b64  	%rd110, %rd35, -9223372036854775808;
	st.global.u64 	[%rd37+14336], %rd110;
$L__BB9_40:
	or.b32  	%r332, %r2, 2048;
	cvt.u64.u32 	%rd111, %r332;
	setp.le.u64 	%p31, %rd48, %rd111;
	@%p31 bra 	$L__BB9_42;
	xor.b64  	%rd112, %rd36, -9223372036854775808;
	st.global.u64 	[%rd37+16384], %rd112;
$L__BB9_42:
	ret;
$L__BB9_43:
	shl.b32 	%r333, %r63, 3;
	mov.u32 	%r334, _ZZN3cub18CUB_300001_SM_10006detail10radix_sort31DeviceRadixSortSingleTileKernelINS1_5radix10policy_hubIlNS0_8NullTypeEyE10Policy1000ELNS0_9SortOrderE0ElS6_yNS1_21identity_decomposer_tEEEvPKT1_PSB_PKT2_PSF_T3_iiT4_E12temp_storage;
	add.s32 	%r335, %r334, %r333;
	st.shared.u64 	[%r335], %rd130;
	shl.b32 	%r336, %r64, 3;
	add.s32 	%r337, %r334, %r336;
	st.shared.u64 	[%r337], %rd129;
	shl.b32 	%r338, %r65, 3;
	add.s32 	%r339, %r334, %r338;
	st.shared.u64 	[%r339], %rd128;
	shl.b32 	%r340, %r66, 3;
	add.s32 	%r341, %r334, %r340;
	st.shared.u64 	[%r341], %rd127;
	shl.b32 	%r342, %r67, 3;
	add.s32 	%r343, %r334, %r342;
	st.shared.u64 	[%r343], %rd126;
	shl.b32 	%r344, %r68, 3;
	add.s32 	%r345, %r334, %r344;
	st.shared.u64 	[%r345], %rd125;
	shl.b32 	%r346, %r69, 3;
	add.s32 	%r347, %r334, %r346;
	st.shared.u64 	[%r347], %rd124;
	shl.b32 	%r348, %r70, 3;
	add.s32 	%r349, %r334, %r348;
	st.shared.u64 	[%r349], %rd123;
	shl.b32 	%r350, %r71, 3;
	add.s32 	%r351, %r334, %r350;
	st.shared.u64 	[%r351], %rd122;
	bar.sync 	0;
	ld.shared.u64 	%rd130, [%r8];
	ld.shared.u64 	%rd129, [%r8+8];
	ld.shared.u64 	%rd128, [%r8+16];
	ld.shared.u64 	%rd127, [%r8+24];
	ld.shared.u64 	%rd126, [%r8+32];
	ld.shared.u64 	%rd125, [%r8+40];
	ld.shared.u64 	%rd124, [%r8+48];
	ld.shared.u64 	%rd123, [%r8+56];
	ld.shared.u64 	%rd122, [%r8+64];
	bar.sync 	0;
	add.s32 	%r353, %r353, 6;
	add.s32 	%r352, %r352, -6;
	bra.uni 	$L__BB9_19;

}
	// .globl	_ZN3cub18CUB_300001_SM_10006detail10radix_sort30DeviceRadixSortHistogramKernelINS1_5radix10policy_hubIlNS0_8NullTypeEyE10Policy1000ELNS0_9SortOrderE0ElyNS1_21identity_decomposer_tEEEvPT2_PKT1_SB_iiT3_
.visible .entry _ZN3cub18CUB_300001_SM_10006detail10radix_sort30DeviceRadixSortHistogramKernelINS1_5radix10policy_hubIlNS0_8NullTypeEyE10Policy1000ELNS0_9SortOrderE0ElyNS1_21identity_decomposer_tEEEvPT2_PKT1_SB_iiT3_(
	.param .u64 .ptr .align 1 _ZN3cub18CUB_300001_SM_10006detail10radix_sort30DeviceRadixSortHistogramKernelINS1_5radix10policy_hubIlNS0_8NullTypeEyE10Policy1000ELNS0_9SortOrderE0ElyNS1_21identity_decomposer_tEEEvPT2_PKT1_SB_iiT3__param_0,
	.param .u64 .ptr .align 1 _ZN3cub18CUB_300001_SM_10006detail10radix_sort30DeviceRadixSortHistogramKernelINS1_5radix10policy_hubIlNS0_8NullTypeEyE10Policy1000ELNS0_9SortOrderE0ElyNS1_21identity_decomposer_tEEEvPT2_PKT1_SB_iiT3__param_1,
	.param .u64 _ZN3cub18CUB_300001_SM_10006detail10radix_sort30DeviceRadixSortHistogramKernelINS1_5radix10policy_hubIlNS0_8NullTypeEyE10Policy1000ELNS0_9SortOrderE0ElyNS1_21identity_decomposer_tEEEvPT2_PKT1_SB_iiT3__param_2,
	.param .u32 _ZN3cub18CUB_300001_SM_10006detail10radix_sort30DeviceRadixSortHistogramKernelINS1_5radix10policy_hubIlNS0_8NullTypeEyE10Policy1000ELNS0_9SortOrderE0ElyNS1_21identity_decomposer_tEEEvPT2_PKT1_SB_iiT3__param_3,
	.param .u32 _ZN3cub18CUB_300001_SM_10006detail10radix_sort30DeviceRadixSortHistogramKernelINS1_5radix10policy_hubIlNS0_8NullTypeEyE10Policy1000ELNS0_9SortOrderE0ElyNS1_21identity_decomposer_tEEEvPT2_PKT1_SB_iiT3__param_4,
	.param .align 1 .b8 _ZN3cub18CUB_300001_SM_10006detail10radix_sort30DeviceRadixSortHistogramKernelINS1_5radix10policy_hubIlNS0_8NullTypeEyE10Policy1000ELNS0_9SortOrderE0ElyNS1_21identity_decomposer_tEEEvPT2_PKT1_SB_iiT3__param_5[1]
)
.maxntid 128
{
	.reg .pred 	%p<91>;
	.reg .b32 	%r<362>;
	.reg .b64 	%rd<279>;
	// demoted variable
	.shared .align 4 .b8 _ZZN3cub18CUB_300001_SM_10006detail10radix_sort30DeviceRadixSortHistogramKernelINS1_5radix10policy_hubIlNS0_8NullTypeEyE10Policy1000ELNS0_9SortOrderE0ElyNS1_21identity_decomposer_tEEEvPT2_PKT1_SB_iiT3_E12temp_storage[8192];
	ld.param.u64 	%rd97, [_ZN3cub18CUB_300001_SM_10006detail10radix_sort30DeviceRadixSortHistogramKernelINS1_5radix10policy_hubIlNS0_8NullTypeEyE10Policy1000ELNS0_9SortOrderE0ElyNS1_21identity_decomposer_tEEEvPT2_PKT1_SB_iiT3__param_0];
	ld.param.u64 	%rd98, [_ZN3cub18CUB_300001_SM_10006detail10radix_sort30DeviceRadixSortHistogramKernelINS1_5radix10policy_hubIlNS0_8NullTypeEyE10Policy1000ELNS0_9SortOrderE0ElyNS1_21identity_decomposer_tEEEvPT2_PKT1_SB_iiT3__param_1];
	ld.param.u64 	%rd96, [_ZN3cub18CUB_300001_SM_10006detail10radix_sort30DeviceRadixSortHistogramKernelINS1_5radix10policy_hubIlNS0_8NullTypeEyE10Policy1000ELNS0_9SortOrderE0ElyNS1_21identity_decomposer_tEEEvPT2_PKT1_SB_iiT3__param_2];
	ld.param.u32 	%r93, [_ZN3cub18CUB_300001_SM_10006detail10radix_sort30DeviceRadixSortHistogramKernelINS1_5radix10policy_hubIlNS0_8NullTypeEyE10Policy1000ELNS0_9SortOrderE0ElyNS1_21identity_decomposer_tEEEvPT2_PKT1_SB_iiT3__param_3];
	ld.param.u32 	%r94, [_ZN3cub18CUB_300001_SM_10006detail10radix_sort30DeviceRadixSortHistogramKernelINS1_5radix10policy_hubIlNS0_8NullTypeEyE10Policy1000ELNS0_9SortOrderE0ElyNS1_21identity_decomposer_tEEEvPT2_PKT1_SB_iiT3__param_4];
	cvta.to.global.u64 	%rd1, %rd98;
	cvta.to.global.u64 	%rd2, %rd97;
	setp.eq.s64 	%p2, %rd96, 0;
	@%p2 bra 	$L__BB10_153;
	sub.s32 	%r95, %r94, %r93;
	add.s32 	%r96, %r95, 7;
	shr.s32 	%r97, %r96, 31;
	shr.u32 	%r98, %r97, 29;
	add.s32 	%r99, %r96, %r98;
	shr.s32 	%r100, %r99, 3;
	mov.u32 	%r101, %tid.x;
	setp.gt.u32 	%p3, %r101, 255;
	setp.lt.s32 	%p4, %r96, 8;
	mov.u32 	%r102, %ctaid.x;
	shl.b32 	%r103, %r102, 11;
	cvt.u64.u32 	%rd3, %r103;
	mov.u32 	%r104, %nctaid.x;
	shl.b32 	%r105, %r104, 11;
	cvt.u64.u32 	%rd4, %r105;
	add.s32 	%r1, %r100, -1;
	and.b32  	%r2, %r100, 15;
	and.b32  	%r3, %r100, 7;
	add.s32 	%r4, %r3, -1;
	and.b32  	%r5, %r100, 3;
	or.pred  	%p1, %p3, %p4;
	shl.b32 	%r106, %r101, 2;
	mov.u32 	%r107, _ZZN3cub18CUB_300001_SM_10006detail10radix_sort30DeviceRadixSortHistogramKernelINS1_5radix10policy_hubIlNS0_8NullTypeEyE10Policy1000ELNS0_9SortOrderE0ElyNS1_21identity_decomposer_tEEEvPT2_PKT1_SB_iiT3_E12temp_storage;
	add.s32 	%r6, %r107, %r106;
	and.b32  	%r7, %r100, 268435440;
	cvt.u64.u32 	%rd5, %r101;
	add.s32 	%r8, %r101, 128;
	add.s32 	%r9, %r101, 256;
	add.s32 	%r10, %r101, 512;
	add.s32 	%r11, %r101, 640;
	add.s32 	%r12, %r101, 768;
	add.s32 	%r13, %r101, 1920;
	and.b32  	%r14, %r100, 268435448;
	and.b32  	%r15, %r100, 1;
	neg.s32 	%r16, %r7;
	add.s32 	%r17, %r6, 8192;
	add.s64 	%rd100, %rd96, -1;
	shr.u64 	%rd101, %rd100, 30;
	add.s64 	%rd102, %rd101, 1;
	min.u64 	%rd6, %rd102, %rd96;
	mov.b64 	%rd246, 0;
$L__BB10_2:
	@%p1 bra 	$L__BB10_30;
	setp.lt.u32 	%p5, %r1, 15;
	mov.b32 	%r346, 0;
	@%p5 bra 	$L__BB10_6;
	mov.u32 	%r343, %r17;
	mov.u32 	%r344, %r16;
$L__BB10_5:
	.pragma "nounroll";
	mov.b32 	%r109, 0;
	st.shared.u32 	[%r343+-8192], %r109;
	st.shared.u32 	[%r343+-7168], %r109;
	st.shared.u32 	[%r343+-6144], %r109;
	st.shared.u32 	[%r343+-5120], %r109;
	st.shared.u32 	[%r343+-4096], %r109;
	st.shared.u32 	[%r343+-3072], %r109;
	st.shared.u32 	[%r343+-2048], %r109;
	st.shared.u32 	[%r343+-1024], %r109;
	st.shared.u32 	[%r343], %r109;
	st.shared.u32 	[%r343+1024], %r109;
	st.shared.u32 	[%r343+2048], %r109;
	st.shared.u32 	[%r343+3072], %r109;
	st.shared.u32 	[%r343+4096], %r109;
	st.shared.u32 	[%r343+5120], %r109;
	st.shared.u32 	[%r343+6144], %r109;
	st.shared.u32 	[%r343+7168], %r109;
	add.s32 	%r344, %r344, 16;
	add.s32 	%r343, %r343, 16384;
	setp.ne.s32 	%p6, %r344, 0;
	mov.u32 	%r346, %r7;
	@%p6 bra 	$L__BB10_5;
$L__BB10_6:
	add.s32 	%r23, %r2, -1;
	setp.eq.s32 	%p7, %r2, 0;
	@%p7 bra 	$L__BB10_16;
	setp.lt.u32 	%p8, %r23, 7;
	@%p8 bra 	$L__BB10_9;
	shl.b32 	%r110, %r346, 10;
	add.s32 	%r111, %r6, %r110;
	mov.b32 	%r112, 0;
	st.shared.u32 	[%r111], %r112;
	st.shared.u32 	[%r111+1024], %r112;
	st.shared.u32 	[%r111+2048], %r112;
	st.shared.u32 	[%r111+3072], %r112;
	st.shared.u32 	[%r111+4096], %r112;
	st.shared.u32 	[%r111+5120], %r112;
	st.shared.u32 	[%r111+6144], %r112;
	st.shared.u32 	[%r111+7168], %r112;
	add.s32 	%r346, %r346, 8;
$L__BB10_9:
	setp.eq.s32 	%p9, %r3, 0;
	@%p9 bra 	$L__BB10_16;
	setp.lt.u32 	%p10, %r4, 3;
	@%p10 bra 	$L__BB10_12;
	shl.b32 	%r113, %r346, 10;
	add.s32 	%r114, %r6, %r113;
	mov.b32 	%r115, 0;
	st.shared.u32 	[%r114], %r115;
	st.shared.u32 	[%r114+1024], %r115;
	st.shared.u32 	[%r114+2048], %r115;
	st.shared.u32 	[%r114+3072], %r115;
	add.s32 	%r346, %r346, 4;
$L__BB10_12:
	setp.eq.s32 	%p11, %r5, 0;
	@%p11 bra 	$L__BB10_16;
	setp.eq.s32 	%p12, %r5, 1;
	shl.b32 	%r116, %r346, 10;
	add.s32 	%r28, %r6, %r116;
	mov.b32 	%r117, 0;
	st.shared.u32 	[%r28], %r117;
	@%p12 bra 	$L__BB10_16;
	setp.eq.s32 	%p13, %r5, 2;
	mov.b32 	%r118, 0;
	st.shared.u32 	[%r28+1024], %r118;
	@%p13 bra 	$L__BB10_16;
	mov.b32 	%r119, 0;
	st.shared.u32 	[%r28+2048], %r119;
$L__BB10_16:
	cvt.u32.u64 	%r120, %rd5;
	setp.gt.u32 	%p14, %r120, 127;
	@%p14 bra 	$L__BB10_30;
	setp.lt.u32 	%p15, %r1, 15;
	mov.b32 	%r350, 0;
	@%p15 bra 	$L__BB10_20;
	mov.b32 	%r348, 0;
$L__BB10_19:
	.pragma "nounroll";
	shl.b32 	%r123, %r348, 10;
	add.s32 	%r124, %r6, %r123;
	mov.b32 	%r125, 0;
	st.shared.u32 	[%r124+512], %r125;
	st.shared.u32 	[%r124+1536], %r125;
	st.shared.u32 	[%r124+2560], %r125;
	st.shared.u32 	[%r124+3584], %r125;
	st.shared.u32 	[%r124+4608], %r125;
	st.shared.u32 	[%r124+5632], %r125;
	st.shared.u32 	[%r124+6656], %r125;
	st.shared.u32 	[%r124+7680], %r125;
	st.shared.u32 	[%r124+8704], %r125;
	st.shared.u32 	[%r124+9728], %r125;
	st.shared.u32 	[%r124+10752], %r125;
	st.shared.u32 	[%r124+11776], %r125;
	st.shared.u32 	[%r124+12800], %r125;
	st.shared.u32 	[%r124+13824], %r125;
	st.shared.u32 	[%r124+14848], %r125;
	st.shared.u32 	[%r124+15872], %r125;
	add.s32 	%r348, %r348, 16;
	setp.ne.s32 	%p16, %r348, %r7;
	mov.u32 	%r350, %r7;
	@%p16 bra 	$L__BB10_19;
$L__BB10_20:
	setp.eq.s32 	%p17, %r2, 0;
	@%p17 bra 	$L__BB10_30;
	setp.lt.u32 	%p18, %r23, 7;
	@%p18 bra 	$L__BB10_23;
	shl.b32 	%r126, %r350, 10;
	add.s32 	%r127, %r6, %r126;
	mov.b32 	%r128, 0;
	st.shared.u32 	[%r127+512], %r128;
	st.shared.u32 	[%r127+1536], %r128;
	st.shared.u32 	[%r127+2560], %r128;
	st.shared.u32 	[%r127+3584], %r128;
	st.shared.u32 	[%r127+4608], %r128;
	st.shared.u32 	[%r127+5632], %r128;
	st.shared.u32 	[%r127+6656], %r128;
	st.shared.u32 	[%r127+7680], %r128;
	add.s32 	%r350, %r350, 8;
$L__BB10_23:
	setp.eq.s32 	%p19, %r3, 0;
	@%p19 bra 	$L__BB10_30;
	setp.lt.u32 	%p20, %r4, 3;
	@%p20 bra 	$L__BB10_26;
	shl.b32 	%r129, %r350, 10;
	add.s32 	%r130, %r6, %r129;
	mov.b32 	%r131, 0;
	st.shared.u32 	[%r130+512], %r131;
	st.shared.u32 	[%r130+1536], %r131;
	st.shared.u32 	[%r130+2560], %r131;
	st.shared.u32 	[%r130+3584], %r131;
	add.s32 	%r350, %r350, 4;
$L__BB10_26:
	setp.eq.s32 	%p21, %r5, 0;
	@%p21 bra 	$L__BB10_30;
	setp.eq.s32 	%p22, %r5, 1;
	shl.b32 	%r132, %r350, 10;
	add.s32 	%r36, %r6, %r132;
	mov.b32 	%r133, 0;
	st.shared.u32 	[%r36+512], %r133;
	@%p22 bra 	$L__BB10_30;
	setp.eq.s32 	%p23, %r5, 2;
	mov.b32 	%r134, 0;
	st.shared.u32 	[%r36+1536], %r134;
	@%p23 bra 	$L__BB10_30;
	mov.b32 	%r135, 0;
	st.shared.u32 	[%r36+2560], %r135;
$L__BB10_30:
	bar.sync 	0;
	bar.sync 	0;
	shl.b64 	%rd8, %rd246, 30;
	sub.s64 	%rd103, %rd96, %rd8;
	min.u64 	%rd9, %rd103, 1073741824;
	setp.le.u64 	%p24, %rd9, %rd3;
	@%p24 bra 	$L__BB10_70;
	mov.u64 	%rd247, %rd3;
$L__BB10_32:
	add.s64 	%rd11, %rd247, %rd8;
	sub.s64 	%rd12, %rd96, %rd11;
	setp.lt.u64 	%p25, %rd12, 2048;
	@%p25 bra 	$L__BB10_34;
	add.s64 	%rd122, %rd11, %rd5;
	shl.b64 	%rd123, %rd122, 3;
	add.s64 	%rd124, %rd1, %rd123;
	ld.global.u64 	%rd278, [%rd124];
	ld.global.u64 	%rd277, [%rd124+1024];
	ld.global.u64 	%rd276, [%rd124+2048];
	ld.global.u64 	%rd275, [%rd124+3072];
	ld.global.u64 	%rd274, [%rd124+4096];
	ld.global.u64 	%rd273, [%rd124+5120];
	ld.global.u64 	%rd272, [%rd124+6144];
	ld.global.u64 	%rd271, [%rd124+7168];
	ld.global.u64 	%rd270, [%rd124+8192];
	ld.global.u64 	%rd269, [%rd124+9216];
	ld.global.u64 	%rd268, [%rd124+10240];
	ld.global.u64 	%rd267, [%rd124+11264];
	ld.global.u64 	%rd266, [%rd124+12288];
	ld.global.u64 	%rd265, [%rd124+13312];
	ld.global.u64 	%rd264, [%rd124+14336];
	ld.global.u64 	%rd263, [%rd124+15360];
	bra.uni 	$L__BB10_66;
$L__BB10_34:
	cvt.u32.u64 	%r136, %rd5;
	cvt.u32.u64 	%r37, %rd12;
	setp.ge.s32 	%p26, %r136, %r37;
	add.s64 	%rd105, %rd11, %rd5;
	shl.b64 	%rd106, %rd105, 3;
	add.s64 	%rd29, %rd1, %rd106;
	mov.b64 	%rd278, 9223372036854775807;
	@%p26 bra 	$L__BB10_36;
	ld.global.u64 	%rd278, [%rd29];
$L__BB10_36:
	setp.ge.s32 	%p27, %r8, %r37;
	mov.b64 	%rd277, 9223372036854775807;
	@%p27 bra 	$L__BB10_38;
	ld.global.u64 	%rd277, [%rd29+1024];
$L__BB10_38:
	setp.ge.s32 	%p28, %r9, %r37;
	mov.b64 	%rd276, 9223372036854775807;
	@%p28 bra 	$L__BB10_40;
	ld.global.u64 	%rd276, [%rd29+2048];
$L__BB10_40:
	mov.u32 	%r137, %tid.x;
	add.s32 	%r138, %r137, 384;
	setp.ge.s32 	%p29, %r138, %r37;
	mov.b64 	%rd275, 9223372036854775807;
	@%p29 bra 	$L__BB10_42;
	ld.global.u64 	%rd275, [%rd29+3072];
$L__BB10_42:
	setp.ge.s32 	%p30, %r10, %r37;
	mov.b64 	%rd274, 9223372036854775807;
	@%p30 bra 	$L__BB10_44;
	ld.global.u64 	%rd274, [%rd29+4096];
$L__BB10_44:
	setp.ge.s32 	%p31, %r11, %r37;
	mov.b64 	%rd273, 9223372036854775807;
	@%p31 bra 	$L__BB10_46;
	ld.global.u64 	%rd273, [%rd29+5120];
$L__BB10_46:
	setp.ge.s32 	%p32, %r12, %r37;
	mov.b64 	%rd272, 9223372036854775807;
	@%p32 bra 	$L__BB10_48;
	ld.global.u64 	%rd272, [%rd29+6144];
$L__BB10_48:
	add.s32 	%r140, %r137, 896;
	setp.ge.s32 	%p33, %r140, %r37;
	mov.b64 	%rd271, 9223372036854775807;
	@%p33 bra 	$L__BB10_50;
	ld.global.u64 	%rd271, [%rd29+7168];
$L__BB10_50:
	or.b32  	%r142, %r137, 1024;
	setp.ge.s32 	%p34, %r142, %r37;
	mov.b64 	%rd270, 9223372036854775807;
	@%p34 bra 	$L__BB10_52;
	ld.global.u64 	%rd270, [%rd29+8192];
$L__BB10_52:
	add.s32 	%r144, %r137, 1152;
	setp.ge.s32 	%p35, %r144, %r37;
	mov.b64 	%rd269, 9223372036854775807;
	@%p35 bra 	$L__BB10_54;
	ld.global.u64 	%rd269, [%rd29+9216];
$L__BB10_54:
	add.s32 	%r146, %r137, 1280;
	setp.ge.s32 	%p36, %r146, %r37;
	mov.b64 	%rd268, 9223372036854775807;
	@%p36 bra 	$L__BB10_56;
	ld.global.u64 	%rd268, [%rd29+10240];
$L__BB10_56:
	add.s32 	%r148, %r137, 1408;
	setp.ge.s32 	%p37, %r148, %r37;
	mov.b64 	%rd267, 9223372036854775807;
	@%p37 bra 	$L__BB10_58;
	ld.global.u64 	%rd267, [%rd29+11264];
$L__BB10_58:
	add.s32 	%r150, %r137, 1536;
	setp.ge.s32 	%p38, %r150, %r37;
	mov.b64 	%rd266, 9223372036854775807;
	@%p38 bra 	$L__BB10_60;
	ld.global.u64 	%rd266, [%rd29+12288];
$L__BB10_60:
	add.s32 	%r152, %r137, 1664;
	setp.ge.s32 	%p39, %r152, %r37;
	mov.b64 	%rd265, 9223372036854775807;
	@%p39 bra 	$L__BB10_62;
	ld.global.u64 	%rd265, [%rd29+13312];
$L__BB10_62:
	add.s32 	%r154, %r137, 1792;
	setp.ge.s32 	%p40, %r154, %r37;
	mov.b64 	%rd264, 9223372036854775807;
	@%p40 bra 	$L__BB10_64;
	ld.global.u64 	%rd264, [%rd29+14336];
$L__BB10_64:
	setp.ge.s32 	%p41, %r13, %r37;
	mov.b64 	%rd263, 9223372036854775807;
	@%p41 bra 	$L__BB10_66;
	ld.global.u64 	%rd263, [%rd29+15360];
$L__BB10_66:
	setp.le.s32 	%p42, %r94, %r93;
	@%p42 bra 	$L__BB10_69;
	xor.b64  	%rd77, %rd263, -9223372036854775808;
	xor.b64  	%rd78, %rd264, -9223372036854775808;
	xor.b64  	%rd79, %rd265, -9223372036854775808;
	xor.b64  	%rd80, %rd266, -9223372036854775808;
	xor.b64  	%rd81, %rd267, -9223372036854775808;
	xor.b64  	%rd82, %rd268, -9223372036854775808;
	xor.b64  	%rd83, %rd269, -9223372036854775808;
	xor.b64  	%rd84, %rd270, -9223372036854775808;
	xor.b64  	%rd85, %rd271, -9223372036854775808;
	xor.b64  	%rd86, %rd272, -9223372036854775808;
	xor.b64  	%rd87, %rd273, -9223372036854775808;
	xor.b64  	%rd88, %rd274, -9223372036854775808;
	xor.b64  	%rd89, %rd275, -9223372036854775808;
	xor.b64  	%rd90, %rd276, -9223372036854775808;
	xor.b64  	%rd91, %rd277, -9223372036854775808;
	xor.b64  	%rd92, %rd278, -9223372036854775808;
	mov.b32 	%r352, 0;
	mov.u32 	%r353, %r93;
$L__BB10_68:
	sub.s32 	%r156, %r94, %r353;
	shl.b32 	%r157, %r352, 10;
	mov.u32 	%r158, _ZZN3cub18CUB_300001_SM_10006detail10radix_sort30DeviceRadixSortHistogramKernelINS1_5radix10policy_hubIlNS0_8NullTypeEyE10Policy1000ELNS0_9SortOrderE0ElyNS1_21identity_decomposer_tEEEvPT2_PKT1_SB_iiT3_E12temp_storage;
	add.s32 	%r159, %r158, %r157;
	min.s32 	%r160, %r156, 8;
	mov.b32 	%r161, -1;
	shl.b32 	%r162, %r161, %r160;
	not.b32 	%r163, %r162;
	shr.u64 	%rd125, %rd92, %r353;
	cvt.u32.u64 	%r164, %rd125;
	and.b32  	%r165, %r164, %r163;
	shl.b32 	%r166, %r165, 2;
	add.s32 	%r167, %r159, %r166;
	atom.shared.add.u32 	%r168, [%r167], 1;
	shr.u64 	%rd126, %rd91, %r353;
	cvt.u32.u64 	%r169, %rd126;
	and.b32  	%r170, %r169, %r163;
	shl.b32 	%r171, %r170, 2;
	add.s32 	%r172, %r159, %r171;
	atom.shared.add.u32 	%r173, [%r172], 1;
	shr.u64 	%rd127, %rd90, %r353;
	cvt.u32.u64 	%r174, %rd127;
	and.b32  	%r175, %r174, %r163;
	shl.b32 	%r176, %r175, 2;
	add.s32 	%r177, %r159, %r176;
	atom.shared.add.u32 	%r178, [%r177], 1;
	shr.u64 	%rd128, %rd89, %r353;
	cvt.u32.u64 	%r179, %rd128;
	and.b32  	%r180, %r179, %r163;
	shl.b32 	%r181, %r180, 2;
	add.s32 	%r182, %r159, %r181;
	atom.shared.add.u32 	%r183, [%r182], 1;
	shr.u64 	%rd129, %rd88, %r353;
	cvt.u32.u64 	%r184, %rd129;
	and.b32  	%r185, %r184, %r163;
	shl.b32 	%r186, %r185, 2;
	add.s32 	%r187, %r159, %r186;
	atom.shared.add.u32 	%r188, [%r187], 1;
	shr.u64 	%rd130, %rd87, %r353;
	cvt.u32.u64 	%r189, %rd130;
	and.b32  	%r190, %r189, %r163;
	shl.b32 	%r191, %r190, 2;
	add.s32 	%r192, %r159, %r191;
	atom.shared.add.u32 	%r193, [%r192], 1;
	shr.u64 	%rd131, %rd86, %r353;
	cvt.u32.u64 	%r194, %rd131;
	and.b32  	%r195, %r194, %r163;
	shl.b32 	%r196, %r195, 2;
	add.s32 	%r197, %r159, %r196;
	atom.shared.add.u32 	%r198, [%r197], 1;
	shr.u64 	%rd132, %rd85, %r353;
	cvt.u32.u64 	%r199, %rd132;
	and.b32  	%r200, %r199, %r163;
	shl.b32 	%r201, %r200, 2;
	add.s32 	%r202, %r159, %r201;
	atom.shared.add.u32 	%r203, [%r202], 1;
	shr.u64 	%rd133, %rd84, %r353;
	cvt.u32.u64 	%r204, %rd133;
	and.b32  	%r205, %r204, %r163;
	shl.b32 	%r206, %r205, 2;
	add.s32 	%r207, %r159, %r206;
	atom.shared.add.u32 	%r208, [%r207], 1;
	shr.u64 	%rd134, %rd83, %r353;
	cvt.u32.u64 	%r209, %rd134;
	and.b32  	%r210, %r209, %r163;
	shl.b32 	%r211, %r210, 2;
	add.s32 	%r212, %r159, %r211;
	atom.shared.add.u32 	%r213, [%r212], 1;
	shr.u64 	%rd135, %rd82, %r353;
	cvt.u32.u64 	%r214, %rd135;
	and.b32  	%r215, %r214, %r163;
	shl.b32 	%r216, %r215, 2;
	add.s32 	%r217, %r159, %r216;
	atom.shared.add.u32 	%r218, [%r217], 1;
	shr.u64 	%rd136, %rd81, %r353;
	cvt.u32.u64 	%r219, %rd136;
	and.b32  	%r220, %r219, %r163;
	shl.b32 	%r221, %r220, 2;
	add.s32 	%r222, %r159, %r221;
	atom.shared.add.u32 	%r223, [%r222], 1;
	shr.u64 	%rd137, %rd80, %r353;
	cvt.u32.u64 	%r224, %rd137;
	and.b32  	%r225, %r224, %r163;
	shl.b32 	%r226, %r225, 2;
	add.s32 	%r227, %r159, %r226;
	atom.shared.add.u32 	%r228, [%r227], 1;
	shr.u64 	%rd138, %rd79, %r353;
	cvt.u32.u64 	%r229, %rd138;
	and.b32  	%r230, %r229, %r163;
	shl.b32 	%r231, %r230, 2;
	add.s32 	%r232, %r159, %r231;
	atom.shared.add.u32 	%r233, [%r232], 1;
	shr.u64 	%rd139, %rd78, %r353;
	cvt.u32.u64 	%r234, %rd139;
	and.b32  	%r235, %r234, %r163;
	shl.b32 	%r236, %r235, 2;
	add.s32 	%r237, %r159, %r236;
	atom.shared.add.u32 	%r238, [%r237], 1;
	shr.u64 	%rd140, %rd77, %r353;
	cvt.u32.u64 	%r239, %rd140;
	and.b32  	%r240, %r239, %r163;
	shl.b32 	%r241, %r240, 2;
	add.s32 	%r242, %r159, %r241;
	atom.shared.add.u32 	%r243, [%r242], 1;
	add.s32 	%r353, %r353, 8;
	add.s32 	%r352, %r352, 1;
	setp.lt.s32 	%p43, %r353, %r94;
	@%p43 bra 	$L__BB10_68;
$L__BB10_69:
	add.s64 	%rd247, %rd247, %rd4;
	setp.lt.u64 	%p44, %rd247, %rd9;
	@%p44 bra 	$L__BB10_32;
$L__BB10_70:
	bar.sync 	0;
	@%p1 bra 	$L__BB10_152;
	setp.lt.u32 	%p45, %r1, 7;
	mov.b32 	%r356, 0;
	@%p45 bra 	$L__BB10_90;
	mov.b32 	%r354, 0;
$L__BB10_73:
	.pragma "nounroll";
	shl.b32 	%r246, %r354, 10;
	add.s32 	%r43, %r6, %r246;
	ld.shared.u32 	%r44, [%r43];
	setp.eq.s32 	%p46, %r44, 0;
	@%p46 bra 	$L__BB10_75;
	cvt.u32.u64 	%r247, %rd5;
	shl.b32 	%r248, %r354, 8;
	add.s32 	%r249, %r248, %r247;
	mul.wide.u32 	%rd141, %r249, 8;
	add.s64 	%rd142, %rd2, %rd141;
	cvt.u64.u32 	%rd143, %r44;
	atom.global.add.u64 	%rd144, [%rd142], %rd143;
$L__BB10_75:
	ld.shared.u32 	%r45, [%r43+1024];
	setp.eq.s32 	%p47, %r45, 0;
	@%p47 bra 	$L__BB10_77;
	cvt.u32.u64 	%r250, %rd5;
	shl.b32 	%r251, %r354, 8;
	add.s32 	%r252, %r251, %r250;
	add.s32 	%r253, %r252, 256;
	mul.wide.u32 	%rd145, %r253, 8;
	add.s64 	%rd146, %rd2, %rd145;
	cvt.u64.u32 	%rd147, %r45;
	atom.global.add.u64 	%rd148, [%rd146], %rd147;
$L__BB10_77:
	ld.shared.u32 	%r46, [%r43+2048];
	setp.eq.s32 	%p48, %r46, 0;
	@%p48 bra 	$L__BB10_79;
	cvt.u32.u64 	%r254, %rd5;
	shl.b32 	%r255, %r354, 8;
	add.s32 	%r256, %r255, %r254;
	add.s32 	%r257, %r256, 512;
	mul.wide.u32 	%rd149, %r257, 8;
	add.s64 	%rd150, %rd2, %rd149;
	cvt.u64.u32 	%rd151, %r46;
	atom.global.add.u64 	%rd152, [%rd150], %rd151;
$L__BB10_79:
	ld.shared.u32 	%r47, [%r43+3072];
	setp.eq.s32 	%p49, %r47, 0;
	@%p49 bra 	$L__BB10_81;
	cvt.u32.u64 	%r258, %rd5;
	shl.b32 	%r259, %r354, 8;
	add.s32 	%r260, %r259, %r258;
	add.s32 	%r261, %r260, 768;
	mul.wide.u32 	%rd153, %r261, 8;
	add.s64 	%rd154, %rd2, %rd153;
	cvt.u64.u32 	%rd155, %r47;
	atom.global.add.u64 	%rd156, [%rd154], %rd155;
$L__BB10_81:
	ld.shared.u32 	%r48, [%r43+4096];
	setp.eq.s32 	%p50, %r48, 0;
	@%p50 bra 	$L__BB10_83;
	cvt.u32.u64 	%r262, %rd5;
	shl.b32 	%r263, %r354, 8;
	add.s32 	%r264, %r263, %r262;
	add.s32 	%r265, %r264, 1024;
	mul.wide.u32 	%rd157, %r265, 8;
	add.s64 	%rd158, %rd2, %rd157;
	cvt.u64.u32 	%rd159, %r48;
	atom.global.add.u64 	%rd160, [%rd158], %rd159;
$L__BB10_83:
	ld.shared.u32 	%r49, [%r43+5120];
	setp.eq.s32 	%p51, %r49, 0;
	@%p51 bra 	$L__BB10_85;
	cvt.u32.u64 	%r266, %rd5;
	shl.b32 	%r267, %r354, 8;
	add.s32 	%r268, %r267, %r266;
	add.s32 	%r269, %r268, 1280;
	mul.wide.u32 	%rd161, %r269, 8;
	add.s64 	%rd162, %rd2, %rd161;
	cvt.u64.u32 	%rd163, %r49;
	atom.global.add.u64 	%rd164, [%rd162], %rd163;
$L__BB10_85:
	ld.shared.u32 	%r50, [%r43+6144];
	setp.eq.s32 	%p52, %r50, 0;
	@%p52 bra 	$L__BB10_87;
	cvt.u32.u64 	%r270, %rd5;
	shl.b32 	%r271, %r354, 8;
	add.s32 	%r272, %r271, %r270;
	add.s32 	%r273, %r272, 1536;
	mul.wide.u32 	%rd165, %r273, 8;
	add.s64 	%rd166, %rd2, %rd165;
	cvt.u64.u32 	%rd167, %r50;
	atom.global.add.u64 	%rd168, [%rd166], %rd167;
$L__BB10_87:
	ld.shared.u32 	%r51, [%r43+7168];
	setp.eq.s32 	%p53, %r51, 0;
	@%p53 bra 	$L__BB10_89;
	cvt.u32.u64 	%r274, %rd5;
	shl.b32 	%r275, %r354, 8;
	add.s32 	%r276, %r275, %r274;
	add.s32 	%r277, %r276, 1792;
	mul.wide.u32 	%rd169, %r277, 8;
	add.s64 	%rd170, %rd2, %rd169;
	cvt.u64.u32 	%rd171, %r51;
	atom.global.add.u64 	%rd172, [%rd170], %rd171;
$L__BB10_89:
	add.s32 	%r354, %r354, 8;
	setp.ne.s32 	%p54, %r354, %r14;
	mov.u32 	%r356, %r14;
	@%p54 bra 	$L__BB10_73;
$L__BB10_90:
	add.s32 	%r54, %r5, -1;
	setp.eq.s32 	%p55, %r3, 0;
	@%p55 bra 	$L__BB10_111;
	setp.lt.u32 	%p56, %r4, 3;
	@%p56 bra 	$L__BB10_101;
	shl.b32 	%r278, %r356, 10;
	add.s32 	%r55, %r6, %r278;
	ld.shared.u32 	%r56, [%r55];
	setp.eq.s32 	%p57, %r56, 0;
	@%p57 bra 	$L__BB10_94;
	cvt.u32.u64 	%r279, %rd5;
	shl.b32 	%r280, %r356, 8;
	add.s32 	%r281, %r280, %r279;
	mul.wide.u32 	%rd173, %r281, 8;
	add.s64 	%rd174, %rd2, %rd173;
	cvt.u64.u32 	%rd175, %r56;
	atom.global.add.u64 	%rd176, [%rd174], %rd175;
$L__BB10_94:
	ld.shared.u32 	%r57, [%r55+1024];
	setp.eq.s32 	%p58, %r57, 0;
	@%p58 bra 	$L__BB10_96;
	cvt.u32.u64 	%r282, %rd5;
	shl.b32 	%r283, %r356, 8;
	add.s32 	%r284, %r283, %r282;
	add.s32 	%r285, %r284, 256;
	mul.wide.u32 	%rd177, %r285, 8;
	add.s64 	%rd178, %rd2, %rd177;
	cvt.u64.u32 	%rd179, %r57;
	atom.global.add.u64 	%rd180, [%rd178], %rd179;
$L__BB10_96:
	ld.shared.u32 	%r58, [%r55+2048];
	setp.eq.s32 	%p59, %r58, 0;
	@%p59 bra 	$L__BB10_98;
	cvt.u32.u64 	%r286, %rd5;
	shl.b32 	%r287, %r356, 8;
	add.s32 	%r288, %r287, %r286;
	add.s32 	%r289, %r288, 512;
	mul.wide.u32 	%rd181, %r289, 8;
	add.s64 	%rd182, %rd2, %rd181;
	cvt.u64.u32 	%rd183, %r58;
	atom.global.add.u64 	%rd184, [%rd182], %rd183;
$L__BB10_98:
	ld.shared.u32 	%r59, [%r55+3072];
	setp.eq.s32 	%p60, %r59, 0;
	@%p60 bra 	$L__BB10_100;
	cvt.u32.u64 	%r290, %rd5;
	shl.b32 	%r291, %r356, 8;
	add.s32 	%r292, %r291, %r290;
	add.s32 	%r293, %r292, 768;
	mul.wide.u32 	%rd185, %r293, 8;
	add.s64 	%rd186, %rd2, %rd185;
	cvt.u64.u32 	%rd187, %r59;
	atom.global.add.u64 	%rd188, [%rd186], %rd187;
$L__BB10_100:
	add.s32 	%r356, %r356, 4;
$L__BB10_101:
	setp.eq.s32 	%p61, %r5, 0;
	@%p61 bra 	$L__BB10_111;
	setp.eq.s32 	%p62, %r54, 0;
	@%p62 bra 	$L__BB10_108;
	shl.b32 	%r294, %r356, 10;
	add.s32 	%r62, %r6, %r294;
	ld.shared.u32 	%r63, [%r62];
	setp.eq.s32 	%p63, %r63, 0;
	@%p63 bra 	$L__BB10_105;
	cvt.u32.u64 	%r295, %rd5;
	shl.b32 	%r296, %r356, 8;
	add.s32 	%r297, %r296, %r295;
	mul.wide.u32 	%rd189, %r297, 8;
	add.s64 	%rd190, %rd2, %rd189;
	cvt.u64.u32 	%rd191, %r63;
	atom.global.add.u64 	%rd192, [%rd190], %rd191;
$L__BB10_105:
	ld.shared.u32 	%r64, [%r62+1024];
	setp.eq.s32 	%p64, %r64, 0;
	@%p64 bra 	$L__BB10_107;
	cvt.u32.u64 	%r298, %rd5;
	shl.b32 	%r299, %r356, 8;
	add.s32 	%r300, %r299, %r298;
	add.s32 	%r301, %r300, 256;
	mul.wide.u32 	%rd193, %r301, 8;
	add.s64 	%rd194, %rd2, %rd193;
	cvt.u64.u32 	%rd195, %r64;
	atom.global.add.u64 	%rd196, [%rd194], %rd195;
$L__BB10_107:
	add.s32 	%r356, %r356, 2;
$L__BB10_108:
	setp.eq.s32 	%p65, %r15, 0;
	@%p65 bra 	$L__BB10_111;
	shl.b32 	%r302, %r356, 10;
	add.s32 	%r303, %r6, %r302;
	ld.shared.u32 	%r67, [%r303];
	setp.eq.s32 	%p66, %r67, 0;
	@%p66 bra 	$L__BB10_111;
	cvt.u32.u64 	%r304, %rd5;
	shl.b32 	%r305, %r356, 8;
	add.s32 	%r306, %r305, %r304;
	mul.wide.u32 	%rd197, %r306, 8;
	add.s64 	%rd198, %rd2, %rd197;
	cvt.u64.u32 	%rd199, %r67;
	atom.global.add.u64 	%rd200, [%rd198], %rd199;
$L__BB10_111:
	cvt.u32.u64 	%r307, %rd5;
	setp.gt.u32 	%p67, %r307, 127;
	@%p67 bra 	$L__BB10_152;
	setp.lt.u32 	%p68, %r1, 7;
	mov.b32 	%r360, 0;
	@%p68 bra 	$L__BB10_131;
	mov.b32 	%r358, 0;
$L__BB10_114:
	.pragma "nounroll";
	shl.b32 	%r311, %r358, 10;
	add.s32 	%r69, %r6, %r311;
	ld.shared.u32 	%r70, [%r69+512];
	setp.eq.s32 	%p69, %r70, 0;
	shl.b32 	%r312, %r358, 8;
	add.s32 	%r313, %r312, %r307;
	mul.wide.u32 	%rd201, %r313, 8;
	add.s64 	%rd94, %rd2, %rd201;
	@%p69 bra 	$L__BB10_116;
	cvt.u64.u32 	%rd202, %r70;
	atom.global.add.u64 	%rd203, [%rd94+1024], %rd202;
$L__BB10_116:
	ld.shared.u32 	%r71, [%r69+1536];
	setp.eq.s32 	%p70, %r71, 0;
	@%p70 bra 	$L__BB10_118;
	cvt.u64.u32 	%rd204, %r71;
	atom.global.add.u64 	%rd205, [%rd94+3072], %rd204;
$L__BB10_118:
	ld.shared.u32 	%r72, [%r69+2560];
	setp.eq.s32 	%p71, %r72, 0;
	@%p71 bra 	$L__BB10_120;
	cvt.u64.u32 	%rd206, %r72;
	atom.global.add.u64 	%rd207, [%rd94+5120], %rd206;
$L__BB10_120:
	ld.shared.u32 	%r73, [%r69+3584];
	setp.eq.s32 	%p72, %r73, 0;
	@%p72 bra 	$L__BB10_122;
	cvt.u64.u32 	%rd208, %r73;
	atom.global.add.u64 	%rd209, [%rd94+7168], %rd208;
$L__BB10_122:
	ld.shared.u32 	%r74, [%r69+4608];
	setp.eq.s32 	%p73, %r74, 0;
	@%p73 bra 	$L__BB10_124;
	cvt.u64.u32 	%rd210, %r74;
	atom.global.add.u64 	%rd211, [%rd94+9216], %rd210;
$L__BB10_124:
	ld.shared.u32 	%r75, [%r69+5632];
	setp.eq.s32 	%p74, %r75, 0;
	@%p74 bra 	$L__BB10_126;
	cvt.u64.u32 	%rd212, %r75;
	atom.global.add.u64 	%rd213, [%rd94+11264], %rd212;
$L__BB10_126:
	ld.shared.u32 	%r76, [%r69+6656];
	setp.eq.s32 	%p75, %r76, 0;
	@%p75 bra 	$L__BB10_128;
	cvt.u64.u32 	%rd214, %r76;
	atom.global.add.u64 	%rd215, [%rd94+13312], %rd214;
$L__BB10_128:
	ld.shared.u32 	%r77, [%r69+7680];
	setp.eq.s32 	%p76, %r77, 0;
	@%p76 bra 	$L__BB10_130;
	cvt.u64.u32 	%rd216, %r77;
	atom.global.add.u64 	%rd217, [%rd94+15360], %rd216;
$L__BB10_130:
	add.s32 	%r358, %r358, 8;
	setp.ne.s32 	%p77, %r358, %r14;
	mov.u32 	%r360, %r14;
	@%p77 bra 	$L__BB10_114;
$L__BB10_131:
	setp.eq.s32 	%p78, %r3, 0;
	@%p78 bra 	$L__BB10_152;
	setp.lt.u32 	%p79, %r4, 3;
	@%p79 bra 	$L__BB10_142;
	shl.b32 	%r314, %r360, 10;
	add.s32 	%r80, %r6, %r314;
	ld.shared.u32 	%r81, [%r80+512];
	setp.eq.s32 	%p80, %r81, 0;
	@%p80 bra 	$L__BB10_135;
	shl.b32 	%r316, %r360, 8;
	add.s32 	%r317, %r316, %r307;
	mul.wide.u32 	%rd218, %r317, 8;
	add.s64 	%rd219, %rd2, %rd218;
	cvt.u64.u32 	%rd220, %r81;
	atom.global.add.u64 	%rd221, [%rd219+1024], %rd220;
$L__BB10_135:
	ld.shared.u32 	%r82, [%r80+1536];
	setp.eq.s32 	%p81, %r82, 0;
	@%p81 bra 	$L__BB10_137;
	shl.b32 	%r319, %r360, 8;
	add.s32 	%r320, %r319, %r307;
	add.s32 	%r321, %r320, 256;
	mul.wide.u32 	%rd222, %r321, 8;
	add.s64 	%rd223, %rd2, %rd222;
	cvt.u64.u32 	%rd224, %r82;
	atom.global.add.u64 	%rd225, [%rd223+1024], %rd224;
$L__BB10_137:
	ld.shared.u32 	%r83, [%r80+2560];
	setp.eq.s32 	%p82, %r83, 0;
	@%p82 bra 	$L__BB10_139;
	shl.b32 	%r323, %r360, 8;
	add.s32 	%r324, %r323, %r307;
	add.s32 	%r325, %r324, 512;
	mul.wide.u32 	%rd226, %r325, 8;
	add.s64 	%rd227, %rd2, %rd226;
	cvt.u64.u32 	%rd228, %r83;
	atom.global.add.u64 	%rd229, [%rd227+1024], %rd228;
$L__BB10_139:
	ld.shared.u32 	%r84, [%r80+3584];
	setp.eq.s32 	%p83, %r84, 0;
	@%p83 bra 	$L__BB10_141;
	shl.b32 	%r327, %r360, 8;
	add.s32 	%r328, %r327, %r307;
	add.s32 	%r329, %r328, 768;
	mul.wide.u32 	%rd230, %r329, 8;
	add.s64 	%rd231, %rd2, %rd230;
	cvt.u64.u32 	%rd232, %r84;
	atom.global.add.u64 	%rd233, [%rd231+1024], %rd232;
$L__BB10_141:
	add.s32 	%r360, %r360, 4;
$L__BB10_142:
	setp.eq.s32 	%p84, %r5, 0;
	@%p84 bra 	$L__BB10_152;
	setp.eq.s32 	%p85, %r54, 0;
	@%p85 bra 	$L__BB10_149;
	shl.b32 	%r330, %r360, 10;
	add.s32 	%r87, %r6, %r330;
	ld.shared.u32 	%r88, [%r87+512];
	setp.eq.s32 	%p86, %r88, 0;
	@%p86 bra 	$L__BB10_146;
	shl.b32 	%r332, %r360, 8;
	add.s32 	%r333, %r332, %r307;
	mul.wide.u32 	%rd234, %r333, 8;
	add.s64 	%rd235, %rd2, %rd234;
	cvt.u64.u32 	%rd236, %r88;
	atom.global.add.u64 	%rd237, [%rd235+1024], %rd236;
$L__BB10_146:
	ld.shared.u32 	%r89, [%r87+1536];
	setp.eq.s32 	%p87, %r89, 0;
	@%p87 bra 	$L__BB10_148;
	shl.b32 	%r335, %r360, 8;
	add.s32 	%r336, %r335, %r307;
	add.s32 	%r337, %r336, 256;
	mul.wide.u32 	%rd238, %r337, 8;
	add.s64 	%rd239, %rd2, %rd238;
	cvt.u64.u32 	%rd240, %r89;
	atom.global.add.u64 	%rd241, [%rd239+1024], %rd240;
$L__BB10_148:
	add.s32 	%r360, %r360, 2;
$L__BB10_149:
	setp.eq.s32 	%p88, %r15, 0;
	@%p88 bra 	$L__BB10_152;
	shl.b32 	%r338, %r360, 10;
	add.s32 	%r339, %r6, %r338;
	ld.shared.u32 	%r92, [%r339+512];
	setp.eq.s32 	%p89, %r92, 0;
	@%p89 bra 	$L__BB10_152;
	shl.b32 	%r341, %r360, 8;
	add.s32 	%r342, %r341, %r307;
	mul.wide.u32 	%rd242, %r342, 8;
	add.s64 	%rd243, %rd2, %rd242;
	cvt.u64.u32 	%rd244, %r92;
	atom.global.add.u64 	%rd245, [%rd243+1024], %rd244;
$L__BB10_152:
	bar.sync 	0;
	add.s64 	%rd246, %rd246, 1;
	setp.ne.s64 	%p90, %rd246, %rd6;
	@%p90 bra 	$L__BB10_2;
$L__BB10_153:
	ret;

}
	// .globl	_ZN3cub18CUB_300001_SM_10006detail10radix_sort33DeviceRadixSortExclusiveSumKernelINS1_5radix10policy_hubIlNS0_8NullTypeEyE10Policy1000EyEEvPT0_
.visible .entry _ZN3cub18CUB_300001_SM_10006detail10radix_sort33DeviceRadixSortExclusiveSumKernelINS1_5radix10policy_hubIlNS0_8NullTypeEyE10Policy1000EyEEvPT0_(
	.param .u64 .ptr .align 1 _ZN3cub18CUB_300001_SM_10006detail10radix_sort33DeviceRadixSortExclusiveSumKernelINS1_5radix10policy_hubIlNS0_8NullTypeEyE10Policy1000EyEEvPT0__param_0
)
{
	.reg .pred 	%p<4>;
	.reg .b32 	%r<28>;
	.reg .b64 	%rd<54>;
	// demoted variable
	.shared .align 16 .b8 _ZZN3cub18CUB_300001_SM_10006detail10radix_sort33DeviceRadixSortExclusiveSumKernelINS1_5radix10policy_hubIlNS0_8NullTypeEyE10Policy1000EyEEvPT0_E12temp_storage[2336];
	ld.param.u64 	%rd5, [_ZN3cub18CUB_300001_SM_10006detail10radix_sort33DeviceRadixSortExclusiveSumKernelINS1_5radix10policy_hubIlNS0_8NullTypeEyE10Policy1000EyEEvPT0__param_0];
	cvta.to.global.u64 	%rd6, %rd5;
	mov.u32 	%r3, %ctaid.x;
	shl.b32 	%r4, %r3, 8;
	mov.u32 	%r1, %tid.x;
	setp.gt.u32 	%p1, %r1, 255;
	add.s32 	%r5, %r4, %r1;
	mul.wide.s32 	%rd7, %r5, 8;
	add.s64 	%rd1, %rd6, %rd7;
	@%p1 bra 	$L__BB11_2;
	ld.global.u64 	%rd53, [%rd1];
$L__BB11_2:
	shr.u32 	%r6, %r1, 3;
	add.s32 	%r7, %r6, %r1;
	shl.b32 	%r8, %r7, 3;
	mov.u32 	%r9, _ZZN3cub18CUB_300001_SM_10006detail10radix_sort33DeviceRadixSortExclusiveSumKernelINS1_5radix10policy_hubIlNS0_8NullTypeEyE10Policy1000EyEEvPT0_E12temp_storage;
	add.s32 	%r10, %r9, %r8;
	add.s32 	%r2, %r10, 16;
	st.shared.u64 	[%r10+16], %rd53;
	bar.sync 	0;
	setp.gt.u32 	%p2, %r1, 31;
	@%p2 bra 	$L__BB11_4;
	mad.lo.s32 	%r27, %r1, 72, %r9;
	ld.shared.u64 	%rd23, [%r27+16];
	ld.shared.u64 	%rd24, [%r27+24];
	ld.shared.u64 	%rd25, [%r27+32];
	ld.shared.u64 	%rd26, [%r27+40];
	ld.shared.u64 	%rd27, [%r27+48];
	ld.shared.u64 	%rd28, [%r27+56];
	ld.shared.u64 	%rd29, [%r27+64];
	ld.shared.u64 	%rd30, [%r27+72];
	add.s64 	%rd31, %rd24, %rd23;
	add.s64 	%rd32, %rd31, %rd25;
	add.s64 	%rd33, %rd32, %rd26;
	add.s64 	%rd34, %rd33, %rd27;
	add.s64 	%rd35, %rd34, %rd28;
	add.s64 	%rd36, %rd35, %rd29;
	add.s64 	%rd10, %rd36, %rd30;
	mov.b32 	%r11, 1;
	mov.b32 	%r24, 0;
	mov.b32 	%r25, -1;
	// begin inline asm
	{  .reg .u64 r0;  .reg .u32 lo;  .reg .u32 hi;  .reg .pred p;  mov.b64 {lo, hi}, %rd10;  shfl.sync.up.b32 lo|p, lo, %r11, %r24, %r25;  shfl.sync.up.b32 hi|p, hi, %r11, %r24, %r25;  mov.b64 r0, {lo, hi};  @p add.u64 r0, r0, %rd10;  mov.u64 %rd8, r0;}
	// end inline asm
	mov.b32 	%r14, 2;
	// begin inline asm
	{  .reg .u64 r0;  .reg .u32 lo;  .reg .u32 hi;  .reg .pred p;  mov.b64 {lo, hi}, %rd8;  shfl.sync.up.b32 lo|p, lo, %r14, %r24, %r25;  shfl.sync.up.b32 hi|p, hi, %r14, %r24, %r25;  mov.b64 r0, {lo, hi};  @p add.u64 r0, r0, %rd8;  mov.u64 %rd11, r0;}
	// end inline asm
	mov.b32 	%r17, 4;
	// begin inline asm
	{  .reg .u64 r0;  .reg .u32 lo;  .reg .u32 hi;  .reg .pred p;  mov.b64 {lo, hi}, %rd11;  shfl.sync.up.b32 lo|p, lo, %r17, %r24, %r25;  shfl.sync.up.b32 hi|p, hi, %r17, %r24, %r25;  mov.b64 r0, {lo, hi};  @p add.u64 r0, r0, %rd11;  mov.u64 %rd14, r0;}
	// end inline asm
	mov.b32 	%r20, 8;
	// begin inline asm
	{  .reg .u64 r0;  .reg .u32 lo;  .reg .u32 hi;  .reg .pred p;  mov.b64 {lo, hi}, %rd14;  shfl.sync.up.b32 lo|p, lo, %r20, %r24, %r25;  shfl.sync.up.b32 hi|p, hi, %r20, %r24, %r25;  mov.b64 r0, {lo, hi};  @p add.u64 r0, r0, %rd14;  mov.u64 %rd17, r0;}
	// end inline asm
	mov.b32 	%r23, 16;
	// begin inline asm
	{  .reg .u64 r0;  .reg .u32 lo;  .reg .u32 hi;  .reg .pred p;  mov.b64 {lo, hi}, %rd17;  shfl.sync.up.b32 lo|p, lo, %r23, %r24, %r25;  shfl.sync.up.b32 hi|p, hi, %r23, %r24, %r25;  mov.b64 r0, {lo, hi};  @p add.u64 r0, r0, %rd17;  mov.u64 %rd20, r0;}
	// end inline asm
	sub.s64 	%rd37, %rd20, %rd10;
	ld.shared.u64 	%rd38, [%r27+16];
	ld.shared.u64 	%rd39, [%r27+24];
	ld.shared.u64 	%rd40, [%r27+32];
	ld.shared.u64 	%rd41, [%r27+40];
	ld.shared.u64 	%rd42, [%r27+48];
	ld.shared.u64 	%rd43, [%r27+56];
	ld.shared.u64 	%rd44, [%r27+64];
	add.s64 	%rd45, %rd38, %rd37;
	add.s64 	%rd46, %rd39, %rd45;
	add.s64 	%rd47, %rd40, %rd46;
	add.s64 	%rd48, %rd41, %rd47;
	add.s64 	%rd49, %rd42, %rd48;
	add.s64 	%rd50, %rd43, %rd49;
	add.s64 	%rd51, %rd44, %rd50;
	st.shared.u64 	[%r27+16], %rd37;
	st.shared.u64 	[%r27+24], %rd45;
	st.shared.u64 	[%r27+32], %rd46;
	st.shared.u64 	[%r27+40], %rd47;
	st.shared.u64 	[%r27+48], %rd48;
	st.shared.u64 	[%r27+56], %rd49;
	st.shared.u64 	[%r27+64], %rd50;
	st.shared.u64 	[%r27+72], %rd51;
$L__BB11_4:
	setp.gt.u32 	%p3, %r1, 255;
	bar.sync 	0;
	@%p3 bra 	$L__BB11_6;
	ld.shared.u64 	%rd52, [%r2];
	st.global.u64 	[%rd1], %rd52;
$L__BB11_6:
	ret;

}
	// .globl	_ZN3cub18CUB_300001_SM_10006detail10radix_sort29DeviceRadixSortOnesweepKernelINS1_5radix10policy_hubIlNS0_8NullTypeEyE10Policy1000ELNS0_9SortOrderE0ElS6_yiiNS1_21identity_decomposer_tEEEvPT5_SC_PT3_PKSD_PT1_PKSH_PT2_PKSL_T4_iiT6_
.visible .entry _ZN3cub18CUB_300001_SM_10006detail10radix_sort29DeviceRadixSortOnesweepKernelINS1_5radix10policy_hubIlNS0_8NullTypeEyE10Policy1000ELNS0_9SortOrderE0ElS6_yiiNS1_21identity_decomposer_tEEEvPT5_SC_PT3_PKSD_PT1_PKSH_PT2_PKSL_T4_iiT6_(
	.param .u64 .ptr .align 1 _ZN3cub18CUB_300001_SM_10006detail10radix_sort29DeviceRadixSortOnesweepKernelINS1_5radix10policy_hubIlNS0_8NullTypeEyE10Policy1000ELNS0_9SortOrderE0ElS6_yiiNS1_21identity_decomposer_tEEEvPT5_SC_PT3_PKSD_PT1_PKSH_PT2_PKSL_T4_iiT6__param_0,
	.param .u64 .ptr .align 1 _ZN3cub18CUB_300001_SM_10006detail10radix_sort29DeviceRadixSortOnesweepKernelINS1_5radix10policy_hubIlNS0_8NullTypeEyE10Policy1000ELNS0_9SortOrderE0ElS6_yiiNS1_21identity_decomposer_tEEEvPT5_SC_PT3_PKSD_PT1_PKSH_PT2_PKSL_T4_iiT6__param_1,
	.param .u64 .ptr .align 1 _ZN3cub18CUB_300001_SM_10006detail10radix_sort29DeviceRadixSortOnesweepKernelINS1_5radix10policy_hubIlNS0_8NullTypeEyE10Policy1000ELNS0_9SortOrderE0ElS6_yiiNS1_21identity_decomposer_tEEEvPT5_SC_PT3_PKSD_PT1_PKSH_PT2_PKSL_T4_iiT6__param_2,
	.param .u64 .ptr .align 1 _ZN3cub18CUB_300001_SM_10006detail10radix_sort29DeviceRadixSortOnesweepKernelINS1_5radix10policy_hubIlNS0_8NullTypeEyE10Policy1000ELNS0_9SortOrderE0ElS6_yiiNS1_21identity_decomposer_tEEEvPT5_SC_PT3_PKSD_PT1_PKSH_PT2_PKSL_T4_iiT6__param_3,
	.param .u64 .ptr .align 1 _ZN3cub18CUB_300001_SM_10006detail10radix_sort29DeviceRadixSortOnesweepKernelINS1_5radix10policy_hubIlNS0_8NullTypeEyE10Policy1000ELNS0_9SortOrderE0ElS6_yiiNS1_21identity_decomposer_tEEEvPT5_SC_PT3_PKSD_PT1_PKSH_PT2_PKSL_T4_iiT6__param_4,
	.param .u64 .ptr .align 1 _ZN3cub18CUB_300001_SM_10006detail10radix_sort29DeviceRadixSortOnesweepKernelINS1_5radix10policy_hubIlNS0_8NullTypeEyE10Policy1000ELNS0_9SortOrderE0ElS6_yiiNS1_21identity_decomposer_tEEEvPT5_SC_PT3_PKSD_PT1_PKSH_PT2_PKSL_T4_iiT6__param_5,
	.param .u64 .ptr .align 1 _ZN3cub18CUB_300001_SM_10006detail10radix_sort29DeviceRadixSortOnesweepKernelINS1_5radix10policy_hubIlNS0_8NullTypeEyE10Policy1000ELNS0_9SortOrderE0ElS6_yiiNS1_21identity_decomposer_tEEEvPT5_SC_PT3_PKSD_PT1_PKSH_PT2_PKSL_T4_iiT6__param_6,
	.param .u64 .ptr .align 1 _ZN3cub18CUB_300001_SM_10006detail10radix_sort29DeviceRadixSortOnesweepKernelINS1_5radix10policy_hubIlNS0_8NullTypeEyE10Policy1000ELNS0_9SortOrderE0ElS6_yiiNS1_21identity_decomposer_tEEEvPT5_SC_PT3_PKSD_PT1_PKSH_PT2_PKSL_T4_iiT6__param_7,
	.param .u32 _ZN3cub18CUB_300001_SM_10006detail10radix_sort29DeviceRadixSortOnesweepKernelINS1_5radix10policy_hubIlNS0_8NullTypeEyE10Policy1000ELNS0_9SortOrderE0ElS6_yiiNS1_21identity_decomposer_tEEEvPT5_SC_PT3_PKSD_PT1_PKSH_PT2_PKSL_T4_iiT6__param_8,
	.param .u32 _ZN3cub18CUB_300001_SM_10006detail10radix_sort29DeviceRadixSortOnesweepKernelINS1_5radix10policy_hubIlNS0_8NullTypeEyE10Policy1000ELNS0_9SortOrderE0ElS6_yiiNS1_21identity_decomposer_tEEEvPT5_SC_PT3_PKSD_PT1_PKSH_PT2_PKSL_T4_iiT6__param_9,
	.param .u32 _ZN3cub18CUB_300001_SM_10006detail10radix_sort29DeviceRadixSortOnesweepKernelINS1_5radix10policy_hubIlNS0_8NullTypeEyE10Policy1000ELNS0_9SortOrderE0ElS6_yiiNS1_21identity_decomposer_tEEEvPT5_SC_PT3_PKSD_PT1_PKSH_PT2_PKSL_T4_iiT6__param_10,
	.param .align 1 .b8 _ZN3cub18CUB_300001_SM_10006detail10radix_sort29DeviceRadixSortOnesweepKernelINS1_5radix10policy_hubIlNS0_8NullTypeEyE10Policy1000ELNS0_9SortOrderE0ElS6_yiiNS1_21identity_decomposer_tEEEvPT5_SC_PT3_PKSD_PT1_PKSH_PT2_PKSL_T4_iiT6__param_11[1]
)
.maxntid 384
{
	.reg .pred 	%p<122>;
	.reg .b32 	%r<1268>;
	.reg .b64 	%rd<469>;
	// demoted variable
	.shared .align 16 .b8 _ZZN3cub18CUB_300001_SM_10006detail10radix_sort29DeviceRadixSortOnesweepKernelINS1_5radix10policy_hubIlNS0_8NullTypeEyE10Policy1000ELNS0_9SortOrderE0ElS6_yiiNS1_21identity_decomposer_tEEEvPT5_SC_PT3_PKSD_PT1_PKSH_PT2_PKSL_T4_iiT6_E1s[48128];
	ld.param.u64 	%rd117, [_ZN3cub18CUB_300001_SM_10006detail10radix_sort29DeviceRadixSortOnesweepKernelINS1_5radix10policy_hubIlNS0_8NullTypeEyE10Policy1000ELNS0_9SortOrderE0ElS6_yiiNS1_21identity_decomposer_tEEEvPT5_SC_PT3_PKSD_PT1_PKSH_PT2_PKSL_T4_iiT6__param_0];
	ld.param.u64 	%rd114, [_ZN3cub18CUB_300001_SM_10006detail10radix_sort29DeviceRadixSortOnesweepKernelINS1_5radix10policy_hubIlNS0_8NullTypeEyE10Policy1000ELNS0_9SortOrderE0ElS6_yiiNS1_21identity_decomposer_tEEEvPT5_SC_PT3_PKSD_PT1_PKSH_PT2_PKSL_T4_iiT6__param_1];
	ld.param.u64 	%rd118, [_ZN3cub18CUB_300001_SM_10006detail10radix_sort29DeviceRadixSortOnesweepKernelINS1_5radix10policy_hubIlNS0_8NullTypeEyE10Policy1000ELNS0_9SortOrderE0ElS6_yiiNS1_21identity_decomposer_tEEEvPT5_SC_PT3_PKSD_PT1_PKSH_PT2_PKSL_T4_iiT6__param_4];
	ld.param.u64 	%rd119, [_ZN3cub18CUB_300001_SM_10006detail10radix_sort29DeviceRadixSortOnesweepKernelINS1_5radix10policy_hubIlNS0_8NullTypeEyE10Policy1000ELNS0_9SortOrderE0ElS6_yiiNS1_21identity_decomposer_tEEEvPT5_SC_PT3_PKSD_PT1_PKSH_PT2_PKSL_T4_iiT6__param_5];
	ld.param.u32 	%r150, [_ZN3cub18CUB_300001_SM_10006detail10radix_sort29DeviceRadixSortOnesweepKernelINS1_5radix10policy_hubIlNS0_8NullTypeEyE10Policy1000ELNS0_9SortOrderE0ElS6_yiiNS1_21identity_decomposer_tEEEvPT5_SC_PT3_PKSD_PT1_PKSH_PT2_PKSL_T4_iiT6__param_8];
	ld.param.u32 	%r152, [_ZN3cub18CUB_300001_SM_10006detail10radix_sort29DeviceRadixSortOnesweepKernelINS1_5radix10policy_hubIlNS0_8NullTypeEyE10Policy1000ELNS0_9SortOrderE0ElS6_yiiNS1_21identity_decomposer_tEEEvPT5_SC_PT3_PKSD_PT1_PKSH_PT2_PKSL_T4_iiT6__param_10];
	cvta.to.global.u64 	%rd1, %rd118;
	cvta.to.global.u64 	%rd2, %rd117;
	cvta.to.global.u64 	%rd3, %rd119;
	mov.u32 	%r1, %tid.x;
	// begin inline asm
	mov.u32 %r153, %laneid;
	// end inline asm
	setp.ne.s32 	%p1, %r1, 0;
	@%p1 bra 	$L__BB12_2;
	cvta.to.global.u64 	%rd120, %rd114;
	atom.global.add.u32 	%r154, [%rd120], 1;
	st.shared.u32 	[_ZZN3cub18CUB_300001_SM_10006detail10radix_sort29DeviceRadixSortOnesweepKernelINS1_5radix10policy_hubIlNS0_8NullTypeEyE10Policy1000ELNS0_9SortOrderE0ElS6_yiiNS1_21identity_decomposer_tEEEvPT5_SC_PT3_PKSD_PT1_PKSH_PT2_PKSL_T4_iiT6_E1s+46080], %r154;
$L__BB12_2:
	bar.sync 	0;
	ld.shared.u32 	%r3, [_ZZN3cub18CUB_300001_SM_10006detail10radix_sort29DeviceRadixSortOnesweepKernelINS1_5radix10policy_hubIlNS0_8NullTypeEyE10Policy1000ELNS0_9SortOrderE0ElS6_yiiNS1_21identity_decomposer_tEEEvPT5_SC_PT3_PKSD_PT1_PKSH_PT2_PKSL_T4_iiT6_E1s+46080];
	mul.lo.s32 	%r155, %r3, 5760;
	add.s32 	%r4, %r155, 5760;
	setp.gt.s32 	%p2, %r4, %r150;
	cvt.s64.s32 	%rd4, %r155;
	@%p2 bra 	$L__BB12_4;
	and.b32  	%r156, %r1, 31;
	and.b32  	%r157, %r1, 992;
	mul.lo.s32 	%r158, %r157, 15;
	or.b32  	%r159, %r158, %r156;
	cvt.u64.u32 	%rd121, %r159;
	add.s64 	%rd122, %rd121, %rd4;
	shl.b64 	%rd123, %rd122, 3;
	add.s64 	%rd124, %rd3, %rd123;
	ld.global.u64 	%rd437, [%rd124];
	ld.global.u64 	%rd438, [%rd124+256];
	ld.global.u64 	%rd439, [%rd124+512];
	ld.global.u64 	%rd440, [%rd124+768];
	ld.global.u64 	%rd441, [%rd124+1024];
	ld.global.u64 	%rd442, [%rd124+1280];
	ld.global.u64 	%rd443, [%rd124+1536];
	ld.global.u64 	%rd444, [%rd124+1792];
	ld.global.u64 	%rd445, [%rd124+2048];
	ld.global.u64 	%rd446, [%rd124+2304];
	ld.global.u64 	%rd447, [%rd124+2560];
	ld.global.u64 	%rd448, [%rd124+2816];
	ld.global.u64 	%rd449, [%rd124+3072];
	ld.global.u64 	%rd450, [%rd124+3328];
	ld.global.u64 	%rd451, [%rd124+3584];
	bra.uni 	$L__BB12_34;
$L__BB12_4:
	cvt.u32.u64 	%r160, %rd4;
	sub.s32 	%r5, %r150, %r160;
	and.b32  	%r161, %r1, 31;
	and.b32  	%r162, %r1, 992;
	mul.lo.s32 	%r163, %r162, 15;
	or.b32  	%r6, %r163, %r161;
	setp.ge.s32 	%p3, %r6, %r5;
	cvt.u64.u32 	%rd126, %r6;
	add.s64 	%rd127, %rd126, %rd4;
	shl.b64 	%rd128, %rd127, 3;
	add.s64 	%rd20, %rd3, %rd128;
	mov.b64 	%rd437, 9223372036854775807;
	@%p3 bra 	$L__BB12_6;
	ld.global.u64 	%rd437, [%rd20];
$L__BB12_6:
	add.s32 	%r164, %r6, 32;
	setp.ge.s32 	%p4, %r164, %r5;
	mov.b64 	%rd438, 9223372036854775807;
	@%p4 bra 	$L__BB12_8;
	ld.global.u64 	%rd438, [%rd20+256];
$L__BB12_8:
	add.s32 	%r165, %r6, 64;
	setp.ge.s32 	%p5, %r165, %r5;
	mov.b64 	%rd439, 9223372036854775807;
	@%p5 bra 	$L__BB12_10;
	ld.global.u64 	%rd439, [%rd20+512];
$L__BB12_10:
	add.s32 	%r166, %r6, 96;
	setp.ge.s32 	%p6, %r166, %r5;
	mov.b64 	%rd440, 9223372036854775807;
	@%p6 bra 	$L__BB12_12;
	ld.global.u64 	%rd440, [%rd20+768];
$L__BB12_12:
	add.s32 	%r167, %r6, 128;
	setp.ge.s32 	%p7, %r167, %r5;
	mov.b64 	%rd441, 9223372036854775807;
	@%p7 bra 	$L__BB12_14;
	ld.global.u64 	%rd441, [%rd20+1024];
$L__BB12_14:
	add.s32 	%r168, %r6, 160;
	setp.ge.s32 	%p8, %r168, %r5;
	mov.b64 	%rd442, 9223372036854775807;
	@%p8 bra 	$L__BB12_16;
	ld.global.u64 	%rd442, [%rd20+1280];
$L__BB12_16:
	add.s32 	%r169, %r6, 192;
	setp.ge.s32 	%p9, %r169, %r5;
	mov.b64 	%rd443, 9223372036854775807;
	@%p9 bra 	$L__BB12_18;
	ld.global.u64 	%rd443, [%rd20+1536];
$L__BB12_18:
	add.s32 	%r170, %r6, 224;
	setp.ge.s32 	%p10, %r170, %r5;
	mov.b64 	%rd444, 9223372036854775807;
	@%p10 bra 	$L__BB12_20;
	ld.global.u64 	%rd444, [%rd20+1792];
$L__BB12_20:
	add.s32 	%r171, %r6, 256;
	setp.ge.s32 	%p11, %r171, %r5;
	mov.b64 	%rd445, 9223372036854775807;
	@%p11 bra 	$L__BB12_22;
	ld.global.u64 	%rd445, [%rd20+2048];
$L__BB12_22:
	add.s32 	%r172, %r6, 288;
	setp.ge.s32 	%p12, %r172, %r5;
	mov.b64 	%rd446, 9223372036854775807;
	@%p12 bra 	$L__BB12_24;
	ld.global.u64 	%rd446, [%rd20+2304];
$L__BB12_24:
	add.s32 	%r173, %r6, 320;
	setp.ge.s32 	%p13, %r173, %r5;
	mov.b64 	%rd447, 9223372036854775807;
	@%p13 bra 	$L__BB12_26;
	ld.global.u64 	%rd447, [%rd20+2560];
$L__BB12_26:
	add.s32 	%r174, %r6, 352;
	setp.ge.s32 	%p14, %r174, %r5;
	mov.b64 	%rd448, 9223372036854775807;
	@%p14 bra 	$L__BB12_28;
	ld.global.u64 	%rd448, [%rd20+2816];
$L__BB12_28:
	add.s32 	%r175, %r6, 384;
	setp.ge.s32 	%p15, %r175, %r5;
	mov.b64 	%rd449, 9223372036854775807;
	@%p15 bra 	$L__BB12_30;
	ld.global.u64 	%rd449, [%rd20+3072];
$L__BB12_30:
	add.s32 	%r176, %r6, 416;
	setp.ge.s32 	%p16, %r176, %r5;
	mov.b64 	%rd450, 9223372036854775807;
	@%p16 bra 	$L__BB12_32;
	ld.global.u64 	%rd450, [%rd20+3328];
$L__BB12_32:
	add.s32 	%r177, %r6, 448;
	setp.ge.s32 	%p17, %r177, %r5;
	mov.b64 	%rd451, 9223372036854775807;
	@%p17 bra 	$L__BB12_34;
	ld.global.u64 	%rd451, [%rd20+3584];
$L__BB12_34:
	xor.b64  	%rd459, %rd443, -9223372036854775808;
	xor.b64  	%rd460, %rd444, -9223372036854775808;
	xor.b64  	%rd461, %rd445, -9223372036854775808;
	mov.b32 	%r178, -1;
	shl.b32 	%r179, %r178, %r152;
	not.b32 	%r7, %r179;
	shr.u32 	%r8, %r1, 5;
	shl.b32 	%r180, %r8, 10;
	mov.u32 	%r181, _ZZN3cub18CUB_300001_SM_10006detail10radix_sort29DeviceRadixSortOnesweepKernelINS1_5radix10policy_hubIlNS0_8NullTypeEyE10Policy1000ELNS0_9SortOrderE0ElS6_yiiNS1_21identity_decomposer_tEEEvPT5_SC_PT3_PKSD_PT1_PKSH_PT2_PKSL_T4_iiT6_E1s;
	add.s32 	%r9, %r181, %r180;
	setp.gt.s32 	%p18, %r153, 255;
	@%p18 bra 	$L__BB12_47;
	max.s32 	%r182, %r153, 224;
	sub.s32 	%r183, %r182, %r153;
	add.s32 	%r184, %r183, 31;
	shr.u32 	%r185, %r184, 5;
	add.s32 	%r10, %r185, 1;
	and.b32  	%r11, %r10, 15;
	setp.lt.u32 	%p19, %r184, 480;
	mov.u32 	%r1239, %r153;
	@%p19 bra 	$L__BB12_38;
	and.b32  	%r186, %r10, 268435440;
	neg.s32 	%r1237, %r186;
	shl.b32 	%r188, %r153, 2;
	add.s32 	%r189, %r180, %r188;
	add.s32 	%r191, %r189, %r181;
	add.s32 	%r1236, %r191, 1024;
	mov.u32 	%r1239, %r153;
$L__BB12_37:
	.pragma "nounroll";
	mov.b32 	%r192, 0;
	st.shared.u32 	[%r1236+-1024], %r192;
	st.shared.u32 	[%r1236+-896], %r192;
	st.shared.u32 	[%r1236+-768], %r192;
	st.shared.u32 	[%r1236+-640], %r192;
	st.shared.u32 	[%r1236+-512], %r192;
	st.shared.u32 	[%r1236+-384], %r192;
	st.shared.u32 	[%r1236+-256], %r192;
	st.shared.u32 	[%r1236+-128], %r192;
	st.shared.u32 	[%r1236], %r192;
	st.shared.u32 	[%r1236+128], %r192;
	st.shared.u32 	[%r1236+256], %r192;
	st.shared.u32 	[%r1236+384], %r192;
	st.shared.u32 	[%r1236+512], %r192;
	st.shared.u32 	[%r1236+640], %r192;
	st.shared.u32 	[%r1236+768], %r192;
	st.shared.u32 	[%r1236+896], %r192;
	add.s32 	%r1239, %r1239, 512;
	add.s32 	%r1237, %r1237, 16;
	add.s32 	%r1236, %r1236, 2048;
	setp.ne.s32 	%p20, %r1237, 0;
	@%p20 bra 	$L__BB12_37;
$L__BB12_38:
	setp.eq.s32 	%p21, %r11, 0;
	@%p21 bra 	$L__BB12_47;
	and.b32  	%r21, %r10, 7;
	setp.lt.u32 	%p22, %r11, 8;
	@%p22 bra 	$L__BB12_41;
	shl.b32 	%r193, %r1239, 2;
	add.s32 	%r194, %r9, %r193;
	mov.b32 	%r195, 0;
	st.shared.u32 	[%r194], %r195;
	st.shared.u32 	[%r194+128], %r195;
	st.shared.u32 	[%r194+256], %r195;
	st.shared.u32 	[%r194+384], %r195;
	st.shared.u32 	[%r194+512], %r195;
	st.shared.u32 	[%r194+640], %r195;
	st.shared.u32 	[%r194+768], %r195;
	st.shared.u32 	[%r194+896], %r195;
	add.s32 	%r1239, %r1239, 256;
$L__BB12_41:
	setp.eq.s32 	%p23, %r21, 0;
	@%p23 bra 	$L__BB12_47;
	and.b32  	%r24, %r10, 3;
	setp.lt.u32 	%p24, %r21, 4;
	@%p24 bra 	$L__BB12_44;
	shl.b32 	%r196, %r1239, 2;
	add.s32 	%r197, %r9, %r196;
	mov.b32 	%r198, 0;
	st.shared.u32 	[%r197], %r198;
	st.shared.u32 	[%r197+128], %r198;
	st.shared.u32 	[%r197+256], %r198;
	st.shared.u32 	[%r197+384], %r198;
	add.s32 	%r1239, %r1239, 128;
$L__BB12_44:
	setp.eq.s32 	%p25, %r24, 0;
	@%p25 bra 	$L__BB12_47;
	shl.b32 	%r200, %r1239, 2;
	add.s32 	%r201, %r180, %r200;
	add.s32 	%r1243, %r181, %r201;
	neg.s32 	%r1242, %r24;
$L__BB12_46:
	.pragma "nounroll";
	mov.b32 	%r203, 0;
	st.shared.u32 	[%r1243], %r203;
	add.s32 	%r1243, %r1243, 128;
	add.s32 	%r1242, %r1242, 1;
	setp.ne.s32 	%p26, %r1242, 0;
	@%p26 bra 	$L__BB12_46;
$L__BB12_47:
	ld.param.u32 	%r1235, [_ZN3cub18CUB_300001_SM_10006detail10radix_sort29DeviceRadixSortOnesweepKernelINS1_5radix10policy_hubIlNS0_8NullTypeEyE10Policy1000ELNS0_9SortOrderE0ElS6_yiiNS1_21identity_decomposer_tEEEvPT5_SC_PT3_PKSD_PT1_PKSH_PT2_PKSL_T4_iiT6__param_9];
	bar.warp.sync 	-1;
	cvt.u64.u32 	%rd68, %r1235;
	xor.b64  	%rd143, %rd437, -9223372036854775808;
	shr.u64 	%rd144, %rd143, %r1235;
	cvt.u32.u64 	%r205, %rd144;
	and.b32  	%r33, %r205, %r7;
	shl.b32 	%r206, %r33, 2;
	add.s32 	%r207, %r9, %r206;
	atom.shared.add.u32 	%r208, [%r207], 1;
	xor.b64  	%rd145, %rd438, -9223372036854775808;
	shr.u64 	%rd146, %rd145, %r1235;
	cvt.u32.u64 	%r209, %rd146;
	and.b32  	%r210, %r209, %r7;
	shl.b32 	%r211, %r210, 2;
	add.s32 	%r212, %r9, %r211;
	atom.shared.add.u32 	%r213, [%r212], 1;
	xor.b64  	%rd147, %rd439, -9223372036854775808;
	shr.u64 	%rd148, %rd147, %r1235;
	cvt.u32.u64 	%r214, %rd148;
	and.b32  	%r215, %r214, %r7;
	shl.b32 	%r216, %r215, 2;
	add.s32 	%r217, %r9, %r216;
	atom.shared.add.u32 	%r218, [%r217], 1;
	xor.b64  	%rd149, %rd440, -9223372036854775808;
	shr.u64 	%rd150, %rd149, %r1235;
	cvt.u32.u64 	%r219, %rd150;
	and.b32  	%r220, %r219, %r7;
	shl.b32 	%r221, %r220, 2;
	add.s32 	%r222, %r9, %r221;
	atom.shared.add.u32 	%r223, [%r222], 1;
	xor.b64  	%rd151, %rd441, -9223372036854775808;
	shr.u64 	%rd152, %rd151, %r1235;
	cvt.u32.u64 	%r224, %rd152;
	and.b32  	%r225, %r224, %r7;
	shl.b32 	%r226, %r225, 2;
	add.s32 	%r227, %r9, %r226;
	atom.shared.add.u32 	%r228, [%r227], 1;
	xor.b64  	%rd153, %rd442, -9223372036854775808;
	shr.u64 	%rd154, %rd153, %r1235;
	cvt.u32.u64 	%r229, %rd154;
	and.b32  	%r230, %r229, %r7;
	shl.b32 	%r231, %r230, 2;
	add.s32 	%r232, %r9, %r231;
	atom.shared.add.u32 	%r233, [%r232], 1;
	shr.u64 	%rd155, %rd459, %r1235;
	cvt.u32.u64 	%r234, %rd155;
	and.b32  	%r235, %r234, %r7;
	shl.b32 	%r236, %r235, 2;
	add.s32 	%r237, %r9, %r236;
	atom.shared.add.u32 	%r238, [%r237], 1;
	shr.u64 	%rd156, %rd460, %r1235;
	cvt.u32.u64 	%r239, %rd156;
	and.b32  	%r240, %r239, %r7;
	shl.b32 	%r241, %r240, 2;
	add.s32 	%r242, %r9, %r241;
	atom.shared.add.u32 	%r243, [%r242], 1;
	shr.u64 	%rd157, %rd461, %r1235;
	cvt.u32.u64 	%r244, %rd157;
	and.b32  	%r245, %r244, %r7;
	shl.b32 	%r246, %r245, 2;
	add.s32 	%r247, %r9, %r246;
	atom.shared.add.u32 	%r248, [%r247], 1;
	xor.b64  	%rd158, %rd446, -9223372036854775808;
	shr.u64 	%rd159, %rd158, %r1235;
	cvt.u32.u64 	%r249, %rd159;
	and.b32  	%r250, %r249, %r7;
	shl.b32 	%r251, %r250, 2;
	add.s32 	%r252, %r9, %r251;
	atom.shared.add.u32 	%r253, [%r252], 1;
	xor.b64  	%rd463, %rd447, -9223372036854775808;
	shr.u64 	%rd160, %rd463, %r1235;
	cvt.u32.u64 	%r254, %rd160;
	and.b32  	%r255, %r254, %r7;
	shl.b32 	%r256, %r255, 2;
	add.s32 	%r257, %r9, %r256;
	atom.shared.add.u32 	%r258, [%r257], 1;
	xor.b64  	%rd464, %rd448, -9223372036854775808;
	shr.u64 	%rd161, %rd464, %r1235;
	cvt.u32.u64 	%r259, %rd161;
	and.b32  	%r260, %r259, %r7;
	shl.b32 	%r261, %r260, 2;
	add.s32 	%r262, %r9, %r261;
	atom.shared.add.u32 	%r263, [%r262], 1;
	xor.b64  	%rd465, %rd449, -9223372036854775808;
	shr.u64 	%rd162, %rd465, %r1235;
	cvt.u32.u64 	%r264, %rd162;
	and.b32  	%r265, %r264, %r7;
	shl.b32 	%r266, %r265, 2;
	add.s32 	%r267, %r9, %r266;
	atom.shared.add.u32 	%r268, [%r267], 1;
	xor.b64  	%rd163, %rd450, -9223372036854775808;
	shr.u64 	%rd164, %rd163, %r1235;
	cvt.u32.u64 	%r269, %rd164;
	and.b32  	%r270, %r269, %r7;
	shl.b32 	%r271, %r270, 2;
	add.s32 	%r272, %r9, %r271;
	atom.shared.add.u32 	%r273, [%r272], 1;
	xor.b64  	%rd165, %rd451, -9223372036854775808;
	shr.u64 	%rd166, %rd165, %r1235;
	cvt.u32.u64 	%r274, %rd166;
	and.b32  	%r275, %r274, %r7;
	shl.b32 	%r276, %r275, 2;
	add.s32 	%r277, %r9, %r276;
	atom.shared.add.u32 	%r278, [%r277], 1;
	bar.sync 	0;
	setp.gt.u32 	%p27, %r1, 255;
	shl.b32 	%r279, %r1, 2;
	add.s32 	%r34, %r181, %r279;
	mov.b32 	%r1244, 0;
	@%p27 bra 	$L__BB12_49;
	ld.shared.u32 	%r281, [%r34];
	mov.b32 	%r282, 0;
	st.shared.u32 	[%r34], %r282;
	ld.shared.u32 	%r283, [%r34+1024];
	st.shared.u32 	[%r34+1024], %r281;
	add.s32 	%r284, %r283, %r281;
	ld.shared.u32 	%r285, [%r34+2048];
	st.shared.u32 	[%r34+2048], %r284;
	add.s32 	%r286, %r285, %r284;
	ld.shared.u32 	%r287, [%r34+3072];
	st.shared.u32 	[%r34+3072], %r286;
	add.s32 	%r288, %r287, %r286;
	ld.shared.u32 	%r289, [%r34+4096];
	st.shared.u32 	[%r34+4096], %r288;
	add.s32 	%r290, %r289, %r288;
	ld.shared.u32 	%r291, [%r34+5120];
	st.shared.u32 	[%r34+5120], %r290;
	add.s32 	%r292, %r291, %r290;
	ld.shared.u32 	%r293, [%r34+6144];
	st.shared.u32 	[%r34+6144], %r292;
	add.s32 	%r294, %r293, %r292;
	ld.shared.u32 	%r295, [%r34+7168];
	st.shared.u32 	[%r34+7168], %r294;
	add.s32 	%r296, %r295, %r294;
	ld.shared.u32 	%r297, [%r34+8192];
	st.shared.u32 	[%r34+8192], %r296;
	add.s32 	%r298, %r297, %r296;
	ld.shared.u32 	%r299, [%r34+9216];
	st.shared.u32 	[%r34+9216], %r298;
	add.s32 	%r300, %r299, %r298;
	ld.shared.u32 	%r301, [%r34+10240];
	st.shared.u32 	[%r34+10240], %r300;
	add.s32 	%r302, %r301, %r300;
	ld.shared.u32 	%r303, [%r34+11264];
	st.shared.u32 	[%r34+11264], %r302;
	add.s32 	%r1244, %r303, %r302;
$L__BB12_49:
	setp.gt.u32 	%p28, %r1, 255;
	shl.b32 	%r304, %r3, 8;
	add.s32 	%r305, %r304, %r1;
	mul.wide.s32 	%rd167, %r305, 4;
	add.s64 	%rd72, %rd2, %rd167;
	@%p28 bra 	$L__BB12_51;
	or.b32  	%r306, %r1244, 1073741824;
	st.volatile.global.u32 	[%rd72], %r306;
$L__BB12_51:
	ld.param.u64 	%rd422, [_ZN3cub18CUB_300001_SM_10006detail10radix_sort29DeviceRadixSortOnesweepKernelINS1_5radix10policy_hubIlNS0_8NullTypeEyE10Policy1000ELNS0_9SortOrderE0ElS6_yiiNS1_21identity_decomposer_tEEEvPT5_SC_PT3_PKSD_PT1_PKSH_PT2_PKSL_T4_iiT6__param_3];
	ld.param.u64 	%rd419, [_ZN3cub18CUB_300001_SM_10006detail10radix_sort29DeviceRadixSortOnesweepKernelINS1_5radix10policy_hubIlNS0_8NullTypeEyE10Policy1000ELNS0_9SortOrderE0ElS6_yiiNS1_21identity_decomposer_tEEEvPT5_SC_PT3_PKSD_PT1_PKSH_PT2_PKSL_T4_iiT6__param_2];
	xor.b64  	%rd462, %rd446, -9223372036854775808;
	xor.b64  	%rd458, %rd442, -9223372036854775808;
	xor.b64  	%rd467, %rd451, -9223372036854775808;
	xor.b64  	%rd466, %rd450, -9223372036854775808;
	xor.b64  	%rd455, %rd439, -9223372036854775808;
	xor.b64  	%rd457, %rd441, -9223372036854775808;
	xor.b64  	%rd456, %rd440, -9223372036854775808;
	xor.b64  	%rd454, %rd438, -9223372036854775808;
	xor.b64  	%rd453, %rd437, -9223372036854775808;
	setp.lt.u32 	%p29, %r1, 256;
	setp.eq.s32 	%p30, %r1244, 5760;
	and.pred  	%p31, %p29, %p30;
	selp.u32 	%r307, 1, 0, %p31;
	{ 
	.reg .pred 	%p1; 
	.reg .pred 	%p2; 
	setp.ne.u32 	%p1, %r307, 0; 
	bar.red.or.pred 	%p2, 0, %p1; 
	selp.u32 	%r308, 1, 0, %p2; 
	}
	setp.eq.s32 	%p32, %r308, 0;
	cvt.u64.u32 	%rd82, %r1;
	cvta.to.global.u64 	%rd168, %rd419;
	mul.wide.u32 	%rd169, %r1, 8;
	add.s64 	%rd83, %rd168, %rd169;
	cvta.to.global.u64 	%rd170, %rd422;
	add.s64 	%rd84, %rd170, %rd169;
	@%p32 bra 	$L__BB12_95;
	setp.gt.u32 	%p33, %r1, 255;
	setp.gt.u32 	%p34, %r1, %r33;
	selp.b32 	%r37, 5760, 0, %p34;
	shl.b32 	%r309, %r1, 3;
	mov.u32 	%r310, _ZZN3cub18CUB_300001_SM_10006detail10radix_sort29DeviceRadixSortOnesweepKernelINS1_5radix10policy_hubIlNS0_8NullTypeEyE10Policy1000ELNS0_9SortOrderE0ElS6_yiiNS1_21identity_decomposer_tEEEvPT5_SC_PT3_PKSD_PT1_PKSH_PT2_PKSL_T4_iiT6_E1s;
	add.s32 	%r311, %r310, %r309;
	add.s32 	%r38, %r311, 46080;
	@%p33 bra 	$L__BB12_60;
	ld.global.u64 	%rd171, [%rd84];
	cvt.u64.u32 	%rd172, %r37;
	sub.s64 	%rd452, %rd171, %rd172;
	st.shared.u64 	[%r38], %rd452;
	setp.lt.s32 	%p35, %r3, 1;
	mov.u32 	%r1248, %r1244;
	@%p35 bra 	$L__BB12_59;
	mov.b32 	%r1246, -1;
	mov.u32 	%r1245, %r3;
	mov.u32 	%r1248, %r1244;
$L__BB12_55:
	add.s32 	%r42, %r1245, -1;
	shl.b32 	%r313, %r42, 8;
	add.s32 	%r314, %r313, %r1;
	mul.wide.s32 	%rd173, %r314, 4;
	add.s64 	%rd86, %rd2, %rd173;
$L__BB12_56:
	membar.cta;
	ld.volatile.global.u32 	%r43, [%rd86];
	setp.eq.s32 	%p36, %r43, 0;
	@%p36 bra 	$L__BB12_56;
	and.b32  	%r315, %r43, 1073741823;
	add.s32 	%r1248, %r315, %r1248;
	setp.gt.s32 	%p37, %r43, -1;
	vote.sync.ballot.b32 	%r1246, %p37, %r1246;
	setp.gt.u32 	%p39, %r1245, 1;
	and.pred  	%p40, %p37, %p39;
	mov.u32 	%r1245, %r42;
	@%p40 bra 	$L__BB12_55;
	ld.shared.u64 	%rd452, [%r38];
$L__BB12_59:
	or.b32  	%r316, %r1248, -2147483648;
	st.volatile.global.u32 	[%rd72], %r316;
	sub.s32 	%r317, %r1248, %r1244;
	cvt.s64.s32 	%rd174, %r317;
	add.s64 	%rd175, %rd452, %rd174;
	st.shared.u64 	[%r38], %rd175;
$L__BB12_60:
	ld.param.u64 	%rd420, [_ZN3cub18CUB_300001_SM_10006detail10radix_sort29DeviceRadixSortOnesweepKernelINS1_5radix10policy_hubIlNS0_8NullTypeEyE10Policy1000ELNS0_9SortOrderE0ElS6_yiiNS1_21identity_decomposer_tEEEvPT5_SC_PT3_PKSD_PT1_PKSH_PT2_PKSL_T4_iiT6__param_2];
	setp.gt.u32 	%p41, %r1, 255;
	setp.lt.s32 	%p42, %r4, %r150;
	setp.eq.s64 	%p43, %rd420, 0;
	or.pred  	%p44, %p43, %p42;
	or.pred  	%p45, %p41, %p44;
	@%p45 bra 	$L__BB12_62;
	ld.shared.u64 	%rd176, [%r38];
	cvt.u64.u32 	%rd177, %r37;
	cvt.s64.s32 	%rd178, %r1244;
	add.s64 	%rd179, %rd177, %rd178;
	add.s64 	%rd180, %rd179, %rd176;
	st.global.u64 	[%rd83], %rd180;
$L__BB12_62:
	setp.gt.s32 	%p46, %r4, %r150;
	bar.sync 	0;
	shl.b32 	%r318, %r33, 3;
	add.s32 	%r320, %r310, %r318;
	ld.shared.u64 	%rd89, [%r320+46080];
	@%p46 bra 	$L__BB12_64;
	and.b32  	%r321, %r1, 31;
	and.b32  	%r322, %r1, 992;
	mul.lo.s32 	%r323, %r322, 15;
	or.b32  	%r324, %r323, %r321;
	cvt.u64.u32 	%rd181, %r324;
	add.s64 	%rd182, %rd89, %rd181;
	shl.b64 	%rd183, %rd182, 3;
	add.s64 	%rd184, %rd1, %rd183;
	st.global.u64 	[%rd184], %rd437;
	st.global.u64 	[%rd184+256], %rd438;
	st.global.u64 	[%rd184+512], %rd439;
	st.global.u64 	[%rd184+768], %rd440;
	st.global.u64 	[%rd184+1024], %rd441;
	st.global.u64 	[%rd184+1280], %rd442;
	st.global.u64 	[%rd184+1536], %rd443;
	st.global.u64 	[%rd184+1792], %rd444;
	st.global.u64 	[%rd184+2048], %rd445;
	st.global.u64 	[%rd184+2304], %rd446;
	st.global.u64 	[%rd184+2560], %rd447;
	st.global.u64 	[%rd184+2816], %rd448;
	st.global.u64 	[%rd184+3072], %rd449;
	st.global.u64 	[%rd184+3328], %rd450;
	st.global.u64 	[%rd184+3584], %rd451;
	bra.uni 	$L__BB12_94;
$L__BB12_64:
	mad.lo.s32 	%r47, %r3, -5760, %r150;
	and.b32  	%r325, %r1, 31;
	and.b32  	%r326, %r1, 992;
	mul.lo.s32 	%r327, %r326, 15;
	or.b32  	%r48, %r327, %r325;
	setp.ge.s32 	%p47, %r48, %r47;
	cvt.u64.u32 	%rd185, %r48;
	add.s64 	%rd186, %rd89, %rd185;
	shl.b64 	%rd187, %rd186, 3;
	add.s64 	%rd90, %rd1, %rd187;
	@%p47 bra 	$L__BB12_66;
	st.global.u64 	[%rd90], %rd437;
$L__BB12_66:
	add.s32 	%r328, %r48, 32;
	setp.ge.s32 	%p48, %r328, %r47;
	@%p48 bra 	$L__BB12_68;
	st.global.u64 	[%rd90+256], %rd438;
$L__BB12_68:
	add.s32 	%r329, %r48, 64;
	setp.ge.s32 	%p49, %r329, %r47;
	@%p49 bra 	$L__BB12_70;
	st.global.u64 	[%rd90+512], %rd439;
$L__BB12_70:
	add.s32 	%r330, %r48, 96;
	setp.ge.s32 	%p50, %r330, %r47;
	@%p50 bra 	$L__BB12_72;
	st.global.u64 	[%rd90+768], %rd440;
$L__BB12_72:
	add.s32 	%r331, %r48, 128;
	setp.ge.s32 	%p51, %r331, %r47;
	@%p51 bra 	$L__BB12_74;
	st.global.u64 	[%rd90+1024], %rd441;
$L__BB12_74:
	add.s32 	%r332, %r48, 160;
	setp.ge.s32 	%p52, %r332, %r47;
	@%p52 bra 	$L__BB12_76;
	st.global.u64 	[%rd90+1280], %rd442;
$L__BB12_76:
	add.s32 	%r333, %r48, 192;
	setp.ge.s32 	%p53, %r333, %r47;
	@%p53 bra 	$L__BB12_78;
	st.global.u64 	[%rd90+1536], %rd443;
$L__BB12_78:
	add.s32 	%r334, %r48, 224;
	setp.ge.s32 	%p54, %r334, %r47;
	@%p54 bra 	$L__BB12_80;
	st.global.u64 	[%rd90+1792], %rd444;
$L__BB12_80:
	add.s32 	%r335, %r48, 256;
	setp.ge.s32 	%p55, %r335, %r47;
	@%p55 bra 	$L__BB12_82;
	st.global.u64 	[%rd90+2048], %rd445;
$L__BB12_82:
	add.s32 	%r336, %r48, 288;
	setp.ge.s32 	%p56, %r336, %r47;
	@%p56 bra 	$L__BB12_84;
	st.global.u64 	[%rd90+2304], %rd446;
$L__BB12_84:
	add.s32 	%r337, %r48, 320;
	setp.ge.s32 	%p57, %r337, %r47;
	@%p57 bra 	$L__BB12_86;
	st.global.u64 	[%rd90+2560], %rd447;
$L__BB12_86:
	add.s32 	%r338, %r48, 352;
	setp.ge.s32 	%p58, %r338, %r47;
	@%p58 bra 	$L__BB12_88;
	st.global.u64 	[%rd90+2816], %rd448;
$L__BB12_88:
	add.s32 	%r339, %r48, 384;
	setp.ge.s32 	%p59, %r339, %r47;
	@%p59 bra 	$L__BB12_90;
	st.global.u64 	[%rd90+3072], %rd449;
$L__BB12_90:
	add.s32 	%r340, %r48, 416;
	setp.ge.s32 	%p60, %r340, %r47;
	@%p60 bra 	$L__BB12_92;
	st.global.u64 	[%rd90+3328], %rd450;
$L__BB12_92:
	add.s32 	%r341, %r48, 448;
	setp.ge.s32 	%p61, %r341, %r47;
	@%p61 bra 	$L__BB12_94;
	st.global.u64 	[%rd90+3584], %rd451;
$L__BB12_94:
	// begin inline asm
	exit;
	// end inline asm
	mov.u64 	%rd453, %rd437;
	mov.u64 	%rd454, %rd438;
	mov.u64 	%rd455, %rd439;
	mov.u64 	%rd456, %rd440;
	mov.u64 	%rd457, %rd441;
	mov.u64 	%rd458, %rd442;
	mov.u64 	%rd459, %rd443;
	mov.u64 	%rd460, %rd444;
	mov.u64 	%rd461, %rd445;
	mov.u64 	%rd462, %rd446;
	mov.u64 	%rd463, %rd447;
	mov.u64 	%rd464, %rd448;
	mov.u64 	%rd465, %rd449;
	mov.u64 	%rd466, %rd450;
	mov.u64 	%rd467, %rd451;
$L__BB12_95:
	mul.hi.u32 	%r342, %r1, 357913942;
	add.s32 	%r343, %r342, %r1;
	shl.b32 	%r344, %r343, 2;
	mov.u32 	%r345, _ZZN3cub18CUB_300001_SM_10006detail10radix_sort29DeviceRadixSortOnesweepKernelINS1_5radix10policy_hubIlNS0_8NullTypeEyE10Policy1000ELNS0_9SortOrderE0ElS6_yiiNS1_21identity_decomposer_tEEEvPT5_SC_PT3_PKSD_PT1_PKSH_PT2_PKSL_T4_iiT6_E1s;
	add.s32 	%r346, %r345, %r344;
	add.s32 	%r49, %r346, 13328;
	st.shared.u32 	[%r346+13328], %r1244;
	bar.sync 	0;
	setp.gt.u32 	%p62, %r1, 31;
	@%p62 bra 	$L__BB12_97;
	mad.lo.s32 	%r378, %r1, 52, %r345;
	ld.shared.u32 	%r379, [%r378+13328];
	ld.shared.u32 	%r380, [%r378+13332];
	ld.shared.u32 	%r381, [%r378+13336];
	ld.shared.u32 	%r382, [%r378+13340];
	ld.shared.u32 	%r383, [%r378+13344];
	ld.shared.u32 	%r384, [%r378+13348];
	ld.shared.u32 	%r385, [%r378+13352];
	ld.shared.u32 	%r386, [%r378+13356];
	ld.shared.u32 	%r387, [%r378+13360];
	ld.shared.u32 	%r388, [%r378+13364];
	ld.shared.u32 	%r389, [%r378+13368];
	ld.shared.u32 	%r390, [%r378+13372];
	add.s32 	%r391, %r380, %r379;
	add.s32 	%r392, %r391, %r381;
	add.s32 	%r393, %r392, %r382;
	add.s32 	%r394, %r393, %r383;
	add.s32 	%r395, %r394, %r384;
	add.s32 	%r396, %r395, %r385;
	add.s32 	%r397, %r396, %r386;
	add.s32 	%r398, %r397, %r387;
	add.s32 	%r399, %r398, %r388;
	add.s32 	%r400, %r399, %r389;
	add.s32 	%r351, %r400, %r390;
	mov.b32 	%r349, 1;
	mov.b32 	%r374, 0;
	mov.b32 	%r376, -1;
	// begin inline asm
	{  .reg .s32 r0;  .reg .pred p;  shfl.sync.up.b32 r0|p, %r351, %r349, %r374, %r376;  @p add.s32 r0, r0, %r351;  mov.s32 %r347, r0;}
	// end inline asm
	mov.b32 	%r355, 2;
	// begin inline asm
	{  .reg .s32 r0;  .reg .pred p;  shfl.sync.up.b32 r0|p, %r347, %r355, %r374, %r376;  @p add.s32 r0, r0, %r347;  mov.s32 %r353, r0;}
	// end inline asm
	mov.b32 	%r361, 4;
	// begin inline asm
	{  .reg .s32 r0;  .reg .pred p;  shfl.sync.up.b32 r0|p, %r353, %r361, %r374, %r376;  @p add.s32 r0, r0, %r353;  mov.s32 %r359, r0;}
	// end inline asm
	mov.b32 	%r367, 8;
	// begin inline asm
	{  .reg .s32 r0;  .reg .pred p;  shfl.sync.up.b32 r0|p, %r359, %r367, %r374, %r376;  @p add.s32 r0, r0, %r359;  mov.s32 %r365, r0;}
	// end inline asm
	mov.b32 	%r373, 16;
	// begin inline asm
	{  .reg .s32 r0;  .reg .pred p;  shfl.sync.up.b32 r0|p, %r365, %r373, %r374, %r376;  @p add.s32 r0, r0, %r365;  mov.s32 %r371, r0;}
	// end inline asm
	sub.s32 	%r401, %r371, %r351;
	add.s32 	%r402, %r379, %r401;
	add.s32 	%r403, %r380, %r402;
	add.s32 	%r404, %r381, %r403;
	add.s32 	%r405, %r382, %r404;
	add.s32 	%r406, %r383, %r405;
	add.s32 	%r407, %r384, %r406;
	add.s32 	%r408, %r385, %r407;
	add.s32 	%r409, %r386, %r408;
	add.s32 	%r410, %r387, %r409;
	add.s32 	%r411, %r388, %r410;
	add.s32 	%r412, %r389, %r411;
	st.shared.u32 	[%r378+13328], %r401;
	st.shared.u32 	[%r378+13332], %r402;
	st.shared.u32 	[%r378+13336], %r403;
	st.shared.u32 	[%r378+13340], %r404;
	st.shared.u32 	[%r378+13344], %r405;
	st.shared.u32 	[%r378+13348], %r406;
	st.shared.u32 	[%r378+13352], %r407;
	st.shared.u32 	[%r378+13356], %r408;
	st.shared.u32 	[%r378+13360], %r409;
	st.shared.u32 	[%r378+13364], %r410;
	st.shared.u32 	[%r378+13368], %r411;
	st.shared.u32 	[%r378+13372], %r412;
$L__BB12_97:
	setp.gt.u32 	%p63, %r1, 255;
	bar.sync 	0;
	ld.shared.s32 	%rd107, [%r49];
	@%p63 bra 	$L__BB12_99;
	cvt.u32.u64 	%r413, %rd107;
	shl.b32 	%r415, %r1, 2;
	add.s32 	%r417, %r345, %r415;
	ld.shared.u32 	%r418, [%r417];
	add.s32 	%r419, %r418, %r413;
	st.shared.u32 	[%r417], %r419;
	ld.shared.u32 	%r420, [%r417+1024];
	add.s32 	%r421, %r420, %r413;
	st.shared.u32 	[%r417+1024], %r421;
	ld.shared.u32 	%r422, [%r417+2048];
	add.s32 	%r423, %r422, %r413;
	st.shared.u32 	[%r417+2048], %r423;
	ld.shared.u32 	%r424, [%r417+3072];
	add.s32 	%r425, %r424, %r413;
	st.shared.u32 	[%r417+3072], %r425;
	ld.shared.u32 	%r426, [%r417+4096];
	add.s32 	%r427, %r426, %r413;
	st.shared.u32 	[%r417+4096], %r427;
	ld.shared.u32 	%r428, [%r417+5120];
	add.s32 	%r429, %r428, %r413;
	st.shared.u32 	[%r417+5120], %r429;
	ld.shared.u32 	%r430, [%r417+6144];
	add.s32 	%r431, %r430, %r413;
	st.shared.u32 	[%r417+6144], %r431;
	ld.shared.u32 	%r432, [%r417+7168];
	add.s32 	%r433, %r432, %r413;
	st.shared.u32 	[%r417+7168], %r433;
	ld.shared.u32 	%r434, [%r417+8192];
	add.s32 	%r435, %r434, %r413;
	st.shared.u32 	[%r417+8192], %r435;
	ld.shared.u32 	%r436, [%r417+9216];
	add.s32 	%r437, %r436, %r413;
	st.shared.u32 	[%r417+9216], %r437;
	ld.shared.u32 	%r438, [%r417+10240];
	add.s32 	%r439, %r438, %r413;
	st.shared.u32 	[%r417+10240], %r439;
	ld.shared.u32 	%r440, [%r417+11264];
	add.s32 	%r441, %r440, %r413;
	st.shared.u32 	[%r417+11264], %r441;
$L__BB12_99:
	bar.sync 	0;
	// begin inline asm
	mov.u32 %r442, %lanemask_le;
	// end inline asm
	cvt.u32.u64 	%r468, %rd68;
	shr.u64 	%rd188, %rd453, %r468;
	cvt.u32.u64 	%r469, %rd188;
	and.b32  	%r465, %r469, %r7;
	mov.b32 	%r445, 1;
	// begin inline asm
	{
    .reg .pred p;
    and.b32 %r443, %r465, %r445;    setp.ne.u32 p, %r443, 0;
    vote.ballot.sync.b32 %r443, p, 0xffffffff;
    @!p not.b32 %r443, %r443;
}

	// end inline asm
	mov.b32 	%r448, 2;
	// begin inline asm
	{
    .reg .pred p;
    and.b32 %r446, %r465, %r448;    setp.ne.u32 p, %r446, 0;
    vote.ballot.sync.b32 %r446, p, 0xffffffff;
    @!p not.b32 %r446, %r446;
}

	// end inline asm
	and.b32  	%r470, %r446, %r443;
	mov.b32 	%r451, 4;
	// begin inline asm
	{
    .reg .pred p;
    and.b32 %r449, %r465, %r451;    setp.ne.u32 p, %r449, 0;
    vote.ballot.sync.b32 %r449, p, 0xffffffff;
    @!p not.b32 %r449, %r449;
}

	// end inline asm
	and.b32  	%r471, %r449, %r470;
	mov.b32 	%r454, 8;
	// begin inline asm
	{
    .reg .pred p;
    and.b32 %r452, %r465, %r454;    setp.ne.u32 p, %r452, 0;
    vote.ballot.sync.b32 %r452, p, 0xffffffff;
    @!p not.b32 %r452, %r452;
}

	// end inline asm
	and.b32  	%r472, %r452, %r471;
	mov.b32 	%r457, 16;
	// begin inline asm
	{
    .reg .pred p;
    and.b32 %r455, %r465, %r457;    setp.ne.u32 p, %r455, 0;
    vote.ballot.sync.b32 %r455, p, 0xffffffff;
    @!p not.b32 %r455, %r455;
}

	// end inline asm
	and.b32  	%r473, %r455, %r472;
	mov.b32 	%r460, 32;
	// begin inline asm
	{
    .reg .pred p;
    and.b32 %r458, %r465, %r460;    setp.ne.u32 p, %r458, 0;
    vote.ballot.sync.b32 %r458, p, 0xffffffff;
    @!p not.b32 %r458, %r458;
}

	// end inline asm
	and.b32  	%r474, %r458, %r473;
	mov.b32 	%r463, 64;
	// begin inline asm
	{
    .reg .pred p;
    and.b32 %r461, %r465, %r463;    setp.ne.u32 p, %r461, 0;
    vote.ballot.sync.b32 %r461, p, 0xffffffff;
    @!p not.b32 %r461, %r461;
}

	// end inline asm
	and.b32  	%r475, %r461, %r474;
	mov.b32 	%r466, 128;
	// begin inline asm
	{
    .reg .pred p;
    and.b32 %r464, %r465, %r466;    setp.ne.u32 p, %r464, 0;
    vote.ballot.sync.b32 %r464, p, 0xffffffff;
    @!p not.b32 %r464, %r464;
}

	// end inline asm
	and.b32  	%r476, %r464, %r475;
	clz.b32 	%r477, %r476;
	sub.s32 	%r52, 31, %r477;
	and.b32  	%r478, %r442, %r476;
	popc.b32 	%r53, %r478;
	setp.ne.s32 	%p64, %r153, %r52;
	mov.b32 	%r1249, 0;
	@%p64 bra 	$L__BB12_101;
	shl.b32 	%r479, %r465, 2;
	add.s32 	%r480, %r9, %r479;
	atom.shared.add.u32 	%r1249, [%r480], %r53;
$L__BB12_101:
	shfl.sync.idx.b32	%r506|%p65, %r1249, %r52, 31, -1;
	add.s32 	%r56, %r53, %r506;
	shr.u64 	%rd189, %rd454, %r468;
	cvt.u32.u64 	%r508, %rd189;
	and.b32  	%r503, %r508, %r7;
	mov.b32 	%r483, 1;
	// begin inline asm
	{
    .reg .pred p;
    and.b32 %r481, %r503, %r483;    setp.ne.u32 p, %r481, 0;
    vote.ballot.sync.b32 %r481, p, 0xffffffff;
    @!p not.b32 %r481, %r481;
}

	// end inline asm
	mov.b32 	%r486, 2;
	// begin inline asm
	{
    .reg .pred p;
    and.b32 %r484, %r503, %r486;    setp.ne.u32 p, %r484, 0;
    vote.ballot.sync.b32 %r484, p, 0xffffffff;
    @!p not.b32 %r484, %r484;
}

	// end inline asm
	and.b32  	%r509, %r484, %r481;
	mov.b32 	%r489, 4;
	// begin inline asm
	{
    .reg .pred p;
    and.b32 %r487, %r503, %r489;    setp.ne.u32 p, %r487, 0;
    vote.ballot.sync.b32 %r487, p, 0xffffffff;
    @!p not.b32 %r487, %r487;
}

	// end inline asm
	and.b32  	%r510, %r487, %r509;
	mov.b32 	%r492, 8;
	// begin inline asm
	{
    .reg .pred p;
    and.b32 %r490, %r503, %r492;    setp.ne.u32 p, %r490, 0;
    vote.ballot.sync.b32 %r490, p, 0xffffffff;
    @!p not.b32 %r490, %r490;
}

	// end inline asm
	and.b32  	%r511, %r490, %r510;
	mov.b32 	%r495, 16;
	// begin inline asm
	{
    .reg .pred p;
    and.b32 %r493, %r503, %r495;    setp.ne.u32 p, %r493, 0;
    vote.ballot.sync.b32 %r493, p, 0xffffffff;
    @!p not.b32 %r493, %r493;
}

	// end inline asm
	and.b32  	%r512, %r493, %r511;
	mov.b32 	%r498, 32;
	// begin inline asm
	{
    .reg .pred p;
    and.b32 %r496, %r503, %r498;    setp.ne.u32 p, %r496, 0;
    vote.ballot.sync.b32 %r496, p, 0xffffffff;
    @!p not.b32 %r496, %r496;
}

	// end inline asm
	and.b32  	%r513, %r496, %r512;
	mov.b32 	%r501, 64;
	// begin inline asm
	{
    .reg .pred p;
    and.b32 %r499, %r503, %r501;    setp.ne.u32 p, %r499, 0;
    vote.ballot.sync.b32 %r499, p, 0xffffffff;
    @!p not.b32 %r499, %r499;
}

	// end inline asm
	and.b32  	%r514, %r499, %r513;
	mov.b32 	%r504, 128;
	// begin inline asm
	{
    .reg .pred p;
    and.b32 %r502, %r503, %r504;    setp.ne.u32 p, %r502, 0;
    vote.ballot.sync.b32 %r502, p, 0xffffffff;
    @!p not.b32 %r502, %r502;
}

	// end inline asm
	and.b32  	%r515, %r502, %r514;
	clz.b32 	%r516, %r515;
	sub.s32 	%r58, 31, %r516;
	and.b32  	%r517, %r442, %r515;
	popc.b32 	%r59, %r517;
	setp.ne.s32 	%p66, %r153, %r58;
	mov.b32 	%r1250, 0;
	@%p66 bra 	$L__BB12_103;
	shl.b32 	%r518, %r503, 2;
	add.s32 	%r519, %r9, %r518;
	atom.shared.add.u32 	%r1250, [%r519], %r59;
$L__BB12_103:
	shfl.sync.idx.b32	%r545|%p67, %r1250, %r58, 31, -1;
	add.s32 	%r62, %r59, %r545;
	shr.u64 	%rd190, %rd455, %r468;
	cvt.u32.u64 	%r547, %rd190;
	and.b32  	%r542, %r547, %r7;
	mov.b32 	%r522, 1;
	// begin inline asm
	{
    .reg .pred p;
    and.b32 %r520, %r542, %r522;    setp.ne.u32 p, %r520, 0;
    vote.ballot.sync.b32 %r520, p, 0xffffffff;
    @!p not.b32 %r520, %r520;
}

	// end inline asm
	mov.b32 	%r525, 2;
	// begin inline asm
	{
    .reg .pred p;
    and.b32 %r523, %r542, %r525;    setp.ne.u32 p, %r523, 0;
    vote.ballot.sync.b32 %r523, p, 0xffffffff;
    @!p not.b32 %r523, %r523;
}

	// end inline asm
	and.b32  	%r548, %r523, %r520;
	mov.b32 	%r528, 4;
	// begin inline asm
	{
    .reg .pred p;
    and.b32 %r526, %r542, %r528;    setp.ne.u32 p, %r526, 0;
    vote.ballot.sync.b32 %r526, p, 0xffffffff;
    @!p not.b32 %r526, %r526;
}

	// end inline asm
	and.b32  	%r549, %r526, %r548;
	mov.b32 	%r531, 8;
	// begin inline asm
	{
    .reg .pred p;
    and.b32 %r529, %r542, %r531;    setp.ne.u32 p, %r529, 0;
    vote.ballot.sync.b32 %r529, p, 0xffffffff;
    @!p not.b32 %r529, %r529;
}

	// end inline asm
	and.b32  	%r550, %r529, %r549;
	mov.b32 	%r534, 16;
	// begin inline asm
	{
    .reg .pred p;
    and.b32 %r532, %r542, %r534;    setp.ne.u32 p, %r532, 0;
    vote.ballot.sync.b32 %r532, p, 0xffffffff;
    @!p not.b32 %r532, %r532;
}

	// end inline asm
	and.b32  	%r551, %r532, %r550;
	mov.b32 	%r537, 32;
	// begin inline asm
	{
    .reg .pred p;
    and.b32 %r535, %r542, %r537;    setp.ne.u32 p, %r535, 0;
    vote.ballot.sync.b32 %r535, p, 0xffffffff;
    @!p not.b32 %r535, %r535;
}

	// end inline asm
	and.b32  	%r552, %r535, %r551;
	mov.b32 	%r540, 64;
	// begin inline asm
	{
    .reg .pred p;
    and.b32 %r538, %r542, %r540;    setp.ne.u32 p, %r538, 0;
    vote.ballot.sync.b32 %r538, p, 0xffffffff;
    @!p not.b32 %r538, %r538;
}

	// end inline asm
	and.b32  	%r553, %r538, %r552;
	mov.b32 	%r543, 128;
	// begin inline asm
	{
    .reg .pred p;
    and.b32 %r541, %r542, %r543;    setp.ne.u32 p, %r541, 0;
    vote.ballot.sync.b32 %r541, p, 0xffffffff;
    @!p not.b32 %r541, %r541;
}

	// end inline asm
	and.b32  	%r554, %r541, %r553;
	clz.b32 	%r555, %r554;
	sub.s32 	%r64, 31, %r555;
	and.b32  	%r556, %r442, %r554;
	popc.b32 	%r65, %r556;
	setp.ne.s32 	%p68, %r153, %r64;
	mov.b32 	%r1251, 0;
	@%p68 bra 	$L__BB12_105;
	shl.b32 	%r557, %r542, 2;
	add.s32 	%r558, %r9, %r557;
	atom.shared.add.u32 	%r1251, [%r558], %r65;
$L__BB12_105:
	shfl.sync.idx.b32	%r584|%p69, %r1251, %r64, 31, -1;
	add.s32 	%r68, %r65, %r584;
	shr.u64 	%rd191, %rd456, %r468;
	cvt.u32.u64 	%r586, %rd191;
	and.b32  	%r581, %r586, %r7;
	mov.b32 	%r561, 1;
	// begin inline asm
	{
    .reg .pred p;
    and.b32 %r559, %r581, %r561;    setp.ne.u32 p, %r559, 0;
    vote.ballot.sync.b32 %r559, p, 0xffffffff;
    @!p not.b32 %r559, %r559;
}

	// end inline asm
	mov.b32 	%r564, 2;
	// begin inline asm
	{
    .reg .pred p;
    and.b32 %r562, %r581, %r564;    setp.ne.u32 p, %r562, 0;
    vote.ballot.sync.b32 %r562, p, 0xffffffff;
    @!p not.b32 %r562, %r562;
}

	// end inline asm
	and.b32  	%r587, %r562, %r559;
	mov.b32 	%r567, 4;
	// begin inline asm
	{
    .reg .pred p;
    and.b32 %r565, %r581, %r567;    setp.ne.u32 p, %r565, 0;
    vote.ballot.sync.b32 %r565, p, 0xffffffff;
    @!p not.b32 %r565, %r565;
}

	// end inline asm
	and.b32  	%r588, %r565, %r587;
	mov.b32 	%r570, 8;
	// begin inline asm
	{
    .reg .pred p;
    and.b32 %r568, %r581, %r570;    setp.ne.u32 p, %r568, 0;
    vote.ballot.sync.b32 %r568, p, 0xffffffff;
    @!p not.b32 %r568, %r568;
}

	// end inline asm
	and.b32  	%r589, %r568, %r588;
	mov.b32 	%r573, 16;
	// begin inline asm
	{
    .reg .pred p;
    and.b32 %r571, %r581, %r573;    setp.ne.u32 p, %r571, 0;
    vote.ballot.sync.b32 %r571, p, 0xffffffff;
    @!p not.b32 %r571, %r571;
}

	// end inline asm
	and.b32  	%r590, %r571, %r589;
	mov.b32 	%r576, 32;
	// begin inline asm
	{
    .reg .pred p;
    and.b32 %r574, %r581, %r576;    setp.ne.u32 p, %r574, 0;
    vote.ballot.sync.b32 %r574, p, 0xffffffff;
    @!p not.b32 %r574, %r574;
}

	// end inline asm
	and.b32  	%r591, %r574, %r590;
	mov.b32 	%r579, 64;
	// begin inline asm
	{
    .reg .pred p;
    and.b32 %r577, %r581, %r579;    setp.ne.u32 p, %r577, 0;
    vote.ballot.sync.b32 %r577, p, 0xffffffff;
    @!p not.b32 %r577, %r577;
}

	// end inline asm
	and.b32  	%r592, %r577, %r591;
	mov.b32 	%r582, 128;
	// begin inline asm
	{
    .reg .pred p;
    and.b32 %r580, %r581, %r582;    setp.ne.u32 p, %r580, 0;
    vote.ballot.sync.b32 %r580, p, 0xffffffff;
    @!p not.b32 %r580, %r580;
}

	// end inline asm
	and.b32  	%r593, %r580, %r592;
	clz.b32 	%r594, %r593;
	sub.s32 	%r70, 31, %r594;
	and.b32  	%r595, %r442, %r593;
	popc.b32 	%r71, %r595;
	setp.ne.s32 	%p70, %r153, %r70;
	mov.b32 	%r1252, 0;
	@%p70 bra 	$L__BB12_107;
	shl.b32 	%r596, %r581, 2;
	add.s32 	%r597, %r9, %r596;
	atom.shared.add.u32 	%r1252, [%r597], %r71;
$L__BB12_107:
	shfl.sync.idx.b32	%r623|%p71, %r1252, %r70, 31, -1;
	add.s32 	%r74, %r71, %r623;
	shr.u64 	%rd192, %rd457, %r468;
	cvt.u32.u64 	%r625, %rd192;
	and.b32  	%r620, %r625, %r7;
	mov.b32 	%r600, 1;
	// begin inline asm
	{
    .reg .pred p;
    and.b32 %r598, %r620, %r600;    setp.ne.u32 p, %r598, 0;
    vote.ballot.sync.b32 %r598, p, 0xffffffff;
    @!p not.b32 %r598, %r598;
}

	// end inline asm
	mov.b32 	%r603, 2;
	// begin inline asm
	{
    .reg .pred p;
    and.b32 %r601, %r620, %r603;    setp.ne.u32 p, %r601, 0;
    vote.ballot.sync.b32 %r601, p, 0xffffffff;
    @!p not.b32 %r601, %r601;
}

	// end inline asm
	and.b32  	%r626, %r601, %r598;
	mov.b32 	%r606, 4;
	// begin inline asm
	{
    .reg .pred p;
    and.b32 %r604, %r620, %r606;    setp.ne.u32 p, %r604, 0;
    vote.ballot.sync.b32 %r604, p, 0xffffffff;
    @!p not.b32 %r604, %r604;
}

	// end inline asm
	and.b32  	%r627, %r604, %r626;
	mov.b32 	%r609, 8;
	// begin inline asm
	{
    .reg .pred p;
    and.b32 %r607, %r620, %r609;    setp.ne.u32 p, %r607, 0;
    vote.ballot.sync.b32 %r607, p, 0xffffffff;
    @!p not.b32 %r607, %r607;
}

	// end inline asm
	and.b32  	%r628, %r607, %r627;
	mov.b32 	%r612, 16;
	// begin inline asm
	{
    .reg .pred p;
    and.b32 %r610, %r620, %r612;    setp.ne.u32 p, %r610, 0;
    vote.ballot.sync.b32 %r610, p, 0xffffffff;
    @!p not.b32 %r610, %r610;
}

	// end inline asm
	and.b32  	%r629, %r610, %r628;
	mov.b32 	%r615, 32;
	// begin inline asm
	{
    .reg .pred p;
    and.b32 %r613, %r620, %r615;    setp.ne.u32 p, %r613, 0;
    vote.ballot.sync.b32 %r613, p, 0xffffffff;
    @!p not.b32 %r613, %r613;
}

	// end inline asm
	and.b32  	%r630, %r613, %r629;
	mov.b32 	%r618, 64;
	// begin inline asm
	{
    .reg .pred p;
    and.b32 %r616, %r620, %r618;    setp.ne.u32 p, %r616, 0;
    vote.ballot.sync.b32 %r616, p, 0xffffffff;
    @!p not.b32 %r616, %r616;
}

	// end inline asm
	and.b32  	%r631, %r616, %r630;
	mov.b32 	%r621, 128;
	// begin inline asm
	{
    .reg .pred p;
    and.b32 %r619, %r620, %r621;    setp.ne.u32 p, %r619, 0;
    vote.ballot.sync.b32 %r619, p, 0xffffffff;
    @!p not.b32 %r619, %r619;
}

	// end inline asm
	and.b32  	%r632, %r619, %r631;
	clz.b32 	%r633, %r632;
	sub.s32 	%r76, 31, %r633;
	and.b32  	%r634, %r442, %r632;
	popc.b32 	%r77, %r634;
	setp.ne.s32 	%p72, %r153, %r76;
	mov.b32 	%r1253, 0;
	@%p72 bra 	$L__BB12_109;
	shl.b32 	%r635, %r620, 2;
	add.s32 	%r636, %r9, %r635;
	atom.shared.add.u32 	%r1253, [%r636], %r77;
$L__BB12_109:
	shfl.sync.idx.b32	%r662|%p73, %r1253, %r76, 31, -1;
	add.s32 	%r80, %r77, %r662;
	shr.u64 	%rd193, %rd458, %r468;
	cvt.u32.u64 	%r664, %rd193;
	and.b32  	%r659, %r664, %r7;
	mov.b32 	%r639, 1;
	// begin inline asm
	{
    .reg .pred p;
    and.b32 %r637, %r659, %r639;    setp.ne.u32 p, %r637, 0;
    vote.ballot.sync.b32 %r637, p, 0xffffffff;
    @!p not.b32 %r637, %r637;
}

	// end inline asm
	mov.b32 	%r642, 2;
	// begin inline asm
	{
    .reg .pred p;
    and.b32 %r640, %r659, %r642;    setp.ne.u32 p, %r640, 0;
    vote.ballot.sync.b32 %r640, p, 0xffffffff;
    @!p not.b32 %r640, %r640;
}

	// end inline asm
	and.b32  	%r665, %r640, %r637;
	mov.b32 	%r645, 4;
	// begin inline asm
	{
    .reg .pred p;
    and.b32 %r643, %r659, %r645;    setp.ne.u32 p, %r643, 0;
    vote.ballot.sync.b32 %r643, p, 0xffffffff;
    @!p not.b32 %r643, %r643;
}

	// end inline asm
	and.b32  	%r666, %r643, %r665;
	mov.b32 	%r648, 8;
	// begin inline asm
	{
    .reg .pred p;
    and.b32 %r646, %r659, %r648;    setp.ne.u32 p, %r646, 0;
    vote.ballot.sync.b32 %r646, p, 0xffffffff;
    @!p not.b32 %r646, %r646;
}

	// end inline asm
	and.b32  	%r667, %r646, %r666;
	mov.b32 	%r651, 16;
	// begin inline asm
	{
    .reg .pred p;
    and.b32 %r649, %r659, %r651;    setp.ne.u32 p, %r649, 0;
    vote.ballot.sync.b32 %r649, p, 0xffffffff;
    @!p not.b32 %r649, %r649;
}

	// end inline asm
	and.b32  	%r668, %r649, %r667;
	mov.b32 	%r654, 32;
	// begin inline asm
	{
    .reg .pred p;
    and.b32 %r652, %r659, %r654;    setp.ne.u32 p, %r652, 0;
    vote.ballot.sync.b32 %r652, p, 0xffffffff;
    @!p not.b32 %r652, %r652;
}

	// end inline asm
	and.b32  	%r669, %r652, %r668;
	mov.b32 	%r657, 64;
	// begin inline asm
	{
    .reg .pred p;
    and.b32 %r655, %r659, %r657;    setp.ne.u32 p, %r655, 0;
    vote.ballot.sync.b32 %r655, p, 0xffffffff;
    @!p not.b32 %r655, %r655;
}

	// end inline asm
	and.b32  	%r670, %r655, %r669;
	mov.b32 	%r660, 128;
	// begin inline asm
	{
    .reg .pred p;
    and.b32 %r658, %r659, %r660;    setp.ne.u32 p, %r658, 0;
    vote.ballot.sync.b32 %r658, p, 0xffffffff;
    @!p not.b32 %r658, %r658;
}

	// end inline asm
	and.b32  	%r671, %r658, %r670;
	clz.b32 	%r672, %r671;
	sub.s32 	%r82, 31, %r672;
	and.b32  	%r673, %r442, %r671;
	popc.b32 	%r83, %r673;
	setp.ne.s32 	%p74, %r153, %r82;
	mov.b32 	%r1254, 0;
	@%p74 bra 	$L__BB12_111;
	shl.b32 	%r674, %r659, 2;
	add.s32 	%r675, %r9, %r674;
	atom.shared.add.u32 	%r1254, [%r675], %r83;
$L__BB12_111:
	shfl.sync.idx.b32	%r701|%p75, %r1254, %r82, 31, -1;
	add.s32 	%r86, %r83, %r701;
	shr.u64 	%rd194, %rd459, %r468;
	cvt.u32.u64 	%r703, %rd194;
	and.b32  	%r698, %r703, %r7;
	mov.b32 	%r678, 1;
	// begin inline asm
	{
    .reg .pred p;
    and.b32 %r676, %r698, %r678;    setp.ne.u32 p, %r676, 0;
    vote.ballot.sync.b32 %r676, p, 0xffffffff;
    @!p not.b32 %r676, %r676;
}

	// end inline asm
	mov.b32 	%r681, 2;
	// begin inline asm
	{
    .reg .pred p;
    and.b32 %r679, %r698, %r681;    setp.ne.u32 p, %r679, 0;
    vote.ballot.sync.b32 %r679, p, 0xffffffff;
    @!p not.b32 %r679, %r679;
}

	// end inline asm
	and.b32  	%r704, %r679, %r676;
	mov.b32 	%r684, 4;
	// begin inline asm
	{
    .reg .pred p;
    and.b32 %r682, %r698, %r684;    setp.ne.u32 p, %r682, 0;
    vote.ballot.sync.b32 %r682, p, 0xffffffff;
    @!p not.b32 %r682, %r682;
}

	// end inline asm
	and.b32  	%r705, %r682, %r704;
	mov.b32 	%r687, 8;
	// begin inline asm
	{
    .reg .pred p;
    and.b32 %r685, %r698, %r687;    setp.ne.u32 p, %r685, 0;
    vote.ballot.sync.b32 %r685, p, 0xffffffff;
    @!p not.b32 %r685, %r685;
}

	// end inline asm
	and.b32  	%r706, %r685, %r705;
	mov.b32 	%r690, 16;
	// begin inline asm
	{
    .reg .pred p;
    and.b32 %r688, %r698, %r690;    setp.ne.u32 p, %r688, 0;
    vote.ballot.sync.b32 %r688, p, 0xffffffff;
    @!p not.b32 %r688, %r688;
}

	// end inline asm
	and.b32  	%r707, %r688, %r706;
	mov.b32 	%r693, 32;
	// begin inline asm
	{
    .reg .pred p;
    and.b32 %r691, %r698, %r693;    setp.ne.u32 p, %r691, 0;
    vote.ballot.sync.b32 %r691, p, 0xffffffff;
    @!p not.b32 %r691, %r691;
}

	// end inline asm
	and.b32  	%r708, %r691, %r707;
	mov.b32 	%r696, 64;
	// begin inline asm
	{
    .reg .pred p;
    and.b32 %r694, %r698, %r696;    setp.ne.u32 p, %r694, 0;
    vote.ballot.sync.b32 %r694, p, 0xffffffff;
    @!p not.b32 %r694, %r694;
}

	// end inline asm
	and.b32  	%r709, %r694, %r708;
	mov.b32 	%r699, 128;
	// begin inline asm
	{
    .reg .pred p;
    and.b32 %r697, %r698, %r699;    setp.ne.u32 p, %r697, 0;
    vote.ballot.sync.b32 %r697, p, 0xffffffff;
    @!p not.b32 %r697, %r697;
}

	// end inline asm
	and.b32  	%r710, %r697, %r709;
	clz.b32 	%r711, %r710;
	sub.s32 	%r88, 31, %r711;
	and.b32  	%r712, %r442, %r710;
	popc.b32 	%r89, %r712;
	setp.ne.s32 	%p76, %r153, %r88;
	mov.b32 	%r1255, 0;
	@%p76 bra 	$L__BB12_113;
	shl.b32 	%r713, %r698, 2;
	add.s32 	%r714, %r9, %r713;
	atom.shared.add.u32 	%r1255, [%r714], %r89;
$L__BB12_113:
	shfl.sync.idx.b32	%r740|%p77, %r1255, %r88, 31, -1;
	add.s32 	%r92, %r89, %r740;
	shr.u64 	%rd195, %rd460, %r468;
	cvt.u32.u64 	%r742, %rd195;
	and.b32  	%r737, %r742, %r7;
	mov.b32 	%r717, 1;
	// begin inline asm
	{
    .reg .pred p;
    and.b32 %r715, %r737, %r717;    setp.ne.u32 p, %r715, 0;
    vote.ballot.sync.b32 %r715, p, 0xffffffff;
    @!p not.b32 %r715, %r715;
}

	// end inline asm
	mov.b32 	%r720, 2;
	// begin inline asm
	{
    .reg .pred p;
    and.b32 %r718, %r737, %r720;    setp.ne.u32 p, %r718, 0;
    vote.ballot.sync.b32 %r718, p, 0xffffffff;
    @!p not.b32 %r718, %r718;
}

	// end inline asm
	and.b32  	%r743, %r718, %r715;
	mov.b32 	%r723, 4;
	// begin inline asm
	{
    .reg .pred p;
    and.b32 %r721, %r737, %r723;    setp.ne.u32 p, %r721, 0;
    vote.ballot.sync.b32 %r721, p, 0xffffffff;
    @!p not.b32 %r721, %r721;
}

	// end inline asm
	and.b32  	%r744, %r721, %r743;
	mov.b32 	%r726, 8;
	// begin inline asm
	{
    .reg .pred p;
    and.b32 %r724, %r737, %r726;    setp.ne.u32 p, %r724, 0;
    vote.ballot.sync.b32 %r724, p, 0xffffffff;
    @!p not.b32 %r724, %r724;
}

	// end inline asm
	and.b32  	%r745, %r724, %r744;
	mov.b32 	%r729, 16;
	// begin inline asm
	{
    .reg .pred p;
    and.b32 %r727, %r737, %r729;    setp.ne.u32 p, %r727, 0;
    vote.ballot.sync.b32 %r727, p, 0xffffffff;
    @!p not.b32 %r727, %r727;
}

	// end inline asm
	and.b32  	%r746, %r727, %r745;
	mov.b32 	%r732, 32;
	// begin inline asm
	{
    .reg .pred p;
    and.b32 %r730, %r737, %r732;    setp.ne.u32 p, %r730, 0;
    vote.ballot.sync.b32 %r730, p, 0xffffffff;
    @!p not.b32 %r730, %r730;
}

	// end inline asm
	and.b32  	%r747, %r730, %r746;
	mov.b32 	%r735, 64;
	// begin inline asm
	{
    .reg .pred p;
    and.b32 %r733, %r737, %r735;    setp.ne.u32 p, %r733, 0;
    vote.ballot.sync.b32 %r733, p, 0xffffffff;
    @!p not.b32 %r733, %r733;
}

	// end inline asm
	and.b32  	%r748, %r733, %r747;
	mov.b32 	%r738, 128;
	// begin inline asm
	{
    .reg .pred p;
    and.b32 %r736, %r737, %r738;    setp.ne.u32 p, %r736, 0;
    vote.ballot.sync.b32 %r736, p, 0xffffffff;
    @!p not.b32 %r736, %r736;
}

	// end inline asm
	and.b32  	%r749, %r736, %r748;
	clz.b32 	%r750, %r749;
	sub.s32 	%r94, 31, %r750;
	and.b32  	%r751, %r442, %r749;
	popc.b32 	%r95, %r751;
	setp.ne.s32 	%p78, %r153, %r94;
	mov.b32 	%r1256, 0;
	@%p78 bra 	$L__BB12_115;
	shl.b32 	%r752, %r737, 2;
	add.s32 	%r753, %r9, %r752;
	atom.shared.add.u32 	%r1256, [%r753], %r95;
$L__BB12_115:
	shfl.sync.idx.b32	%r779|%p79, %r1256, %r94, 31, -1;
	add.s32 	%r98, %r95, %r779;
	shr.u64 	%rd196, %rd461, %r468;
	cvt.u32.u64 	%r781, %rd196;
	and.b32  	%r776, %r781, %r7;
	mov.b32 	%r756, 1;
	// begin inline asm
	{
    .reg .pred p;
    and.b32 %r754, %r776, %r756;    setp.ne.u32 p, %r754, 0;
    vote.ballot.sync.b32 %r754, p, 0xffffffff;
    @!p not.b32 %r754, %r754;
}

	// end inline asm
	mov.b32 	%r759, 2;
	// begin inline asm
	{
    .reg .pred p;
    and.b32 %r757, %r776, %r759;    setp.ne.u32 p, %r757, 0;
    vote.ballot.sync.b32 %r757, p, 0xffffffff;
    @!p not.b32 %r757, %r757;
}

	// end inline asm
	and.b32  	%r782, %r757, %r754;
	mov.b32 	%r762, 4;
	// begin inline asm
	{
    .reg .pred p;
    and.b32 %r760, %r776, %r762;    setp.ne.u32 p, %r760, 0;
    vote.ballot.sync.b32 %r760, p, 0xffffffff;
    @!p not.b32 %r760, %r760;
}

	// end inline asm
	and.b32  	%r783, %r760, %r782;
	mov.b32 	%r765, 8;
	// begin inline asm
	{
    .reg .pred p;
    and.b32 %r763, %r776, %r765;    setp.ne.u32 p, %r763, 0;
    vote.ballot.sync.b32 %r763, p, 0xffffffff;
    @!p not.b32 %r763, %r763;
}

	// end inline asm
	and.b32  	%r784, %r763, %r783;
	mov.b32 	%r768, 16;
	// begin inline asm
	{
    .reg .pred p;
    and.b32 %r766, %r776, %r768;    setp.ne.u32 p, %r766, 0;
    vote.ballot.sync.b32 %r766, p, 0xffffffff;
    @!p not.b32 %r766, %r766;
}

	// end inline asm
	and.b32  	%r785, %r766, %r784;
	mov.b32 	%r771, 32;
	// begin inline asm
	{
    .reg .pred p;
    and.b32 %r769, %r776, %r771;    setp.ne.u32 p, %r769, 0;
    vote.ballot.sync.b32 %r769, p, 0xffffffff;
    @!p not.b32 %r769, %r769;
}

	// end inline asm
	and.b32  	%r786, %r769, %r785;
	mov.b32 	%r774, 64;
	// begin inline asm
	{
    .reg .pred p;
    and.b32 %r772, %r776, %r774;    setp.ne.u32 p, %r772, 0;
    vote.ballot.sync.b32 %r772, p, 0xffffffff;
    @!p not.b32 %r772, %r772;
}

	// end inline asm
	and.b32  	%r787, %r772, %r786;
	mov.b32 	%r777, 128;
	// begin inline asm
	{
    .reg .pred p;
    and.b32 %r775, %r776, %r777;    setp.ne.u32 p, %r775, 0;
    vote.ballot.sync.b32 %r775, p, 0xffffffff;
    @!p not.b32 %r775, %r775;
}

	// end inline asm
	and.b32  	%r788, %r775, %r787;
	clz.b32 	%r789, %r788;
	sub.s32 	%r100, 31, %r789;
	and.b32  	%r790, %r442, %r788;
	popc.b32 	%r101, %r790;
	setp.ne.s32 	%p80, %r153, %r100;
	mov.b32 	%r1257, 0;
	@%p80 bra 	$L__BB12_117;
	shl.b32 	%r791, %r776, 2;
	add.s32 	%r792, %r9, %r791;
	atom.shared.add.u32 	%r1257, [%r792], %r101;
$L__BB12_117:
	shfl.sync.idx.b32	%r818|%p81, %r1257, %r100, 31, -1;
	add.s32 	%r104, %r101, %r818;
	shr.u64 	%rd197, %rd462, %r468;
	cvt.u32.u64 	%r820, %rd197;
	and.b32  	%r815, %r820, %r7;
	mov.b32 	%r795, 1;
	// begin inline asm
	{
    .reg .pred p;
    and.b32 %r793, %r815, %r795;    setp.ne.u32 p, %r793, 0;
    vote.ballot.sync.b32 %r793, p, 0xffffffff;
    @!p not.b32 %r793, %r793;
}

	// end inline asm
	mov.b32 	%r798, 2;
	// begin inline asm
	{
    .reg .pred p;
    and.b32 %r796, %r815, %r798;    setp.ne.u32 p, %r796, 0;
    vote.ballot.sync.b32 %r796, p, 0xffffffff;
    @!p not.b32 %r796, %r796;
}

	// end inline asm
	and.b32  	%r821, %r796, %r793;
	mov.b32 	%r801, 4;
	// begin inline asm
	{
    .reg .pred p;
    and.b32 %r799, %r815, %r801;    setp.ne.u32 p, %r799, 0;
    vote.ballot.sync.b32 %r799, p, 0xffffffff;
    @!p not.b32 %r799, %r799;
}

	// end inline asm
	and.b32  	%r822, %r799, %r821;
	mov.b32 	%r804, 8;
	// begin inline asm
	{
    .reg .pred p;
    and.b32 %r802, %r815, %r804;    setp.ne.u32 p, %r802, 0;
    vote.ballot.sync.b32 %r802, p, 0xffffffff;
    @!p not.b32 %r802, %r802;
}

	// end inline asm
	and.b32  	%r823, %r802, %r822;
	mov.b32 	%r807, 16;
	// begin inline asm
	{
    .reg .pred p;
    and.b32 %r805, %r815, %r807;    setp.ne.u32 p, %r805, 0;
    vote.ballot.sync.b32 %r805, p, 0xffffffff;
    @!p not.b32 %r805, %r805;
}

	// end inline asm
	and.b32  	%r824, %r805, %r823;
	mov.b32 	%r810, 32;
	// begin inline asm
	{
    .reg .pred p;
    and.b32 %r808, %r815, %r810;    setp.ne.u32 p, %r808, 0;
    vote.ballot.sync.b32 %r808, p, 0xffffffff;
    @!p not.b32 %r808, %r808;
}

	// end inline asm
	and.b32  	%r825, %r808, %r824;
	mov.b32 	%r813, 64;
	// begin inline asm
	{
    .reg .pred p;
    and.b32 %r811, %r815, %r813;    setp.ne.u32 p, %r811, 0;
    vote.ballot.sync.b32 %r811, p, 0xffffffff;
    @!p not.b32 %r811, %r811;
}

	// end inline asm
	and.b32  	%r826, %r811, %r825;
	mov.b32 	%r816, 128;
	// begin inline asm
	{
    .reg .pred p;
    and.b32 %r814, %r815, %r816;    setp.ne.u32 p, %r814, 0;
    vote.ballot.sync.b32 %r814, p, 0xffffffff;
    @!p not.b32 %r814, %r814;
}

	// end inline asm
	and.b32  	%r827, %r814, %r826;
	clz.b32 	%r828, %r827;
	sub.s32 	%r106, 31, %r828;
	and.b32  	%r829, %r442, %r827;
	popc.b32 	%r107, %r829;
	setp.ne.s32 	%p82, %r153, %r106;
	mov.b32 	%r1258, 0;
	@%p82 bra 	$L__BB12_119;
	shl.b32 	%r830, %r815, 2;
	add.s32 	%r831, %r9, %r830;
	atom.shared.add.u32 	%r1258, [%r831], %r107;
$L__BB12_119:
	shfl.sync.idx.b32	%r857|%p83, %r1258, %r106, 31, -1;
	add.s32 	%r110, %r107, %r857;
	shr.u64 	%rd198, %rd463, %r468;
	cvt.u32.u64 	%r859, %rd198;
	and.b32  	%r854, %r859, %r7;
	mov.b32 	%r834, 1;
	// begin inline asm
	{
    .reg .pred p;
    and.b32 %r832, %r854, %r834;    setp.ne.u32 p, %r832, 0;
    vote.ballot.sync.b32 %r832, p, 0xffffffff;
    @!p not.b32 %r832, %r832;
}

	// end inline asm
	mov.b32 	%r837, 2;
	// begin inline asm
	{
    .reg .pred p;
    and.b32 %r835, %r854, %r837;    setp.ne.u32 p, %r835, 0;
    vote.ballot.sync.b32 %r835, p, 0xffffffff;
    @!p not.b32 %r835, %r835;
}

	// end inline asm
	and.b32  	%r860, %r835, %r832;
	mov.b32 	%r840, 4;
	// begin inline asm
	{
    .reg .pred p;
    and.b32 %r838, %r854, %r840;    setp.ne.u32 p, %r838, 0;
    vote.ballot.sync.b32 %r838, p, 0xffffffff;
    @!p not.b32 %r838, %r838;
}

	// end inline asm
	and.b32  	%r861, %r838, %r860;
	mov.b32 	%r843, 8;
	// begin inline asm
	{
    .reg .pred p;
    and.b32 %r841, %r854, %r843;    setp.ne.u32 p, %r841, 0;
    vote.ballot.sync.b32 %r841, p, 0xffffffff;
    @!p not.b32 %r841, %r841;
}

	// end inline asm
	and.b32  	%r862, %r841, %r861;
	mov.b32 	%r846, 16;
	// begin inline asm
	{
    .reg .pred p;
    and.b32 %r844, %r854, %r846;    setp.ne.u32 p, %r844, 0;
    vote.ballot.sync.b32 %r844, p, 0xffffffff;
    @!p not.b32 %r844, %r844;
}

	// end inline asm
	and.b32  	%r863, %r844, %r862;
	mov.b32 	%r849, 32;
	// begin inline asm
	{
    .reg .pred p;
    and.b32 %r847, %r854, %r849;    setp.ne.u32 p, %r847, 0;
    vote.ballot.sync.b32 %r847, p, 0xffffffff;
    @!p not.b32 %r847, %r847;
}

	// end inline asm
	and.b32  	%r864, %r847, %r863;
	mov.b32 	%r852, 64;
	// begin inline asm
	{
    .reg .pred p;
    and.b32 %r850, %r854, %r852;    setp.ne.u32 p, %r850, 0;
    vote.ballot.sync.b32 %r850, p, 0xffffffff;
    @!p not.b32 %r850, %r850;
}

	// end inline asm
	and.b32  	%r865, %r850, %r864;
	mov.b32 	%r855, 128;
	// begin inline asm
	{
    .reg .pred p;
    and.b32 %r853, %r854, %r855;    setp.ne.u32 p, %r853, 0;
    vote.ballot.sync.b32 %r853, p, 0xffffffff;
    @!p not.b32 %r853, %r853;
}

	// end inline asm
	and.b32  	%r866, %r853, %r865;
	clz.b32 	%r867, %r866;
	sub.s32 	%r112, 31, %r867;
	and.b32  	%r868, %r442, %r866;
	popc.b32 	%r113, %r868;
	setp.ne.s32 	%p84, %r153, %r112;
	mov.b32 	%r1259, 0;
	@%p84 bra 	$L__BB12_121;
	shl.b32 	%r869, %r854, 2;
	add.s32 	%r870, %r9, %r869;
	atom.shared.add.u32 	%r1259, [%r870], %r113;
$L__BB12_121:
	shfl.sync.idx.b32	%r896|%p85, %r1259, %r112, 31, -1;
	add.s32 	%r116, %r113, %r896;
	shr.u64 	%rd199, %rd464, %r468;
	cvt.u32.u64 	%r898, %rd199;
	and.b32  	%r893, %r898, %r7;
	mov.b32 	%r873, 1;
	// begin inline asm
	{
    .reg .pred p;
    and.b32 %r871, %r893, %r873;    setp.ne.u32 p, %r871, 0;
    vote.ballot.sync.b32 %r871, p, 0xffffffff;
    @!p not.b32 %r871, %r871;
}

	// end inline asm
	mov.b32 	%r876, 2;
	// begin inline asm
	{
    .reg .pred p;
    and.b32 %r874, %r893, %r876;    setp.ne.u32 p, %r874, 0;
    vote.ballot.sync.b32 %r874, p, 0xffffffff;
    @!p not.b32 %r874, %r874;
}

	// end inline asm
	and.b32  	%r899, %r874, %r871;
	mov.b32 	%r879, 4;
	// begin inline asm
	{
    .reg .pred p;
    and.b32 %r877, %r893, %r879;    setp.ne.u32 p, %r877, 0;
    vote.ballot.sync.b32 %r877, p, 0xffffffff;
    @!p not.b32 %r877, %r877;
}

	// end inline asm
	and.b32  	%r900, %r877, %r899;
	mov.b32 	%r882, 8;
	// begin inline asm
	{
    .reg .pred p;
    and.b32 %r880, %r893, %r882;    setp.ne.u32 p, %r880, 0;
    vote.ballot.sync.b32 %r880, p, 0xffffffff;
    @!p not.b32 %r880, %r880;
}

	// end inline asm
	and.b32  	%r901, %r880, %r900;
	mov.b32 	%r885, 16;
	// begin inline asm
	{
    .reg .pred p;
    and.b32 %r883, %r893, %r885;    setp.ne.u32 p, %r883, 0;
    vote.ballot.sync.b32 %r883, p, 0xffffffff;
    @!p not.b32 %r883, %r883;
}

	// end inline asm
	and.b32  	%r902, %r883, %r901;
	mov.b32 	%r888, 32;
	// begin inline asm
	{
    .reg .pred p;
    and.b32 %r886, %r893, %r888;    setp.ne.u32 p, %r886, 0;
    vote.ballot.sync.b32 %r886, p, 0xffffffff;
    @!p not.b32 %r886, %r886;
}

	// end inline asm
	and.b32  	%r903, %r886, %r902;
	mov.b32 	%r891, 64;
	// begin inline asm
	{
    .reg .pred p;
    and.b32 %r889, %r893, %r891;    setp.ne.u32 p, %r889, 0;
    vote.ballot.sync.b32 %r889, p, 0xffffffff;
    @!p not.b32 %r889, %r889;
}

	// end inline asm
	and.b32  	%r904, %r889, %r903;
	mov.b32 	%r894, 128;
	// begin inline asm
	{
    .reg .pred p;
    and.b32 %r892, %r893, %r894;    setp.ne.u32 p, %r892, 0;
    vote.ballot.sync.b32 %r892, p, 0xffffffff;
    @!p not.b32 %r892, %r892;
}

	// end inline asm
	and.b32  	%r905, %r892, %r904;
	clz.b32 	%r906, %r905;
	sub.s32 	%r118, 31, %r906;
	and.b32  	%r907, %r442, %r905;
	popc.b32 	%r119, %r907;
	setp.ne.s32 	%p86, %r153, %r118;
	mov.b32 	%r1260, 0;
	@%p86 bra 	$L__BB12_123;
	shl.b32 	%r908, %r893, 2;
	add.s32 	%r909, %r9, %r908;
	atom.shared.add.u32 	%r1260, [%r909], %r119;
$L__BB12_123:
	shfl.sync.idx.b32	%r935|%p87, %r1260, %r118, 31, -1;
	add.s32 	%r122, %r119, %r935;
	shr.u64 	%rd200, %rd465, %r468;
	cvt.u32.u64 	%r937, %rd200;
	and.b32  	%r932, %r937, %r7;
	mov.b32 	%r912, 1;
	// begin inline asm
	{
    .reg .pred p;
    and.b32 %r910, %r932, %r912;    setp.ne.u32 p, %r910, 0;
    vote.ballot.sync.b32 %r910, p, 0xffffffff;
    @!p not.b32 %r910, %r910;
}

	// end inline asm
	mov.b32 	%r915, 2;
	// begin inline asm
	{
    .reg .pred p;
    and.b32 %r913, %r932, %r915;    setp.ne.u32 p, %r913, 0;
    vote.ballot.sync.b32 %r913, p, 0xffffffff;
    @!p not.b32 %r913, %r913;
}

	// end inline asm
	and.b32  	%r938, %r913, %r910;
	mov.b32 	%r918, 4;
	// begin inline asm
	{
    .reg .pred p;
    and.b32 %r916, %r932, %r918;    setp.ne.u32 p, %r916, 0;
    vote.ballot.sync.b32 %r916, p, 0xffffffff;
    @!p not.b32 %r916, %r916;
}

	// end inline asm
	and.b32  	%r939, %r916, %r938;
	mov.b32 	%r921, 8;
	// begin inline asm
	{
    .reg .pred p;
    and.b32 %r919, %r932, %r921;    setp.ne.u32 p, %r919, 0;
    vote.ballot.sync.b32 %r919, p, 0xffffffff;
    @!p not.b32 %r919, %r919;
}

	// end inline asm
	and.b32  	%r940, %r919, %r939;
	mov.b32 	%r924, 16;
	// begin inline asm
	{
    .reg .pred p;
    and.b32 %r922, %r932, %r924;    setp.ne.u32 p, %r922, 0;
    vote.ballot.sync.b32 %r922, p, 0xffffffff;
    @!p not.b32 %r922, %r922;
}

	// end inline asm
	and.b32  	%r941, %r922, %r940;
	mov.b32 	%r927, 32;
	// begin inline asm
	{
    .reg .pred p;
    and.b32 %r925, %r932, %r927;    setp.ne.u32 p, %r925, 0;
    vote.ballot.sync.b32 %r925, p, 0xffffffff;
    @!p not.b32 %r925, %r925;
}

	// end inline asm
	and.b32  	%r942, %r925, %r941;
	mov.b32 	%r930, 64;
	// begin inline asm
	{
    .reg .pred p;
    and.b32 %r928, %r932, %r930;    setp.ne.u32 p, %r928, 0;
    vote.ballot.sync.b32 %r928, p, 0xffffffff;
    @!p not.b32 %r928, %r928;
}

	// end inline asm
	and.b32  	%r943, %r928, %r942;
	mov.b32 	%r933, 128;
	// begin inline asm
	{
    .reg .pred p;
    and.b32 %r931, %r932, %r933;    setp.ne.u32 p, %r931, 0;
    vote.ballot.sync.b32 %r931, p, 0xffffffff;
    @!p not.b32 %r931, %r931;
}

	// end inline asm
	and.b32  	%r944, %r931, %r943;
	clz.b32 	%r945, %r944;
	sub.s32 	%r124, 31, %r945;
	and.b32  	%r946, %r442, %r944;
	popc.b32 	%r125, %r946;
	setp.ne.s32 	%p88, %r153, %r124;
	mov.b32 	%r1261, 0;
	@%p88 bra 	$L__BB12_125;
	shl.b32 	%r947, %r932, 2;
	add.s32 	%r948, %r9, %r947;
	atom.shared.add.u32 	%r1261, [%r948], %r125;
$L__BB12_125:
	shfl.sync.idx.b32	%r974|%p89, %r1261, %r124, 31, -1;
	add.s32 	%r128, %r125, %r974;
	shr.u64 	%rd201, %rd466, %r468;
	cvt.u32.u64 	%r976, %rd201;
	and.b32  	%r971, %r976, %r7;
	mov.b32 	%r951, 1;
	// begin inline asm
	{
    .reg .pred p;
    and.b32 %r949, %r971, %r951;    setp.ne.u32 p, %r949, 0;
    vote.ballot.sync.b32 %r949, p, 0xffffffff;
    @!p not.b32 %r949, %r949;
}

	// end inline asm
	mov.b32 	%r954, 2;
	// begin inline asm
	{
    .reg .pred p;
    and.b32 %r952, %r971, %r954;    setp.ne.u32 p, %r952, 0;
    vote.ballot.sync.b32 %r952, p, 0xffffffff;
    @!p not.b32 %r952, %r952;
}

	// end inline asm
	and.b32  	%r977, %r952, %r949;
	mov.b32 	%r957, 4;
	// begin inline asm
	{
    .reg .pred p;
    and.b32 %r955, %r971, %r957;    setp.ne.u32 p, %r955, 0;
    vote.ballot.sync.b32 %r955, p, 0xffffffff;
    @!p not.b32 %r955, %r955;
}

	// end inline asm
	and.b32  	%r978, %r955, %r977;
	mov.b32 	%r960, 8;
	// begin inline asm
	{
    .reg .pred p;
    and.b32 %r958, %r971, %r960;    setp.ne.u32 p, %r958, 0;
    vote.ballot.sync.b32 %r958, p, 0xffffffff;
    @!p not.b32 %r958, %r958;
}

	// end inline asm
	and.b32  	%r979, %r958, %r978;
	mov.b32 	%r963, 16;
	// begin inline asm
	{
    .reg .pred p;
    and.b32 %r961, %r971, %r963;    setp.ne.u32 p, %r961, 0;
    vote.ballot.sync.b32 %r961, p, 0xffffffff;
    @!p not.b32 %r961, %r961;
}

	// end inline asm
	and.b32  	%r980, %r961, %r979;
	mov.b32 	%r966, 32;
	// begin inline asm
	{
    .reg .pred p;
    and.b32 %r964, %r971, %r966;    setp.ne.u32 p, %r964, 0;
    vote.ballot.sync.b32 %r964, p, 0xffffffff;
    @!p not.b32 %r964, %r964;
}

	// end inline asm
	and.b32  	%r981, %r964, %r980;
	mov.b32 	%r969, 64;
	// begin inline asm
	{
    .reg .pred p;
    and.b32 %r967, %r971, %r969;    setp.ne.u32 p, %r967, 0;
    vote.ballot.sync.b32 %r967, p, 0xffffffff;
    @!p not.b32 %r967, %r967;
}

	// end inline asm
	and.b32  	%r982, %r967, %r981;
	mov.b32 	%r972, 128;
	// begin inline asm
	{
    .reg .pred p;
    and.b32 %r970, %r971, %r972;    setp.ne.u32 p, %r970, 0;
    vote.ballot.sync.b32 %r970, p, 0xffffffff;
    @!p not.b32 %r970, %r970;
}

	// end inline asm
	and.b32  	%r983, %r970, %r982;
	clz.b32 	%r984, %r983;
	sub.s32 	%r130, 31, %r984;
	and.b32  	%r985, %r442, %r983;
	popc.b32 	%r131, %r985;
	setp.ne.s32 	%p90, %r153, %r130;
	mov.b32 	%r1262, 0;
	@%p90 bra 	$L__BB12_127;
	shl.b32 	%r986, %r971, 2;
	add.s32 	%r987, %r9, %r986;
	atom.shared.add.u32 	%r1262, [%r987], %r131;
$L__BB12_127:
	shfl.sync.idx.b32	%r1013|%p91, %r1262, %r130, 31, -1;
	add.s32 	%r134, %r131, %r1013;
	shr.u64 	%rd202, %rd467, %r468;
	cvt.u32.u64 	%r1015, %rd202;
	and.b32  	%r1010, %r1015, %r7;
	mov.b32 	%r990, 1;
	// begin inline asm
	{
    .reg .pred p;
    and.b32 %r988, %r1010, %r990;    setp.ne.u32 p, %r988, 0;
    vote.ballot.sync.b32 %r988, p, 0xffffffff;
    @!p not.b32 %r988, %r988;
}

	// end inline asm
	mov.b32 	%r993, 2;
	// begin inline asm
	{
    .reg .pred p;
    and.b32 %r991, %r1010, %r993;    setp.ne.u32 p, %r991, 0;
    vote.ballot.sync.b32 %r991, p, 0xffffffff;
    @!p not.b32 %r991, %r991;
}

	// end inline asm
	and.b32  	%r1016, %r991, %r988;
	mov.b32 	%r996, 4;
	// begin inline asm
	{
    .reg .pred p;
    and.b32 %r994, %r1010, %r996;    setp.ne.u32 p, %r994, 0;
    vote.ballot.sync.b32 %r994, p, 0xffffffff;
    @!p not.b32 %r994, %r994;
}

	// end inline asm
	and.b32  	%r1017, %r994, %r1016;
	mov.b32 	%r999, 8;
	// begin inline asm
	{
    .reg .pred p;
    and.b32 %r997, %r1010, %r999;    setp.ne.u32 p, %r997, 0;
    vote.ballot.sync.b32 %r997, p, 0xffffffff;
    @!p not.b32 %r997, %r997;
}

	// end inline asm
	and.b32  	%r1018, %r997, %r1017;
	mov.b32 	%r1002, 16;
	// begin inline asm
	{
    .reg .pred p;
    and.b32 %r1000, %r1010, %r1002;    setp.ne.u32 p, %r1000, 0;
    vote.ballot.sync.b32 %r1000, p, 0xffffffff;
    @!p not.b32 %r1000, %r1000;
}

	// end inline asm
	and.b32  	%r1019, %r1000, %r1018;
	mov.b32 	%r1005, 32;
	// begin inline asm
	{
    .reg .pred p;
    and.b32 %r1003, %r1010, %r1005;    setp.ne.u32 p, %r1003, 0;
    vote.ballot.sync.b32 %r1003, p, 0xffffffff;
    @!p not.b32 %r1003, %r1003;
}

	// end inline asm
	and.b32  	%r1020, %r1003, %r1019;
	mov.b32 	%r1008, 64;
	// begin inline asm
	{
    .reg .pred p;
    and.b32 %r1006, %r1010, %r1008;    setp.ne.u32 p, %r1006, 0;
    vote.ballot.sync.b32 %r1006, p, 0xffffffff;
    @!p not.b32 %r1006, %r1006;
}

	// end inline asm
	and.b32  	%r1021, %r1006, %r1020;
	mov.b32 	%r1011, 128;
	// begin inline asm
	{
    .reg .pred p;
    and.b32 %r1009, %r1010, %r1011;    setp.ne.u32 p, %r1009, 0;
    vote.ballot.sync.b32 %r1009, p, 0xffffffff;
    @!p not.b32 %r1009, %r1009;
}

	// end inline asm
	and.b32  	%r1022, %r1009, %r1021;
	clz.b32 	%r1023, %r1022;
	sub.s32 	%r136, 31, %r1023;
	and.b32  	%r1024, %r442, %r1022;
	popc.b32 	%r137, %r1024;
	setp.ne.s32 	%p92, %r153, %r136;
	mov.b32 	%r1263, 0;
	@%p92 bra 	$L__BB12_129;
	shl.b32 	%r1025, %r1010, 2;
	add.s32 	%r1026, %r9, %r1025;
	atom.shared.add.u32 	%r1263, [%r1026], %r137;
$L__BB12_129:
	setp.gt.u32 	%p93, %r1, 255;
	shfl.sync.idx.b32	%r1027|%p94, %r1263, %r136, 31, -1;
	add.s32 	%r1028, %r137, %r1027;
	bar.sync 	0;
	shl.b32 	%r1029, %r56, 3;
	add.s32 	%r1031, %r345, %r1029;
	st.shared.u64 	[%r1031+-8], %rd453;
	shl.b32 	%r1032, %r62, 3;
	add.s32 	%r1033, %r345, %r1032;
	st.shared.u64 	[%r1033+-8], %rd454;
	shl.b32 	%r1034, %r68, 3;
	add.s32 	%r1035, %r345, %r1034;
	st.shared.u64 	[%r1035+-8], %rd455;
	shl.b32 	%r1036, %r74, 3;
	add.s32 	%r1037, %r345, %r1036;
	st.shared.u64 	[%r1037+-8], %rd456;
	shl.b32 	%r1038, %r80, 3;
	add.s32 	%r1039, %r345, %r1038;
	st.shared.u64 	[%r1039+-8], %rd457;
	shl.b32 	%r1040, %r86, 3;
	add.s32 	%r1041, %r345, %r1040;
	st.shared.u64 	[%r1041+-8], %rd458;
	shl.b32 	%r1042, %r92, 3;
	add.s32 	%r1043, %r345, %r1042;
	st.shared.u64 	[%r1043+-8], %rd459;
	shl.b32 	%r1044, %r98, 3;
	add.s32 	%r1045, %r345, %r1044;
	st.shared.u64 	[%r1045+-8], %rd460;
	shl.b32 	%r1046, %r104, 3;
	add.s32 	%r1047, %r345, %r1046;
	st.shared.u64 	[%r1047+-8], %rd461;
	shl.b32 	%r1048, %r110, 3;
	add.s32 	%r1049, %r345, %r1048;
	st.shared.u64 	[%r1049+-8], %rd462;
	shl.b32 	%r1050, %r116, 3;
	add.s32 	%r1051, %r345, %r1050;
	st.shared.u64 	[%r1051+-8], %rd463;
	shl.b32 	%r1052, %r122, 3;
	add.s32 	%r1053, %r345, %r1052;
	st.shared.u64 	[%r1053+-8], %rd464;
	shl.b32 	%r1054, %r128, 3;
	add.s32 	%r1055, %r345, %r1054;
	st.shared.u64 	[%r1055+-8], %rd465;
	shl.b32 	%r1056, %r134, 3;
	add.s32 	%r1057, %r345, %r1056;
	st.shared.u64 	[%r1057+-8], %rd466;
	shl.b32 	%r1058, %r1028, 3;
	add.s32 	%r1059, %r345, %r1058;
	st.shared.u64 	[%r1059+-8], %rd467;
	shl.b32 	%r1060, %r1, 3;
	add.s32 	%r1061, %r345, %r1060;
	add.s32 	%r140, %r1061, 46080;
	@%p93 bra 	$L__BB12_137;
	ld.global.u64 	%rd203, [%rd84];
	sub.s64 	%rd468, %rd203, %rd107;
	st.shared.u64 	[%r140], %rd468;
	setp.lt.s32 	%p95, %r3, 1;
	mov.u32 	%r1267, %r1244;
	@%p95 bra 	$L__BB12_136;
	mov.b32 	%r1265, -1;
	mov.u32 	%r1264, %r3;
	mov.u32 	%r1267, %r1244;
$L__BB12_132:
	add.s32 	%r144, %r1264, -1;
	shl.b32 	%r1063, %r144, 8;
	add.s32 	%r1064, %r1063, %r1;
	mul.wide.s32 	%rd204, %r1064, 4;
	add.s64 	%rd109, %rd2, %rd204;
$L__BB12_133:
	membar.cta;
	ld.volatile.global.u32 	%r145, [%rd109];
	setp.eq.s32 	%p96, %r145, 0;
	@%p96 bra 	$L__BB12_133;
	and.b32  	%r1065, %r145, 1073741823;
	add.s32 	%r1267, %r1065, %r1267;
	setp.gt.s32 	%p97, %r145, -1;
	vote.sync.ballot.b32 	%r1265, %p97, %r1265;
	setp.gt.u32 	%p99, %r1264, 1;
	and.pred  	%p100, %p97, %p99;
	mov.u32 	%r1264, %r144;
	@%p100 bra 	$L__BB12_132;
	ld.shared.u64 	%rd468, [%r140];
$L__BB12_136:
	or.b32  	%r1066, %r1267, -2147483648;
	st.volatile.global.u32 	[%rd72], %r1066;
	sub.s32 	%r1067, %r1267, %r1244;
	cvt.s64.s32 	%rd205, %r1067;
	add.s64 	%rd206, %rd468, %rd205;
	st.shared.u64 	[%r140], %rd206;
$L__BB12_137:
	ld.param.u64 	%rd421, [_ZN3cub18CUB_300001_SM_10006detail10radix_sort29DeviceRadixSortOnesweepKernelINS1_5radix10policy_hubIlNS0_8NullTypeEyE10Policy1000ELNS0_9SortOrderE0ElS6_yiiNS1_21identity_decomposer_tEEEvPT5_SC_PT3_PKSD_PT1_PKSH_PT2_PKSL_T4_iiT6__param_2];
	setp.gt.u32 	%p101, %r1, 255;
	setp.lt.s32 	%p102, %r4, %r150;
	setp.eq.s64 	%p103, %rd421, 0;
	or.pred  	%p104, %p103, %p102;
	or.pred  	%p105, %p101, %p104;
	@%p105 bra 	$L__BB12_139;
	ld.shared.u64 	%rd207, [%r140];
	cvt.s64.s32 	%rd208, %r1244;
	add.s64 	%rd209, %rd107, %rd208;
	add.s64 	%rd210, %rd209, %rd207;
	st.global.u64 	[%rd83], %rd210;
$L__BB12_139:
	setp.gt.s32 	%p106, %r4, %r150;
	bar.sync 	0;
	@%p106 bra 	$L__BB12_141;
	ld.shared.u64 	%rd211, [%r140+-46080];
	shr.u64 	%rd212, %rd211, %r468;
	cvt.u32.u64 	%r1069, %rd212;
	and.b32  	%r1070, %r1069, %r7;
	shl.b32 	%r1071, %r1070, 3;
	add.s32 	%r1073, %r345, 46080;
	add.s32 	%r1074, %r1073, %r1071;
	ld.shared.u64 	%rd213, [%r1074];
	add.s64 	%rd214, %rd213, %rd82;
	xor.b64  	%rd215, %rd211, -9223372036854775808;
	shl.b64 	%rd216, %rd214, 3;
	add.s64 	%rd217, %rd1, %rd216;
	st.global.u64 	[%rd217], %rd215;
	bar.warp.sync 	-1;
	ld.shared.u64 	%rd218, [%r140+-43008];
	shr.u64 	%rd219, %rd218, %r468;
	cvt.u32.u64 	%r1075, %rd219;
	and.b32  	%r1076, %r1075, %r7;
	shl.b32 	%r1077, %r1076, 3;
	add.s32 	%r1078, %r1073, %r1077;
	ld.shared.u64 	%rd220, [%r1078];
	add.s64 	%rd221, %rd220, %rd82;
	xor.b64  	%rd222, %rd218, -9223372036854775808;
	shl.b64 	%rd223, %rd221, 3;
	add.s64 	%rd224, %rd1, %rd223;
	st.global.u64 	[%rd224+3072], %rd222;
	bar.warp.sync 	-1;
	ld.shared.u64 	%rd225, [%r140+-39936];
	shr.u64 	%rd226, %rd225, %r468;
	cvt.u32.u64 	%r1079, %rd226;
	and.b32  	%r1080, %r1079, %r7;
	shl.b32 	%r1081, %r1080, 3;
	add.s32 	%r1082, %r1073, %r1081;
	ld.shared.u64 	%rd227, [%r1082];
	add.s64 	%rd228, %rd227, %rd82;
	xor.b64  	%rd229, %rd225, -9223372036854775808;
	shl.b64 	%rd230, %rd228, 3;
	add.s64 	%rd231, %rd1, %rd230;
	st.global.u64 	[%rd231+6144], %rd229;
	bar.warp.sync 	-1;
	ld.shared.u64 	%rd232, [%r140+-36864];
	shr.u64 	%rd233, %rd232, %r468;
	cvt.u32.u64 	%r1083, %rd233;
	and.b32  	%r1084, %r1083, %r7;
	shl.b32 	%r1085, %r1084, 3;
	add.s32 	%r1086, %r1073, %r1085;
	ld.shared.u64 	%rd234, [%r1086];
	add.s64 	%rd235, %rd234, %rd82;
	xor.b64  	%rd236, %rd232, -9223372036854775808;
	shl.b64 	%rd237, %rd235, 3;
	add.s64 	%rd238, %rd1, %rd237;
	st.global.u64 	[%rd238+9216], %rd236;
	bar.warp.sync 	-1;
	ld.shared.u64 	%rd239, [%r140+-33792];
	shr.u64 	%rd240, %rd239, %r468;
	cvt.u32.u64 	%r1087, %rd240;
	and.b32  	%r1088, %r1087, %r7;
	shl.b32 	%r1089, %r1088, 3;
	add.s32 	%r1090, %r1073, %r1089;
	ld.shared.u64 	%rd241, [%r1090];
	add.s64 	%rd242, %rd241, %rd82;
	xor.b64  	%rd243, %rd239, -9223372036854775808;
	shl.b64 	%rd244, %rd242, 3;
	add.s64 	%rd245, %rd1, %rd244;
	st.global.u64 	[%rd245+12288], %rd243;
	bar.warp.sync 	-1;
	ld.shared.u64 	%rd246, [%r140+-30720];
	shr.u64 	%rd247, %rd246, %r468;
	cvt.u32.u64 	%r1091, %rd247;
	and.b32  	%r1092, %r1091, %r7;
	shl.b32 	%r1093, %r1092, 3;
	add.s32 	%r1094, %r1073, %r1093;
	ld.shared.u64 	%rd248, [%r1094];
	add.s64 	%rd249, %rd248, %rd82;
	xor.b64  	%rd250, %rd246, -9223372036854775808;
	shl.b64 	%rd251, %rd249, 3;
	add.s64 	%rd252, %rd1, %rd251;
	st.global.u64 	[%rd252+15360], %rd250;
	bar.warp.sync 	-1;
	ld.shared.u64 	%rd253, [%r140+-27648];
	shr.u64 	%rd254, %rd253, %r468;
	cvt.u32.u64 	%r1095, %rd254;
	and.b32  	%r1096, %r1095, %r7;
	shl.b32 	%r1097, %r1096, 3;
	add.s32 	%r1098, %r1073, %r1097;
	ld.shared.u64 	%rd255, [%r1098];
	add.s64 	%rd256, %rd255, %rd82;
	xor.b64  	%rd257, %rd253, -9223372036854775808;
	shl.b64 	%rd258, %rd256, 3;
	add.s64 	%rd259, %rd1, %rd258;
	st.global.u64 	[%rd259+18432], %rd257;
	bar.warp.sync 	-1;
	ld.shared.u64 	%rd260, [%r140+-24576];
	shr.u64 	%rd261, %rd260, %r468;
	cvt.u32.u64 	%r1099, %rd261;
	and.b32  	%r1100, %r1099, %r7;
	shl.b32 	%r1101, %r1100, 3;
	add.s32 	%r1102, %r1073, %r1101;
	ld.shared.u64 	%rd262, [%r1102];
	add.s64 	%rd263, %rd262, %rd82;
	xor.b64  	%rd264, %rd260, -9223372036854775808;
	shl.b64 	%rd265, %rd263, 3;
	add.s64 	%rd266, %rd1, %rd265;
	st.global.u64 	[%rd266+21504], %rd264;
	bar.warp.sync 	-1;
	ld.shared.u64 	%rd267, [%r140+-21504];
	shr.u64 	%rd268, %rd267, %r468;
	cvt.u32.u64 	%r1103, %rd268;
	and.b32  	%r1104, %r1103, %r7;
	shl.b32 	%r1105, %r1104, 3;
	add.s32 	%r1106, %r1073, %r1105;
	ld.shared.u64 	%rd269, [%r1106];
	add.s64 	%rd270, %rd269, %rd82;
	xor.b64  	%rd271, %rd267, -9223372036854775808;
	shl.b64 	%rd272, %rd270, 3;
	add.s64 	%rd273, %rd1, %rd272;
	st.global.u64 	[%rd273+24576], %rd271;
	bar.warp.sync 	-1;
	ld.shared.u64 	%rd274, [%r140+-18432];
	shr.u64 	%rd275, %rd274, %r468;
	cvt.u32.u64 	%r1107, %rd275;
	and.b32  	%r1108, %r1107, %r7;
	shl.b32 	%r1109, %r1108, 3;
	add.s32 	%r1110, %r1073, %r1109;
	ld.shared.u64 	%rd276, [%r1110];
	add.s64 	%rd277, %rd276, %rd82;
	xor.b64  	%rd278, %rd274, -9223372036854775808;
	shl.b64 	%rd279, %rd277, 3;
	add.s64 	%rd280, %rd1, %rd279;
	st.global.u64 	[%rd280+27648], %rd278;
	bar.warp.sync 	-1;
	ld.shared.u64 	%rd281, [%r140+-15360];
	shr.u64 	%rd282, %rd281, %r468;
	cvt.u32.u64 	%r1111, %rd282;
	and.b32  	%r1112, %r1111, %r7;
	shl.b32 	%r1113, %r1112, 3;
	add.s32 	%r1114, %r1073, %r1113;
	ld.shared.u64 	%rd283, [%r1114];
	add.s64 	%rd284, %rd283, %rd82;
	xor.b64  	%rd285, %rd281, -9223372036854775808;
	shl.b64 	%rd286, %rd284, 3;
	add.s64 	%rd287, %rd1, %rd286;
	st.global.u64 	[%rd287+30720], %rd285;
	bar.warp.sync 	-1;
	ld.shared.u64 	%rd288, [%r140+-12288];
	shr.u64 	%rd289, %rd288, %r468;
	cvt.u32.u64 	%r1115, %rd289;
	and.b32  	%r1116, %r1115, %r7;
	shl.b32 	%r1117, %r1116, 3;
	add.s32 	%r1118, %r1073, %r1117;
	ld.shared.u64 	%rd290, [%r1118];
	add.s64 	%rd291, %rd290, %rd82;
	xor.b64  	%rd292, %rd288, -9223372036854775808;
	shl.b64 	%rd293, %rd291, 3;
	add.s64 	%rd294, %rd1, %rd293;
	st.global.u64 	[%rd294+33792], %rd292;
	bar.warp.sync 	-1;
	ld.shared.u64 	%rd295, [%r140+-9216];
	shr.u64 	%rd296, %rd295, %r468;
	cvt.u32.u64 	%r1119, %rd296;
	and.b32  	%r1120, %r1119, %r7;
	shl.b32 	%r1121, %r1120, 3;
	add.s32 	%r1122, %r1073, %r1121;
	ld.shared.u64 	%rd297, [%r1122];
	add.s64 	%rd298, %rd297, %rd82;
	xor.b64  	%rd299, %rd295, -9223372036854775808;
	shl.b64 	%rd300, %rd298, 3;
	add.s64 	%rd301, %rd1, %rd300;
	st.global.u64 	[%rd301+36864], %rd299;
	bar.warp.sync 	-1;
	ld.shared.u64 	%rd302, [%r140+-6144];
	shr.u64 	%rd303, %rd302, %r468;
	cvt.u32.u64 	%r1123, %rd303;
	and.b32  	%r1124, %r1123, %r7;
	shl.b32 	%r1125, %r1124, 3;
	add.s32 	%r1126, %r1073, %r1125;
	ld.shared.u64 	%rd304, [%r1126];
	add.s64 	%rd305, %rd304, %rd82;
	xor.b64  	%rd306, %rd302, -9223372036854775808;
	shl.b64 	%rd307, %rd305, 3;
	add.s64 	%rd308, %rd1, %rd307;
	st.global.u64 	[%rd308+39936], %rd306;
	bar.warp.sync 	-1;
	ld.shared.u64 	%rd309, [%r140+-3072];
	shr.u64 	%rd310, %rd309, %r468;
	cvt.u32.u64 	%r1127, %rd310;
	and.b32  	%r1128, %r1127, %r7;
	shl.b32 	%r1129, %r1128, 3;
	add.s32 	%r1130, %r1073, %r1129;
	ld.shared.u64 	%rd311, [%r1130];
	add.s64 	%rd312, %rd311, %rd82;
	xor.b64  	%rd313, %rd309, -9223372036854775808;
	shl.b64 	%rd314, %rd312, 3;
	add.s64 	%rd315, %rd1, %rd314;
	st.global.u64 	[%rd315+43008], %rd313;
	bar.warp.sync 	-1;
	bra.uni 	$L__BB12_172;
$L__BB12_141:
	mad.lo.s32 	%r149, %r3, -5760, %r150;
	setp.ge.s32 	%p107, %r1, %r149;
	@%p107 bra 	$L__BB12_143;
	ld.shared.u64 	%rd316, [%r140+-46080];
	shr.u64 	%rd317, %rd316, %r468;
	cvt.u32.u64 	%r1132, %rd317;
	and.b32  	%r1133, %r1132, %r7;
	shl.b32 	%r1134, %r1133, 3;
	add.s32 	%r1136, %r345, %r1134;
	ld.shared.u64 	%rd318, [%r1136+46080];
	xor.b64  	%rd319, %rd316, -9223372036854775808;
	add.s64 	%rd320, %rd318, %rd82;
	shl.b64 	%rd321, %rd320, 3;
	add.s64 	%rd322, %rd1, %rd321;
	st.global.u64 	[%rd322], %rd319;
$L__BB12_143:
	bar.warp.sync 	-1;
	add.s32 	%r1137, %r1, 384;
	setp.ge.s32 	%p108, %r1137, %r149;
	@%p108 bra 	$L__BB12_145;
	ld.shared.u64 	%rd323, [%r140+-43008];
	shr.u64 	%rd324, %rd323, %r468;
	cvt.u32.u64 	%r1139, %rd324;
	and.b32  	%r1140, %r1139, %r7;
	shl.b32 	%r1141, %r1140, 3;
	add.s32 	%r1143, %r345, %r1141;
	ld.shared.u64 	%rd325, [%r1143+46080];
	xor.b64  	%rd326, %rd323, -9223372036854775808;
	add.s64 	%rd327, %rd325, %rd82;
	shl.b64 	%rd328, %rd327, 3;
	add.s64 	%rd329, %rd1, %rd328;
	st.global.u64 	[%rd329+3072], %rd326;
$L__BB12_145:
	bar.warp.sync 	-1;
	add.s32 	%r1144, %r1, 768;
	setp.ge.s32 	%p109, %r1144, %r149;
	@%p109 bra 	$L__BB12_147;
	ld.shared.u64 	%rd330, [%r140+-39936];
	shr.u64 	%rd331, %rd330, %r468;
	cvt.u32.u64 	%r1146, %rd331;
	and.b32  	%r1147, %r1146, %r7;
	shl.b32 	%r1148, %r1147, 3;
	add.s32 	%r1150, %r345, %r1148;
	ld.shared.u64 	%rd332, [%r1150+46080];
	xor.b64  	%rd333, %rd330, -9223372036854775808;
	add.s64 	%rd334, %rd332, %rd82;
	shl.b64 	%rd335, %rd334, 3;
	add.s64 	%rd336, %rd1, %rd335;
	st.global.u64 	[%rd336+6144], %rd333;
$L__BB12_147:
	bar.warp.sync 	-1;
	add.s32 	%r1151, %r1, 1152;
	setp.ge.s32 	%p110, %r1151, %r149;
	@%p110 bra 	$L__BB12_149;
	ld.shared.u64 	%rd337, [%r140+-36864];
	shr.u64 	%rd338, %rd337, %r468;
	cvt.u32.u64 	%r1153, %rd338;
	and.b32  	%r1154, %r1153, %r7;
	shl.b32 	%r1155, %r1154, 3;
	add.s32 	%r1157, %r345, %r1155;
	ld.shared.u64 	%rd339, [%r1157+46080];
	xor.b64  	%rd340, %rd337, -9223372036854775808;
	add.s64 	%rd341, %rd339, %rd82;
	shl.b64 	%rd342, %rd341, 3;
	add.s64 	%rd343, %rd1, %rd342;
	st.global.u64 	[%rd343+9216], %rd340;
$L__BB12_149:
	bar.warp.sync 	-1;
	add.s32 	%r1158, %r1, 1536;
	setp.ge.s32 	%p111, %r1158, %r149;
	@%p111 bra 	$L__BB12_151;
	ld.shared.u64 	%rd344, [%r140+-33792];
	shr.u64 	%rd345, %rd344, %r468;
	cvt.u32.u64 	%r1160, %rd345;
	and.b32  	%r1161, %r1160, %r7;
	shl.b32 	%r1162, %r1161, 3;
	add.s32 	%r1164, %r345, %r1162;
	ld.shared.u64 	%rd346, [%r1164+46080];
	xor.b64  	%rd347, %rd344, -9223372036854775808;
	add.s64 	%rd348, %rd346, %rd82;
	shl.b64 	%rd349, %rd348, 3;
	add.s64 	%rd350, %rd1, %rd349;
	st.global.u64 	[%rd350+12288], %rd347;
$L__BB12_151:
	bar.warp.sync 	-1;
	add.s32 	%r1165, %r1, 1920;
	setp.ge.s32 	%p112, %r1165, %r149;
	@%p112 bra 	$L__BB12_153;
	ld.shared.u64 	%rd351, [%r140+-30720];
	shr.u64 	%rd352, %rd351, %r468;
	cvt.u32.u64 	%r1167, %rd352;
	and.b32  	%r1168, %r1167, %r7;
	shl.b32 	%r1169, %r1168, 3;
	add.s32 	%r1171, %r345, %r1169;
	ld.shared.u64 	%rd353, [%r1171+46080];
	xor.b64  	%rd354, %rd351, -9223372036854775808;
	add.s64 	%rd355, %rd353, %rd82;
	shl.b64 	%rd356, %rd355, 3;
	add.s64 	%rd357, %rd1, %rd356;
	st.global.u64 	[%rd357+15360], %rd354;
$L__BB12_153:
	bar.warp.sync 	-1;
	add.s32 	%r1172, %r1, 2304;
	setp.ge.s32 	%p113, %r1172, %r149;
	@%p113 bra 	$L__BB12_155;
	ld.shared.u64 	%rd358, [%r140+-27648];
	shr.u64 	%rd359, %rd358, %r468;
	cvt.u32.u64 	%r1174, %rd359;
	and.b32  	%r1175, %r1174, %r7;
	shl.b32 	%r1176, %r1175, 3;
	add.s32 	%r1178, %r345, %r1176;
	ld.shared.u64 	%rd360, [%r1178+46080];
	xor.b64  	%rd361, %rd358, -9223372036854775808;
	add.s64 	%rd362, %rd360, %rd82;
	shl.b64 	%rd363, %rd362, 3;
	add.s64 	%rd364, %rd1, %rd363;
	st.global.u64 	[%rd364+18432], %rd361;
$L__BB12_155:
	bar.warp.sync 	-1;
	add.s32 	%r1179, %r1, 2688;
	setp.ge.s32 	%p114, %r1179, %r149;
	@%p114 bra 	$L__BB12_157;
	ld.shared.u64 	%rd365, [%r140+-24576];
	shr.u64 	%rd366, %rd365, %r468;
	cvt.u32.u64 	%r1181, %rd366;
	and.b32  	%r1182, %r1181, %r7;
	shl.b32 	%r1183, %r1182, 3;
	add.s32 	%r1185, %r345, %r1183;
	ld.shared.u64 	%rd367, [%r1185+46080];
	xor.b64  	%rd368, %rd365, -9223372036854775808;
	add.s64 	%rd369, %rd367, %rd82;
	shl.b64 	%rd370, %rd369, 3;
	add.s64 	%rd371, %rd1, %rd370;
	st.global.u64 	[%rd371+21504], %rd368;
$L__BB12_157:
	bar.warp.sync 	-1;
	or.b32  	%r1186, %r1, 3072;
	setp.ge.s32 	%p115, %r1186, %r149;
	@%p115 bra 	$L__BB12_159;
	ld.shared.u64 	%rd372, [%r140+-21504];
	shr.u64 	%rd373, %rd372, %r468;
	cvt.u32.u64 	%r1188, %rd373;
	and.b32  	%r1189, %r1188, %r7;
	shl.b32 	%r1190, %r1189, 3;
	add.s32 	%r1192, %r345, %r1190;
	ld.shared.u64 	%rd374, [%r1192+46080];
	xor.b64  	%rd375, %rd372, -9223372036854775808;
	add.s64 	%rd376, %rd374, %rd82;
	shl.b64 	%rd377, %rd376, 3;
	add.s64 	%rd378, %rd1, %rd377;
	st.global.u64 	[%rd378+24576], %rd375;
$L__BB12_159:
	bar.warp.sync 	-1;
	add.s32 	%r1193, %r1, 3456;
	setp.ge.s32 	%p116, %r1193, %r149;
	@%p116 bra 	$L__BB12_161;
	ld.shared.u64 	%rd379, [%r140+-18432];
	shr.u64 	%rd380, %rd379, %r468;
	cvt.u32.u64 	%r1195, %rd380;
	and.b32  	%r1196, %r1195, %r7;
	shl.b32 	%r1197, %r1196, 3;
	add.s32 	%r1199, %r345, %r1197;
	ld.shared.u64 	%rd381, [%r1199+46080];
	xor.b64  	%rd382, %rd379, -9223372036854775808;
	add.s64 	%rd383, %rd381, %rd82;
	shl.b64 	%rd384, %rd383, 3;
	add.s64 	%rd385, %rd1, %rd384;
	st.global.u64 	[%rd385+27648], %rd382;
$L__BB12_161:
	bar.warp.sync 	-1;
	add.s32 	%r1200, %r1, 3840;
	setp.ge.s32 	%p117, %r1200, %r149;
	@%p117 bra 	$L__BB12_163;
	ld.shared.u64 	%rd386, [%r140+-15360];
	shr.u64 	%rd387, %rd386, %r468;
	cvt.u32.u64 	%r1202, %rd387;
	and.b32  	%r1203, %r1202, %r7;
	shl.b32 	%r1204, %r1203, 3;
	add.s32 	%r1206, %r345, %r1204;
	ld.shared.u64 	%rd388, [%r1206+46080];
	xor.b64  	%rd389, %rd386, -9223372036854775808;
	add.s64 	%rd390, %rd388, %rd82;
	shl.b64 	%rd391, %rd390, 3;
	add.s64 	%rd392, %rd1, %rd391;
	st.global.u64 	[%rd392+30720], %rd389;
$L__BB12_163:
	bar.warp.sync 	-1;
	add.s32 	%r1207, %r1, 4224;
	setp.ge.s32 	%p118, %r1207, %r149;
	@%p118 bra 	$L__BB12_165;
	ld.shared.u64 	%rd393, [%r140+-12288];
	shr.u64 	%rd394, %rd393, %r468;
	cvt.u32.u64 	%r1209, %rd394;
	and.b32  	%r1210, %r1209, %r7;
	shl.b32 	%r1211, %r1210, 3;
	add.s32 	%r1213, %r345, %r1211;
	ld.shared.u64 	%rd395, [%r1213+46080];
	xor.b64  	%rd396, %rd393, -9223372036854775808;
	add.s64 	%rd397, %rd395, %rd82;
	shl.b64 	%rd398, %rd397, 3;
	add.s64 	%rd399, %rd1, %rd398;
	st.global.u64 	[%rd399+33792], %rd396;
$L__BB12_165:
	bar.warp.sync 	-1;
	add.s32 	%r1214, %r1, 4608;
	setp.ge.s32 	%p119, %r1214, %r149;
	@%p119 bra 	$L__BB12_167;
	ld.shared.u64 	%rd400, [%r140+-9216];
	shr.u64 	%rd401, %rd400, %r468;
	cvt.u32.u64 	%r1216, %rd401;
	and.b32  	%r1217, %r1216, %r7;
	shl.b32 	%r1218, %r1217, 3;
	add.s32 	%r1220, %r345, %r1218;
	ld.shared.u64 	%rd402, [%r1220+46080];
	xor.b64  	%rd403, %rd400, -9223372036854775808;
	add.s64 	%rd404, %rd402, %rd82;
	shl.b64 	%rd405, %rd404, 3;
	add.s64 	%rd406, %rd1, %rd405;
	st.global.u64 	[%rd406+36864], %rd403;
$L__BB12_167:
	bar.warp.sync 	-1;
	add.s32 	%r1221, %r1, 4992;
	setp.ge.s32 	%p120, %r1221, %r149;
	@%p120 bra 	$L__BB12_169;
	ld.shared.u64 	%rd407, [%r140+-6144];
	shr.u64 	%rd408, %rd407, %r468;
	cvt.u32.u64 	%r1223, %rd408;
	and.b32  	%r1224, %r1223, %r7;
	shl.b32 	%r1225, %r1224, 3;
	add.s32 	%r1227, %r345, %r1225;
	ld.shared.u64 	%rd409, [%r1227+46080];
	xor.b64  	%rd410, %rd407, -9223372036854775808;
	add.s64 	%rd411, %rd409, %rd82;
	shl.b64 	%rd412, %rd411, 3;
	add.s64 	%rd413, %rd1, %rd412;
	st.global.u64 	[%rd413+39936], %rd410;
$L__BB12_169:
	bar.warp.sync 	-1;
	add.s32 	%r1228, %r1, 5376;
	ld.shared.u64 	%rd112, [%r140+-3072];
	shr.u64 	%rd414, %rd112, %r468;
	cvt.u32.u64 	%r1230, %rd414;
	and.b32  	%r1231, %r1230, %r7;
	shl.b32 	%r1232, %r1231, 3;
	add.s32 	%r1234, %r345, %r1232;
	ld.shared.u64 	%rd415, [%r1234+46080];
	add.s64 	%rd113, %rd415, %rd82;
	setp.ge.s32 	%p121, %r1228, %r149;
	@%p121 bra 	$L__BB12_171;
	xor.b64  	%rd416, %rd112, -9223372036854775808;
	shl.b64 	%rd417, %rd113, 3;
	add.s64 	%rd418, %rd1, %rd417;
	st.global.u64 	[%rd418+43008], %rd416;
$L__BB12_171:
	bar.warp.sync 	-1;
$L__BB12_172:
	ret;

}


// ===== COMPILED SASS (sm_100) =====

	.target	sm_100

	.elftype	@"ET_EXEC"


//--------------------- .note.nv.tkinfo           --------------------------
	.section	.note.nv.tkinfo,"",@"SHT_NOTE"
	.sectionflags	@"SHF_NOTE_NV_TKINFO"
	.tkinfo
        /*0018*/ 	.word	0x00000002
        /*0030*/ 	.string	""
        /*0030*/ 	.string	"ptxas"
        /*0030*/ 	.string	"Cuda compilation tools, release 13.0, V13.0.88"
        /*0030*/ 	.string	"Build cuda_13.0.r13.0/compiler.36424714_0"
        /*0030*/ 	.string	"-arch sm_100 -m 64 "



//--------------------- .note.nv.cuinfo           --------------------------
	.section	.note.nv.cuinfo,"",@"SHT_NOTE"
	.sectionflags	@"SHF_NOTE_NV_CUINFO"
        /*0018*/ 	.short	0x0002
        /*001a*/ 	.short	0x0064
        /*001c*/ 	.short	0x0082
	.zero		2


//--------------------- .nv.info                  --------------------------
	.section	.nv.info,"",@"SHT_CUDA_INFO"
	.align	4


	//----- nvinfo : EIATTR_REGCOUNT
	.align		4
        /*0000*/ 	.byte	0x04, 0x2f
        /*0002*/ 	.short	(.L_46 - .L_45)
	.align		4
.L_45:
        /*0004*/ 	.word	index@(_Z18inflate_binary_mapIlhEvPKT_iPT0_)
        /*0008*/ 	.word	0x0000000c


	//----- nvinfo : EIATTR_FRAME_SIZE
	.align		4
.L_46:
        /*000c*/ 	.byte	0x04, 0x11
        /*000e*/ 	.short	(.L_48 - .L_47)
	.align		4
.L_47:
        /*0010*/ 	.word	index@(_Z18inflate_binary_mapIlhEvPKT_iPT0_)
        /*0014*/ 	.word	0x00000000


	//----- nvinfo : EIATTR_REGCOUNT
	.align		4
.L_48:
        /*0018*/ 	.byte	0x04, 0x2f
        /*001a*/ 	.short	(.L_50 - .L_49)
	.align		4
.L_49:
        /*001c*/ 	.word	index@(_Z30inflate_binary_map_from_structIlhEvPK18UncoalescedIndicesIT_EiPT0_)
        /*0020*/ 	.word	0x0000000c


	//----- nvinfo : EIATTR_FRAME_SIZE
	.align		4
.L_50:
        /*0024*/ 	.byte	0x04, 0x11
        /*0026*/ 	.short	(.L_52 - .L_51)
	.align		4
.L_51:
        /*0028*/ 	.word	index@(_Z30inflate_binary_map_from_structIlhEvPK18UncoalescedIndicesIT_EiPT0_)
        /*002c*/ 	.word	0x00000000


	//----- nvinfo : EIATTR_REGCOUNT
	.align		4
.L_52:
        /*0030*/ 	.byte	0x04, 0x2f
        /*0032*/ 	.short	(.L_54 - .L_53)
	.align		4
.L_53:
        /*0034*/ 	.word	index@(_ZN3cub18CUB_300001_SM_10006detail11EmptyKernelIvEEvv)
        /*0038*/ 	.word	0x00000004


	//----- nvinfo : EIATTR_FRAME_SIZE
	.align		4
.L_54:
        /*003c*/ 	.byte	0x04, 0x11
        /*003e*/ 	.short	(.L_56 - .L_55)
	.align		4
.L_55:
        /*0040*/ 	.word	index@(_ZN3cub18CUB_300001_SM_10006detail11EmptyKernelIvEEvv)
        /*0044*/ 	.word	0x00000000


	//----- nvinfo : EIATTR_REGCOUNT
	.align		4
.L_56:
        /*0048*/ 	.byte	0x04, 0x2f
        /*004a*/ 	.short	(.L_58 - .L_57)
	.align		4
.L_57:
        /*004c*/ 	.word	index@(_ZN3cub18CUB_300001_SM_10006detail8for_each13static_kernelINS2_12policy_hub_t12policy_500_tEmN6thrust24THRUST_300001_SM_1000_NS8cuda_cub20__uninitialized_fill7functorINS7_10device_ptrIlEElEEEEvT0_T1_)
        /*0050*/ 	.word	0x00000009


	//----- nvinfo : EIATTR_FRAME_SIZE
	.align		4
.L_58:
        /*0054*/ 	.byte	0x04, 0x11
        /*0056*/ 	.short	(.L_60 - .L_59)
	.align		4
.L_59:
        /*0058*/ 	.word	index@(_ZN3cub18CUB_300001_SM_10006detail8for_each13static_kernelINS2_12policy_hub_t12policy_500_tEmN6thrust24THRUST_300001_SM_1000_NS8cuda_cub20__uninitialized_fill7functorINS7_10device_ptrIlEElEEEEvT0_T1_)
        /*005c*/ 	.word	0x00000000


	//----- nvinfo : EIATTR_REGCOUNT
	.align		4
.L_60:
        /*0060*/ 	.byte	0x04, 0x2f
        /*0062*/ 	.short	(.L_62 - .L_61)
	.align		4
.L_61:
        /*0064*/ 	.word	index@(_ZN3cub18CUB_300001_SM_10006detail8for_each13static_kernelINS2_12policy_hub_t12policy_500_tEmN6thrust24THRUST_300001_SM_1000_NS8cuda_cub20__uninitialized_fill7functorINS7_10device_ptrIhEEhEEEEvT0_T1_)
        /*0068*/ 	.word	0x0000000a


	//----- nvinfo : EIATTR_FRAME_SIZE
	.align		4
.L_62:
        /*006c*/ 	.byte	0x04, 0x11
        /*006e*/ 	.short	(.L_64 - .L_63)
	.align		4
.L_63:
        /*0070*/ 	.word	index@(_ZN3cub18CUB_300001_SM_10006detail8for_each13static_kernelINS2_12policy_hub_t12policy_500_tEmN6thrust24THRUST_300001_SM_1000_NS8cuda_cub20__uninitialized_fill7functorINS7_10device_ptrIhEEhEEEEvT0_T1_)
        /*0074*/ 	.word	0x00000000


	//----- nvinfo : EIATTR_REGCOUNT
	.align		4
.L_64:
        /*0078*/ 	.byte	0x04, 0x2f
        /*007a*/ 	.short	(.L_66 - .L_65)
	.align		4
.L_65:
        /*007c*/ 	.word	index@(_ZN3cub18CUB_300001_SM_10006detail8for_each13static_kernelINS2_12policy_hub_t12policy_500_tElN6thrust24THRUST_300001_SM_1000_NS8cuda_cub6__fill7functorINS7_6detail15normal_iteratorINS7_10device_ptrIhEEEEiEEEEvT0_T1_)
        /*0080*/ 	.word	0x0000000a


	//----- nvinfo : EIATTR_FRAME_SIZE
	.align		4
.L_66:
        /*0084*/ 	.byte	0x04, 0x11
        /*0086*/ 	.short	(.L_68 - .L_67)
	.align		4
.L_67:
        /*0088*/ 	.word	index@(_ZN3cub18CUB_300001_SM_10006detail8for_each13static_kernelINS2_12policy_hub_t12policy_500_tElN6thrust24THRUST_300001_SM_1000_NS8cuda_cub6__fill7functorINS7_6detail15normal_iteratorINS7_10device_ptrIhEEEEiEEEEvT0_T1_)
        /*008c*/ 	.word	0x00000000


	//----- nvinfo : EIATTR_REGCOUNT
	.align		4
.L_68:
        /*0090*/ 	.byte	0x04, 0x2f
        /*0092*/ 	.short	(.L_70 - .L_69)
	.align		4
.L_69:
        /*0094*/ 	.word	index@(_ZN3cub18CUB_300001_SM_10006detail8for_each13static_kernelINS2_12policy_hub_t12policy_500_tEmN6thrust24THRUST_300001_SM_1000_NS8cuda_cub20__uninitialized_fill7functorINS7_10device_ptrI18UncoalescedIndicesIlEEESD_EEEEvT0_T1_)
        /*0098*/ 	.word	0x00000012


	//----- nvinfo : EIATTR_FRAME_SIZE
	.align		4
.L_70:
        /*009c*/ 	.byte	0x04, 0x11
        /*009e*/ 	.short	(.L_72 - .L_71)
	.align		4
.L_71:
        /*00a0*/ 	.word	index@(_ZN3cub18CUB_300001_SM_10006detail8for_each13static_kernelINS2_12policy_hub_t12policy_500_tEmN6thrust24THRUST_300001_SM_1000_NS8cuda_cub20__uninitialized_fill7functorINS7_10device_ptrI18UncoalescedIndicesIlEEESD_EEEEvT0_T1_)
        /*00a4*/ 	.word	0x00000000


	//----- nvinfo : EIATTR_REGCOUNT
	.align		4
.L_72:
        /*00a8*/ 	.byte	0x04, 0x2f
        /*00aa*/ 	.short	(.L_74 - .L_73)
	.align		4
.L_73:
        /*00ac*/ 	.word	index@(_ZN3cub18CUB_300001_SM_10006detail9transform16transform_kernelINS2_10policy_hubILb1EN4cuda3std3__45tupleIJN6thrust24THRUST_300001_SM_1000_NS17constant_iteratorIhNSA_11use_defaultESC_EEEEEE10policy1000EiNS7_10__identityENSA_20permutation_iteratorINSA_6detail15normal_iteratorINSA_10device_ptrIhEEEENSK_INSL_IlEEEEEEJSD_EEEvT0_iT1_T2_DpNS2_10kernel_argIT3_EE)
        /*00b0*/ 	.word	0x0000001c


	//----- nvinfo : EIATTR_FRAME_SIZE
	.align		4
.L_74:
        /*00b4*/ 	.byte	0x04, 0x11
        /*00b6*/ 	.short	(.L_76 - .L_75)
	.align		4
.L_75:
        /*00b8*/ 	.word	index@(_ZN3cub18CUB_300001_SM_10006detail9transform16transform_kernelINS2_10policy_hubILb1EN4cuda3std3__45tupleIJN6thrust24THRUST_300001_SM_1000_NS17constant_iteratorIhNSA_11use_defaultESC_EEEEEE10policy1000EiNS7_10__identityENSA_20permutation_iteratorINSA_6detail15normal_iteratorINSA_10device_ptrIhEEEENSK_INSL_IlEEEEEEJSD_EEEvT0_iT1_T2_DpNS2_10kernel_argIT3_EE)
        /*00bc*/ 	.word	0x00000000


	//----- nvinfo : EIATTR_REGCOUNT
	.align		4
.L_76:
        /*00c0*/ 	.byte	0x04, 0x2f
        /*00c2*/ 	.short	(.L_78 - .L_77)
	.align		4
.L_77:
        /*00c4*/ 	.word	index@(_ZN3cub18CUB_300001_SM_10006detail9transform16transform_kernelINS2_10policy_hubILb1EN4cuda3std3__45tupleIJN6thrust24THRUST_300001_SM_1000_NS17constant_iteratorIhNSA_11use_defaultESC_EEEEEE10policy1000ElNS7_10__identityENSA_20permutation_iteratorINSA_6detail15normal_iteratorINSA_10device_ptrIhEEEENSK_INSL_IlEEEEEEJSD_EEEvT0_iT1_T2_DpNS2_10kernel_argIT3_EE)
        /*00c8*/ 	.word	0x0000001c


	//----- nvinfo : EIATTR_FRAME_SIZE
	.align		4
.L_78:
        /*00cc*/ 	.byte	0x04, 0x11
        /*00ce*/ 	.short	(.L_80 - .L_79)
	.align		4
.L_79:
        /*00d0*/ 	.word	index@(_ZN3cub18CUB_300001_SM_10006detail9transform16transform_kernelINS2_10policy_hubILb1EN4cuda3std3__45tupleIJN6thrust24THRUST_300001_SM_1000_NS17constant_iteratorIhNSA_11use_defaultESC_EEEEEE10policy1000ElNS7_10__identityENSA_20permutation_iteratorINSA_6detail15normal_iteratorINSA_10device_ptrIhEEEENSK_INSL_IlEEEEEEJSD_EEEvT0_iT1_T2_DpNS2_10kernel_argIT3_EE)
        /*00d4*/ 	.word	0x00000000


	//----- nvinfo : EIATTR_REGCOUNT
	.align		4
.L_80:
        /*00d8*/ 	.byte	0x04, 0x2f
        /*00da*/ 	.short	(.L_82 - .L_81)
	.align		4
.L_81:
        /*00dc*/ 	.word	index@(_ZN3cub18CUB_300001_SM_10006detail10radix_sort31DeviceRadixSortSingleTileKernelINS1_5radix10policy_hubIlNS0_8NullTypeEyE10Policy1000ELNS0_9SortOrderE0ElS6_yNS1_21identity_decomposer_tEEEvPKT1_PSB_PKT2_PSF_T3_iiT4_)
        /*00e0*/ 	.word	0x0000005f


	//----- nvinfo : EIATTR_FRAME_SIZE
	.align		4
.L_82:
        /*00e4*/ 	.byte	0x04, 0x11
        /*00e6*/ 	.short	(.L_84 - .L_83)
	.align		4
.L_83:
        /*00e8*/ 	.word	index@(_ZN3cub18CUB_300001_SM_10006detail10radix_sort31DeviceRadixSortSingleTileKernelINS1_5radix10policy_hubIlNS0_8NullTypeEyE10Policy1000ELNS0_9SortOrderE0ElS6_yNS1_21identity_decomposer_tEEEvPKT1_PSB_PKT2_PSF_T3_iiT4_)
        /*00ec*/ 	.word	0x00000000


	//----- nvinfo : EIATTR_REGCOUNT
	.align		4
.L_84:
        /*00f0*/ 	.byte	0x04, 0x2f
        /*00f2*/ 	.short	(.L_86 - .L_85)
	.align		4
.L_85:
        /*00f4*/ 	.word	index@(_ZN3cub18CUB_300001_SM_10006detail10radix_sort30DeviceRadixSortHistogramKernelINS1_5radix10policy_hubIlNS0_8NullTypeEyE10Policy1000ELNS0_9SortOrderE0ElyNS1_21identity_decomposer_tEEEvPT2_PKT1_SB_iiT3_)
        /*00f8*/ 	.word	0x00000040


	//----- nvinfo : EIATTR_FRAME_SIZE
	.align		4
.L_86:
        /*00fc*/ 	.byte	0x04, 0x11
        /*00fe*/ 	.short	(.L_88 - .L_87)
	.align		4
.L_87:
        /*0100*/ 	.word	index@(_ZN3cub18CUB_300001_SM_10006detail10radix_sort30DeviceRadixSortHistogramKernelINS1_5radix10policy_hubIlNS0_8NullTypeEyE10Policy1000ELNS0_9SortOrderE0ElyNS1_21identity_decomposer_tEEEvPT2_PKT1_SB_iiT3_)
        /*0104*/ 	.word	0x00000000


	//----- nvinfo : EIATTR_REGCOUNT
	.align		4
.L_88:
        /*0108*/ 	.byte	0x04, 0x2f
        /*010a*/ 	.short	(.L_90 - .L_89)
	.align		4
.L_89:
        /*010c*/ 	.word	index@(_ZN3cub18CUB_300001_SM_10006detail10radix_sort33DeviceRadixSortExclusiveSumKernelINS1_5radix10policy_hubIlNS0_8NullTypeEyE10Policy1000EyEEvPT0_)
        /*0110*/ 	.word	0x00000020


	//----- nvinfo : EIATTR_FRAME_SIZE
	.align		4
.L_90:
        /*0114*/ 	.byte	0x04, 0x11
        /*0116*/ 	.short	(.L_92 - .L_91)
	.align		4
.L_91:
        /*0118*/ 	.word	index@(_ZN3cub18CUB_300001_SM_10006detail10radix_sort33DeviceRadixSortExclusiveSumKernelINS1_5radix10policy_hubIlNS0_8NullTypeEyE10Policy1000EyEEvPT0_)
        /*011c*/ 	.word	0x00000000


	//----- nvinfo : EIATTR_REGCOUNT
	.align		4
.L_92:
        /*0120*/ 	.byte	0x04, 0x2f
        /*0122*/ 	.short	(.L_94 - .L_93)
	.align		4
.L_93:
        /*0124*/ 	.word	index@(_ZN3cub18CUB_300001_SM_10006detail10radix_sort29DeviceRadixSortOnesweepKernelINS1_5radix10policy_hubIlNS0_8NullTypeEyE10Policy1000ELNS0_9SortOrderE0ElS6_yiiNS1_21identity_decomposer_tEEEvPT5_SC_PT3_PKSD_PT1_PKSH_PT2_PKSL_T4_iiT6_)
        /*0128*/ 	.word	0x00000064


	//----- nvinfo : EIATTR_FRAME_SIZE
	.align		4
.L_94:
        /*012c*/ 	.byte	0x04, 0x11
        /*012e*/ 	.short	(.L_96 - .L_95)
	.align		4
.L_95:
        /*0130*/ 	.word	index@(_ZN3cub18CUB_300001_SM_10006detail10radix_sort29DeviceRadixSortOnesweepKernelINS1_5radix10policy_hubIlNS0_8NullTypeEyE10Policy1000ELNS0_9SortOrderE0ElS6_yiiNS1_21identity_decomposer_tEEEvPT5_SC_PT3_PKSD_PT1_PKSH_PT2_PKSL_T4_iiT6_)
        /*0134*/ 	.word	0x00000000


	//----- nvinfo : EIATTR_MIN_STACK_SIZE
	.align		4
.L_96:
        /*0138*/ 	.byte	0x04, 0x12
        /*013a*/ 	.short	(.L_98 - .L_97)
	.align		4
.L_97:
        /*013c*/ 	.word	index@(_ZN3cub18CUB_300001_SM_10006detail10radix_sort29DeviceRadixSortOnesweepKernelINS1_5radix10policy_hubIlNS0_8NullTypeEyE10Policy1000ELNS0_9SortOrderE0ElS6_yiiNS1_21identity_decomposer_tEEEvPT5_SC_PT3_PKSD_PT1_PKSH_PT2_PKSL_T4_iiT6_)
        /*0140*/ 	.word	0x00000000


	//----- nvinfo : EIATTR_MIN_STACK_SIZE
	.align		4
.L_98:
        /*0144*/ 	.byte	0x04, 0x12
        /*0146*/ 	.short	(.L_100 - .L_99)
	.align		4
.L_99:
        /*0148*/ 	.word	index@(_ZN3cub18CUB_300001_SM_10006detail10radix_sort33DeviceRadixSortExclusiveSumKernelINS1_5radix10policy_hubIlNS0_8NullTypeEyE10Policy1000EyEEvPT0_)
        /*014c*/ 	.word	0x00000000


	//----- nvinfo : EIATTR_MIN_STACK_SIZE
	.align		4
.L_100:
        /*0150*/ 	.byte	0x04, 0x12
        /*0152*/ 	.short	(.L_102 - .L_101)
	.align		4
.L_101:
        /*0154*/ 	.word	index@(_ZN3cub18CUB_300001_SM_10006detail10radix_sort30DeviceRadixSortHistogramKernelINS1_5radix10policy_hubIlNS0_8NullTypeEyE10Policy1000ELNS0_9SortOrderE0ElyNS1_21identity_decomposer_tEEEvPT2_PKT1_SB_iiT3_)
        /*0158*/ 	.word	0x00000000


	//----- nvinfo : EIATTR_MIN_STACK_SIZE
	.align		4
.L_102:
        /*015c*/ 	.byte	0x04, 0x12
        /*015e*/ 	.short	(.L_104 - .L_103)
	.align		4
.L_103:
        /*0160*/ 	.word	index@(_ZN3cub18CUB_300001_SM_10006detail10radix_sort31DeviceRadixSortSingleTileKernelINS1_5radix10policy_hubIlNS0_8NullTypeEyE10Policy1000ELNS0_9SortOrderE0ElS6_yNS1_21identity_decomposer_tEEEvPKT1_PSB_PKT2_PSF_T3_iiT4_)
        /*0164*/ 	.word	0x00000000


	//----- nvinfo : EIATTR_MIN_STACK_SIZE
	.align		4
.L_104:
        /*0168*/ 	.byte	0x04, 0x12
        /*016a*/ 	.short	(.L_106 - .L_105)
	.align		4
.L_105:
        /*016c*/ 	.word	index@(_ZN3cub18CUB_300001_SM_10006detail9transform16transform_kernelINS2_10policy_hubILb1EN4cuda3std3__45tupleIJN6thrust24THRUST_300001_SM_1000_NS17constant_iteratorIhNSA_11use_defaultESC_EEEEEE10policy1000ElNS7_10__identityENSA_20permutation_iteratorINSA_6detail15normal_iteratorINSA_10device_ptrIhEEEENSK_INSL_IlEEEEEEJSD_EEEvT0_iT1_T2_DpNS2_10kernel_argIT3_EE)
        /*0170*/ 	.word	0x00000000


	//----- nvinfo : EIATTR_MIN_STACK_SIZE
	.align		4
.L_106:
        /*0174*/ 	.byte	0x04, 0x12
        /*0176*/ 	.short	(.L_108 - .L_107)
	.align		4
.L_107:
        /*0178*/ 	.word	index@(_ZN3cub18CUB_300001_SM_10006detail9transform16transform_kernelINS2_10policy_hubILb1EN4cuda3std3__45tupleIJN6thrust24THRUST_300001_SM_1000_NS17constant_iteratorIhNSA_11use_defaultESC_EEEEEE10policy1000EiNS7_10__identityENSA_20permutation_iteratorINSA_6detail15normal_iteratorINSA_10device_ptrIhEEEENSK_INSL_IlEEEEEEJSD_EEEvT0_iT1_T2_DpNS2_10kernel_argIT3_EE)
        /*017c*/ 	.word	0x00000000


	//----- nvinfo : EIATTR_MIN_STACK_SIZE
	.align		4
.L_108:
        /*0180*/ 	.byte	0x04, 0x12
        /*0182*/ 	.short	(.L_110 - .L_109)
	.align		4
.L_109:
        /*0184*/ 	.word	index@(_ZN3cub18CUB_300001_SM_10006detail8for_each13static_kernelINS2_12policy_hub_t12policy_500_tEmN6thrust24THRUST_300001_SM_1000_NS8cuda_cub20__uninitialized_fill7functorINS7_10device_ptrI18UncoalescedIndicesIlEEESD_EEEEvT0_T1_)
        /*0188*/ 	.word	0x00000000


	//----- nvinfo : EIATTR_MIN_STACK_SIZE
	.align		4
.L_110:
        /*018c*/ 	.byte	0x04, 0x12
        /*018e*/ 	.short	(.L_112 - .L_111)
	.align		4
.L_111:
        /*0190*/ 	.word	index@(_ZN3cub18CUB_300001_SM_10006detail8for_each13static_kernelINS2_12policy_hub_t12policy_500_tElN6thrust24THRUST_300001_SM_1000_NS8cuda_cub6__fill7functorINS7_6detail15normal_iteratorINS7_10device_ptrIhEEEEiEEEEvT0_T1_)
        /*0194*/ 	.word	0x00000000


	//----- nvinfo : EIATTR_MIN_STACK_SIZE
	.align		4
.L_112:
        /*0198*/ 	.byte	0x04, 0x12
        /*019a*/ 	.short	(.L_114 - .L_113)
	.align		4
.L_113:
        /*019c*/ 	.word	index@(_ZN3cub18CUB_300001_SM_10006detail8for_each13static_kernelINS2_12policy_hub_t12policy_500_tEmN6thrust24THRUST_300001_SM_1000_NS8cuda_cub20__uninitialized_fill7functorINS7_10device_ptrIhEEhEEEEvT0_T1_)
        /*01a0*/ 	.word	0x00000000


	//----- nvinfo : EIATTR_MIN_STACK_SIZE
	.align		4
.L_114:
        /*01a4*/ 	.byte	0x04, 0x12
        /*01a6*/ 	.short	(.L_116 - .L_115)
	.align		4
.L_115:
        /*01a8*/ 	.word	index@(_ZN3cub18CUB_300001_SM_10006detail8for_each13static_kernelINS2_12policy_hub_t12policy_500_tEmN6thrust24THRUST_300001_SM_1000_NS8cuda_cub20__uninitialized_fill7functorINS7_10device_ptrIlEElEEEEvT0_T1_)
        /*01ac*/ 	.word	0x00000000


	//----- nvinfo : EIATTR_MIN_STACK_SIZE
	.align		4
.L_116:
        /*01b0*/ 	.byte	0x04, 0x12
        /*01b2*/ 	.short	(.L_118 - .L_117)
	.align		4
.L_117:
        /*01b4*/ 	.word	index@(_ZN3cub18CUB_300001_SM_10006detail11EmptyKernelIvEEvv)
        /*01b8*/ 	.word	0x00000000


	//----- nvinfo : EIATTR_MIN_STACK_SIZE
	.align		4
.L_118:
        /*01bc*/ 	.byte	0x04, 0x12
        /*01be*/ 	.short	(.L_120 - .L_119)
	.align		4
.L_119:
        /*01c0*/ 	.word	index@(_Z30inflate_binary_map_from_structIlhEvPK18UncoalescedIndicesIT_EiPT0_)
        /*01c4*/ 	.word	0x00000000


	//----- nvinfo : EIATTR_MIN_STACK_SIZE
	.align		4
.L_120:
        /*01c8*/ 	.byte	0x04, 0x12
        /*01ca*/ 	.short	(.L_122 - .L_121)
	.align		4
.L_121:
        /*01cc*/ 	.word	index@(_Z18inflate_binary_mapIlhEvPKT_iPT0_)
        /*01d0*/ 	.word	0x00000000
.L_122:


//--------------------- .nv.compat                --------------------------
	.section	.nv.compat,"",@"SHT_CUDA_COMPAT_INFO"
	.align	4
        /*0000*/ 	.byte	0x02, 0x09, 0x00, 0x00, 0x02, 0x02, 0x01, 0x00, 0x02, 0x05, 0x05, 0x00, 0x03, 0x07, 0x01, 0x01
        /*0010*/ 	.byte	0x02, 0x03, 0x00, 0x00, 0x02, 0x06, 0x01, 0x00, 0x04, 0x0b, 0x08, 0x00, 0x09, 0x00, 0x00, 0x00
        /*0020*/ 	.byte	0x00, 0x00, 0x00, 0x00


//--------------------- .nv.info._ZN3cub18CUB_300001_SM_10006detail10radix_sort29DeviceRadixSortOnesweepKernelINS1_5radix10policy_hubIlNS0_8NullTypeEyE10Policy1000ELNS0_9SortOrderE0ElS6_yiiNS1_21identity_decomposer_tEEEvPT5_SC_PT3_PKSD_PT1_PKSH_PT2_PKSL_T4_iiT6_ --------------------------
	.section	.nv.info._ZN3cub18CUB_300001_SM_10006detail10radix_sort29DeviceRadixSortOnesweepKernelINS1_5radix10policy_hubIlNS0_8NullTypeEyE10Policy1000ELNS0_9SortOrderE0ElS6_yiiNS1_21identity_decomposer_tEEEvPT5_SC_PT3_PKSD_PT1_PKSH_PT2_PKSL_T4_iiT6_,"",@"SHT_CUDA_INFO"
	.sectionflags	@""
	.align	4


	//----- nvinfo : EIATTR_CUDA_API_VERSION
	.align		4
        /*0000*/ 	.byte	0x04, 0x37
        /*0002*/ 	.short	(.L_124 - .L_123)
.L_123:
        /*0004*/ 	.word	0x00000082


	//----- nvinfo : EIATTR_KPARAM_INFO
	.align		4
.L_124:
        /*0008*/ 	.byte	0x04, 0x17
        /*000a*/ 	.short	(.L_126 - .L_125)
.L_125:
        /*000c*/ 	.word	0x00000000
        /*0010*/ 	.short	0x000b
        /*0012*/ 	.short	0x004c
        /*0014*/ 	.byte	0x00, 0xf0, 0x05, 0x00


	//----- nvinfo : EIATTR_KPARAM_INFO
	.align		4
.L_126:
        /*0018*/ 	.byte	0x04, 0x17
        /*001a*/ 	.short	(.L_128 - .L_127)
.L_127:
        /*001c*/ 	.word	0x00000000
        /*0020*/ 	.short	0x000a
        /*0022*/ 	.short	0x0048
        /*0024*/ 	.byte	0x00, 0xf0, 0x11, 0x00


	//----- nvinfo : EIATTR_KPARAM_INFO
	.align		4
.L_128:
        /*0028*/ 	.byte	0x04, 0x17
        /*002a*/ 	.short	(.L_130 - .L_129)
.L_129:
        /*002c*/ 	.word	0x00000000
        /*0030*/ 	.short	0x0009
        /*0032*/ 	.short	0x0044
        /*0034*/ 	.byte	0x00, 0xf0, 0x11, 0x00


	//----- nvinfo : EIATTR_KPARAM_INFO
	.align		4
.L_130:
        /*0038*/ 	.byte	0x04, 0x17
        /*003a*/ 	.short	(.L_132 - .L_131)
.L_131:
        /*003c*/ 	.word	0x00000000
        /*0040*/ 	.short	0x0008
        /*0042*/ 	.short	0x0040
        /*0044*/ 	.byte	0x00, 0xf0, 0x11, 0x00


	//----- nvinfo : EIATTR_KPARAM_INFO
	.align		4
.L_132:
        /*0048*/ 	.byte	0x04, 0x17
        /*004a*/ 	.short	(.L_134 - .L_133)
.L_133:
        /*004c*/ 	.word	0x00000000
        /*0050*/ 	.short	0x0007
        /*0052*/ 	.short	0x0038
        /*0054*/ 	.byte	0x00, 0xf5, 0x21, 0x00


	//----- nvinfo : EIATTR_KPARAM_INFO
	.align		4
.L_134:
        /*0058*/ 	.byte	0x04, 0x17
        /*005a*/ 	.short	(.L_136 - .L_135)
.L_135:
        /*005c*/ 	.word	0x00000000
        /*0060*/ 	.short	0x0006
        /*0062*/ 	.short	0x0030
        /*0064*/ 	.byte	0x00, 0xf5, 0x21, 0x00


	//----- nvinfo : EIATTR_KPARAM_INFO
	.align		4
.L_136:
        /*0068*/ 	.byte	0x04, 0x17
        /*006a*/ 	.short	(.L_138 - .L_137)
.L_137:
        /*006c*/ 	.word	0x00000000
        /*0070*/ 	.short	0x0005
        /*0072*/ 	.short	0x0028
        /*0074*/ 	.byte	0x00, 0xf5, 0x21, 0x00


	//----- nvinfo : EIATTR_KPARAM_INFO
	.align		4
.L_138:
        /*0078*/ 	.byte	0x04, 0x17
        /*007a*/ 	.short	(.L_140 - .L_139)
.L_139:
        /*007c*/ 	.word	0x00000000
        /*0080*/ 	.short	0x0004
        /*0082*/ 	.short	0x0020
        /*0084*/ 	.byte	0x00, 0xf5, 0x21, 0x00


	//----- nvinfo : EIATTR_KPARAM_INFO
	.align		4
.L_140:
        /*0088*/ 	.byte	0x04, 0x17
        /*008a*/ 	.short	(.L_142 - .L_141)
.L_141:
        /*008c*/ 	.word	0x00000000
        /*0090*/ 	.short	0x0003
        /*0092*/ 	.short	0x0018
        /*0094*/ 	.byte	0x00, 0xf5, 0x21, 0x00


	//----- nvinfo : EIATTR_KPARAM_INFO
	.align		4
.L_142:
        /*0098*/ 	.byte	0x04, 0x17
        /*009a*/ 	.short	(.L_144 - .L_143)
.L_143:
        /*009c*/ 	.word	0x00000000
        /*00a0*/ 	.short	0x0002
        /*00a2*/ 	.short	0x0010
        /*00a4*/ 	.byte	0x00, 0xf5, 0x21, 0x00


	//----- nvinfo : EIATTR_KPARAM_INFO
	.align		4
.L_144:
        /*00a8*/ 	.byte	0x04, 0x17
        /*00aa*/ 	.short	(.L_146 - .L_145)
.L_145:
        /*00ac*/ 	.word	0x00000000
        /*00b0*/ 	.short	0x0001
        /*00b2*/ 	.short	0x0008
        /*00b4*/ 	.byte	0x00, 0xf5, 0x21, 0x00


	//----- nvinfo : EIATTR_KPARAM_INFO
	.align		4
.L_146:
        /*00b8*/ 	.byte	0x04, 0x17
        /*00ba*/ 	.short	(.L_148 - .L_147)
.L_147:
        /*00bc*/ 	.word	0x00000000
        /*00c0*/ 	.short	0x0000
        /*00c2*/ 	.short	0x0000
        /*00c4*/ 	.byte	0x00, 0xf5, 0x21, 0x00


	//----- nvinfo : EIATTR_SPARSE_MMA_MASK
	.align		4
.L_148:
        /*00c8*/ 	.byte	0x03, 0x50
        /*00ca*/ 	.short	0x0000


	//----- nvinfo : EIATTR_MAXREG_COUNT
	.align		4
        /*00cc*/ 	.byte	0x03, 0x1b
        /*00ce*/ 	.short	0x00a8


	//----- nvinfo : EIATTR_NUM_BARRIERS
	.align		4
        /*00d0*/ 	.byte	0x02, 0x4c
        /*00d2*/ 	.byte	0x01
	.zero		1


	//----- nvinfo : EIATTR_MERCURY_ISA_VERSION
	.align		4
        /*00d4*/ 	.byte	0x03, 0x5f
        /*00d6*/ 	.short	0x0101


	//----- nvinfo : EIATTR_COOP_GROUP_MASK_REGIDS
	.align		4
        /*00d8*/ 	.byte	0x04, 0x29
        /*00da*/ 	.short	(.L_150 - .L_149)


	//   ....[0]....
.L_149:
        /*00dc*/ 	.word	0xffffffff


	//   ....[1]....
        /*00e0*/ 	.word	0x05000028


	//   ....[2]....
        /*00e4*/ 	.word	0xffffffff


	//   ....[3]....
        /*00e8*/ 	.word	0xffffffff


	//   ....[4]....
        /*00ec*/ 	.word	0xffffffff


	//   ....[5]....
        /*00f0*/ 	.word	0xffffffff


	//   ....[6]....
        /*00f4*/ 	.word	0xffffffff


	//   ....[7]....
        /*00f8*/ 	.word	0xffffffff


	//   ....[8]....
        /*00fc*/ 	.word	0xffffffff


	//   ....[9]....
        /*0100*/ 	.word	0xffffffff


	//   ....[10]....
        /*0104*/ 	.word	0xffffffff


	//   ....[11]....
        /*0108*/ 	.word	0xffffffff


	//   ....[12]....
        /*010c*/ 	.word	0xffffffff


	//   ....[13]....
        /*0110*/ 	.word	0xffffffff


	//   ....[14]....
        /*0114*/ 	.word	0xffffffff


	//   ....[15]....
        /*0118*/ 	.word	0xffffffff


	//   ....[16]....
        /*011c*/ 	.word	0xffffffff


	//   ....[17]....
        /*0120*/ 	.word	0xffffffff


	//   ....[18]....
        /*0124*/ 	.word	0xffffffff


	//   ....[19]....
        /*0128*/ 	.word	0xffffffff


	//   ....[20]....
        /*012c*/ 	.word	0xffffffff


	//   ....[21]....
        /*0130*/ 	.word	0xffffffff


	//   ....[22]....
        /*0134*/ 	.word	0xffffffff


	//   ....[23]....
        /*0138*/ 	.word	0xffffffff


	//   ....[24]....
        /*013c*/ 	.word	0xffffffff


	//   ....[25]....
        /*0140*/ 	.word	0xffffffff


	//   ....[26]....
        /*0144*/ 	.word	0xffffffff


	//   ....[27]....
        /*0148*/ 	.word	0xffffffff


	//   ....[28]....
        /*014c*/ 	.word	0xffffffff


	//   ....[29]....
        /*0150*/ 	.word	0xffffffff


	//   ....[30]....
        /*0154*/ 	.word	0xffffffff


	//   ....[31]....
        /*0158*/ 	.word	0xffffffff


	//   ....[32]....
        /*015c*/ 	.word	0xffffffff


	//   ....[33]....
        /*0160*/ 	.word	0xffffffff


	//   ....[34]....
        /*0164*/ 	.word	0xffffffff


	//   ....[35]....
        /*0168*/ 	.word	0xffffffff


	//   ....[36]....
        /*016c*/ 	.word	0xffffffff


	//   ....[37]....
        /*0170*/ 	.word	0xffffffff


	//   ....[38]....
        /*0174*/ 	.word	0xffffffff


	//   ....[39]....
        /*0178*/ 	.word	0xffffffff


	//   ....[40]....
        /*017c*/ 	.word	0xffffffff


	//   ....[41]....
        /*0180*/ 	.word	0xffffffff


	//   ....[42]....
        /*0184*/ 	.word	0xffffffff


	//   ....[43]....
        /*0188*/ 	.word	0xffffffff


	//   ....[44]....
        /*018c*/ 	.word	0xffffffff


	//   ....[45]....
        /*0190*/ 	.word	0xffffffff


	//   ....[46]....
        /*0194*/ 	.word	0xffffffff


	//   ....[47]....
        /*0198*/ 	.word	0xffffffff


	//   ....[48]....
        /*019c*/ 	.word	0xffffffff


	//   ....[49]....
        /*01a0*/ 	.word	0xffffffff


	//   ....[50]....
        /*01a4*/ 	.word	0xffffffff


	//   ....[51]....
        /*01a8*/ 	.word	0xffffffff


	//   ....[52]....
        /*01ac*/ 	.word	0xffffffff


	//   ....[53]....
        /*01b0*/ 	.word	0xffffffff


	//   ....[54]....
        /*01b4*/ 	.word	0xffffffff


	//   ....[55]....
        /*01b8*/ 	.word	0xffffffff


	//   ....[56]....
        /*01bc*/ 	.word	0xffffffff


	//   ....[57]....
        /*01c0*/ 	.word	0xffffffff


	//   ....[58]....
        /*01c4*/ 	.word	0xffffffff


	//   ....[59]....
        /*01c8*/ 	.word	0xffffffff


	//   ....[60]....
        /*01cc*/ 	.word	0xffffffff


	//   ....[61]....
        /*01d0*/ 	.word	0xffffffff


	//   ....[62]....
        /*01d4*/ 	.word	0xffffffff


	//   ....[63]....
        /*01d8*/ 	.word	0xffffffff


	//   ....[64]....
        /*01dc*/ 	.word	0xffffffff


	//   ....[65]....
        /*01e0*/ 	.word	0xffffffff


	//   ....[66]....
        /*01e4*/ 	.word	0xffffffff


	//   ....[67]....
        /*01e8*/ 	.word	0xffffffff


	//   ....[68]....
        /*01ec*/ 	.word	0xffffffff


	//   ....[69]....
        /*01f0*/ 	.word	0xffffffff


	//   ....[70]....
        /*01f4*/ 	.word	0xffffffff


	//   ....[71]....
        /*01f8*/ 	.word	0xffffffff


	//   ....[72]....
        /*01fc*/ 	.word	0xffffffff


	//   ....[73]....
        /*0200*/ 	.word	0xffffffff


	//   ....[74]....
        /*0204*/ 	.word	0xffffffff


	//   ....[75]....
        /*0208*/ 	.word	0xffffffff


	//   ....[76]....
        /*020c*/ 	.word	0xffffffff


	//   ....[77]....
        /*0210*/ 	.word	0xffffffff


	//   ....[78]....
        /*0214*/ 	.word	0xffffffff


	//   ....[79]....
        /*0218*/ 	.word	0xffffffff


	//   ....[80]....
        /*021c*/ 	.word	0xffffffff


	//   ....[81]....
        /*0220*/ 	.word	0xffffffff


	//   ....[82]....
        /*0224*/ 	.word	0xffffffff


	//   ....[83]....
        /*0228*/ 	.word	0xffffffff


	//   ....[84]....
        /*022c*/ 	.word	0xffffffff


	//   ....[85]....
        /*0230*/ 	.word	0xffffffff


	//   ....[86]....
        /*0234*/ 	.word	0xffffffff


	//   ....[87]....
        /*0238*/ 	.word	0xffffffff


	//   ....[88]....
        /*023c*/ 	.word	0xffffffff


	//   ....[89]....
        /*0240*/ 	.word	0xffffffff


	//   ....[90]....
        /*0244*/ 	.word	0xffffffff


	//   ....[91]....
        /*0248*/ 	.word	0xffffffff


	//   ....[92]....
        /*024c*/ 	.word	0xffffffff


	//   ....[93]....
        /*0250*/ 	.word	0xffffffff


	//   ....[94]....
        /*0254*/ 	.word	0xffffffff


	//   ....[95]....
        /*0258*/ 	.word	0xffffffff


	//   ....[96]....
        /*025c*/ 	.word	0xffffffff


	//   ....[97]....
        /*0260*/ 	.word	0xffffffff


	//   ....[98]....
        /*0264*/ 	.word	0xffffffff


	//   ....[99]....
        /*0268*/ 	.word	0xffffffff


	//   ....[100]....
        /*026c*/ 	.word	0xffffffff


	//   ....[101]....
        /*0270*/ 	.word	0xffffffff


	//   ....[102]....
        /*0274*/ 	.word	0xffffffff


	//   ....[103]....
        /*0278*/ 	.word	0xffffffff


	//   ....[104]....
        /*027c*/ 	.word	0xffffffff


	//   ....[105]....
        /*0280*/ 	.word	0xffffffff


	//   ....[106]....
        /*0284*/ 	.word	0xffffffff


	//   ....[107]....
        /*0288*/ 	.word	0xffffffff


	//   ....[108]....
        /*028c*/ 	.word	0xffffffff


	//   ....[109]....
        /*0290*/ 	.word	0xffffffff


	//   ....[110]....
        /*0294*/ 	.word	0xffffffff


	//   ....[111]....
        /*0298*/ 	.word	0xffffffff


	//   ....[112]....
        /*029c*/ 	.word	0xffffffff


	//   ....[113]....
        /*02a0*/ 	.word	0xffffffff


	//   ....[114]....
        /*02a4*/ 	.word	0xffffffff


	//   ....[115]....
        /*02a8*/ 	.word	0xffffffff


	//   ....[116]....
        /*02ac*/ 	.word	0xffffffff


	//   ....[117]....
        /*02b0*/ 	.word	0xffffffff


	//   ....[118]....
        /*02b4*/ 	.word	0xffffffff


	//   ....[119]....
        /*02b8*/ 	.word	0xffffffff


	//   ....[120]....
        /*02bc*/ 	.word	0xffffffff


	//   ....[121]....
        /*02c0*/ 	.word	0xffffffff


	//   ....[122]....
        /*02c4*/ 	.word	0xffffffff


	//   ....[123]....
        /*02c8*/ 	.word	0xffffffff


	//   ....[124]....
        /*02cc*/ 	.word	0xffffffff


	//   ....[125]....
        /*02d0*/ 	.word	0xffffffff


	//   ....[126]....
        /*02d4*/ 	.word	0xffffffff


	//   ....[127]....
        /*02d8*/ 	.word	0xffffffff


	//   ....[128]....
        /*02dc*/ 	.word	0xffffffff


	//   ....[129]....
        /*02e0*/ 	.word	0xffffffff


	//   ....[130]....
        /*02e4*/ 	.word	0xffffffff


	//   ....[131]....
        /*02e8*/ 	.word	0xffffffff


	//   ....[132]....
        /*02ec*/ 	.word	0xffffffff


	//   ....[133]....
        /*02f0*/ 	.word	0xffffffff


	//   ....[134]....
        /*02f4*/ 	.word	0xffffffff


	//   ....[135]....
        /*02f8*/ 	.word	0xffffffff


	//   ....[136]....
        /*02fc*/ 	.word	0xffffffff


	//   ....[137]....
        /*0300*/ 	.word	0xffffffff


	//   ....[138]....
        /*0304*/ 	.word	0xffffffff


	//   ....[139]....
        /*0308*/ 	.word	0xffffffff


	//   ....[140]....
        /*030c*/ 	.word	0xffffffff


	//   ....[141]....
        /*0310*/ 	.word	0xffffffff


	//   ....[142]....
        /*0314*/ 	.word	0x05000007


	//   ....[143]....
        /*0318*/ 	.word	0xffffffff


	//   ....[144]....
        /*031c*/ 	.word	0xffffffff


	//   ....[145]....
        /*0320*/ 	.word	0xffffffff


	//   ....[146]....
        /*0324*/ 	.word	0xffffffff


	//   ....[147]....
        /*0328*/ 	.word	0xffffffff


	//   ....[148]....
        /*032c*/ 	.word	0xffffffff


	//   ....[149]....
        /*0330*/ 	.word	0xffffffff


	//   ....[150]....
        /*0334*/ 	.word	0xffffffff


	//   ....[151]....
        /*0338*/ 	.word	0xffffffff


	//   ....[152]....
        /*033c*/ 	.word	0xffffffff


	//   ....[153]....
        /*0340*/ 	.word	0xffffffff


	//   ....[154]....
        /*0344*/ 	.word	0xffffffff


	//   ....[155]....
        /*0348*/ 	.word	0xffffffff


	//   ....[156]....
        /*034c*/ 	.word	0xffffffff


	//   ....[157]....
        /*0350*/ 	.word	0xffffffff


	//   ....[158]....
        /*0354*/ 	.word	0xffffffff


	//   ....[159]....
        /*0358*/ 	.word	0xffffffff


	//   ....[160]....
        /*035c*/ 	.word	0xffffffff


	//   ....[161]....
        /*0360*/ 	.word	0xffffffff


	//   ....[162]....
        /*0364*/ 	.word	0xffffffff


	//   ....[163]....
        /*0368*/ 	.word	0xffffffff


	//   ....[164]....
        /*036c*/ 	.word	0xffffffff


	//   ....[165]....
        /*0370*/ 	.word	0xffffffff


	//   ....[166]....
        /*0374*/ 	.word	0xffffffff


	//   ....[167]....
        /*0378*/ 	.word	0xffffffff


	//   ....[168]....
        /*037c*/ 	.word	0xffffffff


	//   ....[169]....
        /*0380*/ 	.word	0xffffffff


	//   ....[170]....
        /*0384*/ 	.word	0xffffffff


	//   ....[171]....
        /*0388*/ 	.word	0xffffffff


	//   ....[172]....
        /*038c*/ 	.word	0xffffffff


	//   ....[173]....
        /*0390*/ 	.word	0x05000056


	//   ....[174]....
        /*0394*/ 	.word	0x05000056


	//   ....[175]....
        /*0398*/ 	.word	0x05000056


	//   ....[176]....
        /*039c*/ 	.word	0x05000056


	//   ....[177]....
        /*03a0*/ 	.word	0x05000056


	//----- nvinfo : EIATTR_COOP_GROUP_INSTR_OFFSETS
	.align		4
.L_150:
        /*03a4*/ 	.byte	0x04, 0x28
        /*03a6*/ 	.short	(.L_152 - .L_151)


	//   ....[0]....
.L_151:
        /*03a8*/ 	.word	0x00000ed0


	//   ....[1]....
        /*03ac*/ 	.word	0x000017e0


	//   ....[2]....
        /*03b0*/ 	.word	0x000020b0


	//   ....[3]....
        /*03b4*/ 	.word	0x000020d0


	//   ....[4]....
        /*03b8*/ 	.word	0x000020f0


	//   ....[5]....
        /*03bc*/ 	.word	0x00002110


	//   ....[6]....
        /*03c0*/ 	.word	0x00002130


	//   ....[7]....
        /*03c4*/ 	.word	0x000025d0


	//   ....[8]....
        /*03c8*/ 	.word	0x000025e0


	//   ....[9]....
        /*03cc*/ 	.word	0x00002600


	//   ....[10]....
        /*03d0*/ 	.word	0x00002620


	//   ....[11]....
        /*03d4*/ 	.word	0x00002670


	//   ....[12]....
        /*03d8*/ 	.word	0x000026a0


	//   ....[13]....
        /*03dc*/ 	.word	0x000026f0


	//   ....[14]....
        /*03e0*/ 	.word	0x00002730


	//   ....[15]....
        /*03e4*/ 	.word	0x00002820


	//   ....[16]....
        /*03e8*/ 	.word	0x00002860


	//   ....[17]....
        /*03ec*/ 	.word	0x00002870


	//   ....[18]....
        /*03f0*/ 	.word	0x00002890


	//   ....[19]....
        /*03f4*/ 	.word	0x000028d0


	//   ....[20]....
        /*03f8*/ 	.word	0x00002900


	//   ....[21]....
        /*03fc*/ 	.word	0x00002940


	//   ....[22]....
        /*0400*/ 	.word	0x00002960


	//   ....[23]....
        /*0404*/ 	.word	0x00002980


	//   ....[24]....
        /*0408*/ 	.word	0x00002a80


	//   ....[25]....
        /*040c*/ 	.word	0x00002ac0


	//   ....[26]....
        /*0410*/ 	.word	0x00002ad0


	//   ....[27]....
        /*0414*/ 	.word	0x00002af0


	//   ....[28]....
        /*0418*/ 	.word	0x00002b30


	//   ....[29]....
        /*041c*/ 	.word	0x00002b60


	//   ....[30]....
        /*0420*/ 	.word	0x00002ba0


	//   ....[31]....
        /*0424*/ 	.word	0x00002bc0


	//   ....[32]....
        /*0428*/ 	.word	0x00002be0


	//   ....[33]....
        /*042c*/ 	.word	0x00002ce0


	//   ....[34]....
        /*0430*/ 	.word	0x00002d30


	//   ....[35]....
        /*0434*/ 	.word	0x00002d40


	//   ....[36]....
        /*0438*/ 	.word	0x00002d70


	//   ....[37]....
        /*043c*/ 	.word	0x00002d90


	//   ....[38]....
        /*0440*/ 	.word	0x00002de0


	//   ....[39]....
        /*0444*/ 	.word	0x00002e00


	//   ....[40]....
        /*0448*/ 	.word	0x00002e40


	//   ....[41]....
        /*044c*/ 	.word	0x00002e60


	//   ....[42]....
        /*0450*/ 	.word	0x00002f80


	//   ....[43]....
        /*0454*/ 	.word	0x00002f90


	//   ....[44]....
        /*0458*/ 	.word	0x00002fe0


	//   ....[45]....
        /*045c*/ 	.word	0x00003010


	//   ....[46]....
        /*0460*/ 	.word	0x00003040


	//   ....[47]....
        /*0464*/ 	.word	0x00003070


	//   ....[48]....
        /*0468*/ 	.word	0x000030a0


	//   ....[49]....
        /*046c*/ 	.word	0x000030d0


	//   ....[50]....
        /*0470*/ 	.word	0x00003100


	//   ....[51]....
        /*0474*/ 	.word	0x000031c0


	//   ....[52]....
        /*0478*/ 	.word	0x000031d0


	//   ....[53]....
        /*047c*/ 	.word	0x00003220


	//   ....[54]....
        /*0480*/ 	.word	0x00003250


	//   ....[55]....
        /*0484*/ 	.word	0x00003280


	//   ....[56]....
        /*0488*/ 	.word	0x000032b0


	//   ....[57]....
        /*048c*/ 	.word	0x000032e0


	//   ....[58]....
        /*0490*/ 	.word	0x00003310


	//   ....[59]....
        /*0494*/ 	.word	0x00003340


	//   ....[60]....
        /*0498*/ 	.word	0x00003400


	//   ....[61]....
        /*049c*/ 	.word	0x00003410


	//   ....[62]....
        /*04a0*/ 	.word	0x00003460


	//   ....[63]....
        /*04a4*/ 	.word	0x00003490


	//   ....[64]....
        /*04a8*/ 	.word	0x000034c0


	//   ....[65]....
        /*04ac*/ 	.word	0x000034f0


	//   ....[66]....
        /*04b0*/ 	.word	0x00003520


	//   ....[67]....
        /*04b4*/ 	.word	0x00003550


	//   ....[68]....
        /*04b8*/ 	.word	0x00003580


	//   ....[69]....
        /*04bc*/ 	.word	0x00003640


	//   ....[70]....
        /*04c0*/ 	.word	0x00003650


	//   ....[71]....
        /*04c4*/ 	.word	0x000036a0


	//   ....[72]....
        /*04c8*/ 	.word	0x000036d0


	//   ....[73]....
        /*04cc*/ 	.word	0x00003700


	//   ....[74]....
        /*04d0*/ 	.word	0x00003730


	//   ....[75]....
        /*04d4*/ 	.word	0x00003760


	//   ....[76]....
        /*04d8*/ 	.word	0x00003790


	//   ....[77]....
        /*04dc*/ 	.word	0x000037c0


	//   ....[78]....
        /*04e0*/ 	.word	0x000038c0


	//   ....[79]....
        /*04e4*/ 	.word	0x000038d0


	//   ....[80]....
        /*04e8*/ 	.word	0x00003920


	//   ....[81]....
        /*04ec*/ 	.word	0x00003950


	//   ....[82]....
        /*04f0*/ 	.word	0x00003980


	//   ....[83]....
        /*04f4*/ 	.word	0x000039b0


	//   ....[84]....
        /*04f8*/ 	.word	0x000039e0


	//   ....[85]....
        /*04fc*/ 	.word	0x00003a10


	//   ....[86]....
        /*0500*/ 	.word	0x00003a40


	//   ....[87]....
        /*0504*/ 	.word	0x00003ae0


	//   ....[88]....
        /*0508*/ 	.word	0x00003b20


	//   ....[89]....
        /*050c*/ 	.word	0x00003b30


	//   ....[90]....
        /*0510*/ 	.word	0x00003b80


	//   ....[91]....
        /*0514*/ 	.word	0x00003bb0


	//   ....[92]....
        /*0518*/ 	.word	0x00003be0


	//   ....[93]....
        /*051c*/ 	.word	0x00003c10


	//   ....[94]....
        /*0520*/ 	.word	0x00003c40


	//   ....[95]....
        /*0524*/ 	.word	0x00003c70


	//   ....[96]....
        /*0528*/ 	.word	0x00003d60


	//   ....[97]....
        /*052c*/ 	.word	0x00003d70


	//   ....[98]....
        /*0530*/ 	.word	0x00003dc0


	//   ....[99]....
        /*0534*/ 	.word	0x00003df0


	//   ....[100]....
        /*0538*/ 	.word	0x00003e20


	//   ....[101]....
        /*053c*/ 	.word	0x00003e50


	//   ....[102]....
        /*0540*/ 	.word	0x00003e80


	//   ....[103]....
        /*0544*/ 	.word	0x00003eb0


	//   ....[104]....
        /*0548*/ 	.word	0x00003ee0


	//   ....[105]....
        /*054c*/ 	.word	0x00003f90


	//   ....[106]....
        /*0550*/ 	.word	0x00003fb0


	//   ....[107]....
        /*0554*/ 	.word	0x00003fc0


	//   ....[108]....
        /*0558*/ 	.word	0x00004010


	//   ....[109]....
        /*055c*/ 	.word	0x00004040


	//   ....[110]....
        /*0560*/ 	.word	0x00004070


	//   ....[111]....
        /*0564*/ 	.word	0x000040a0


	//   ....[112]....
        /*0568*/ 	.word	0x000040d0


	//   ....[113]....
        /*056c*/ 	.word	0x00004100


	//   ....[114]....
        /*0570*/ 	.word	0x000041e0


	//   ....[115]....
        /*0574*/ 	.word	0x00004240


	//   ....[116]....
        /*0578*/ 	.word	0x00004250


	//   ....[117]....
        /*057c*/ 	.word	0x000042a0


	//   ....[118]....
        /*0580*/ 	.word	0x000042d0


	//   ....[119]....
        /*0584*/ 	.word	0x00004300


	//   ....[120]....
        /*0588*/ 	.word	0x00004330


	//   ....[121]....
        /*058c*/ 	.word	0x00004360


	//   ....[122]....
        /*0590*/ 	.word	0x00004390


	//   ....[123]....
        /*0594*/ 	.word	0x00004470


	//   ....[124]....
        /*0598*/ 	.word	0x000044c0


	//   ....[125]....
        /*059c*/ 	.word	0x000044d0


	//   ....[126]....
        /*05a0*/ 	.word	0x00004520


	//   ....[127]....
        /*05a4*/ 	.word	0x00004550


	//   ....[128]....
        /*05a8*/ 	.word	0x00004580


	//   ....[129]....
        /*05ac*/ 	.word	0x000045b0


	//   ....[130]....
        /*05b0*/ 	.word	0x000045e0


	//   ....[131]....
        /*05b4*/ 	.word	0x00004610


	//   ....[132]....
        /*05b8*/ 	.word	0x000046d0


	//   ....[133]....
        /*05bc*/ 	.word	0x00004740


	//   ....[134]....
        /*05c0*/ 	.word	0x00004760


	//   ....[135]....
        /*05c4*/ 	.word	0x000047d0


	//   ....[136]....
        /*05c8*/ 	.word	0x00004800


	//   ....[137]....
        /*05cc*/ 	.word	0x00004830


	//   ....[138]....
        /*05d0*/ 	.word	0x00004860


	//   ....[139]....
        /*05d4*/ 	.word	0x00004890


	//   ....[140]....
        /*05d8*/ 	.word	0x000048c0


	//   ....[141]....
        /*05dc*/ 	.word	0x00004a20


	//   ....[142]....
        /*05e0*/ 	.word	0x00004e60


	//   ....[143]....
        /*05e4*/ 	.word	0x00005130


	//   ....[144]....
        /*05e8*/ 	.word	0x00005200


	//   ....[145]....
        /*05ec*/ 	.word	0x000052d0


	//   ....[146]....
        /*05f0*/ 	.word	0x000053a0


	//   ....[147]....
        /*05f4*/ 	.word	0x00005470


	//   ....[148]....
        /*05f8*/ 	.word	0x00005540


	//   ....[149]....
        /*05fc*/ 	.word	0x00005610


	//   ....[150]....
        /*0600*/ 	.word	0x000056e0


	//   ....[151]....
        /*0604*/ 	.word	0x000057b0


	//   ....[152]....
        /*0608*/ 	.word	0x00005880


	//   ....[153]....
        /*060c*/ 	.word	0x00005950


	//   ....[154]....
        /*0610*/ 	.word	0x00005a20


	//   ....[155]....
        /*0614*/ 	.word	0x00005af0


	//   ....[156]....
        /*0618*/ 	.word	0x00005bc0


	//   ....[157]....
        /*061c*/ 	.word	0x00005c80


	//   ....[158]....
        /*0620*/ 	.word	0x00005ea0


	//   ....[159]....
        /*0624*/ 	.word	0x00005fd0


	//   ....[160]....
        /*0628*/ 	.word	0x00006100


	//   ....[161]....
        /*062c*/ 	.word	0x00006230


	//   ....[162]....
        /*0630*/ 	.word	0x00006360


	//   ....[163]....
        /*0634*/ 	.word	0x00006490


	//   ....[164]....
        /*0638*/ 	.word	0x000065c0


	//   ....[165]....
        /*063c*/ 	.word	0x000066e0


	//   ....[166]....
        /*0640*/ 	.word	0x000067f0


	//   ....[167]....
        /*0644*/ 	.word	0x00006900


	//   ....[168]....
        /*0648*/ 	.word	0x00006a10


	//   ....[169]....
        /*064c*/ 	.word	0x00006b20


	//   ....[170]....
        /*0650*/ 	.word	0x00006c30


	//   ....[171]....
        /*0654*/ 	.word	0x00006d40


	//   ....[172]....
        /*0658*/ 	.word	0x00006e40


	//   ....[173]....
        /*065c*/ 	.word	0x00006eb0


	//   ....[174]....
        /*0660*/ 	.word	0x00006f20


	//   ....[175]....
        /*0664*/ 	.word	0x00006f90


	//   ....[176]....
        /*0668*/ 	.word	0x00007000


	//   ....[177]....
        /*066c*/ 	.word	0x00007070


	//----- nvinfo : EIATTR_VRC_CTA_INIT_COUNT
	.align		4
.L_152:
        /*0670*/ 	.byte	0x02, 0x4a
	.zero		1
	.zero		1


	//----- nvinfo : EIATTR_EXIT_INSTR_OFFSETS
	.align		4
        /*0674*/ 	.byte	0x04, 0x1c
        /*0676*/ 	.short	(.L_154 - .L_153)


	//   ....[0]....
.L_153:
        /*0678*/ 	.word	0x00001b40


	//   ....[1]....
        /*067c*/ 	.word	0x00001ea0


	//   ....[2]....
        /*0680*/ 	.word	0x00001ec0


	//   ....[3]....
        /*0684*/ 	.word	0x00005c90


	//   ....[4]....
        /*0688*/ 	.word	0x00006e50


	//----- nvinfo : EIATTR_MAX_THREADS
	.align		4
.L_154:
        /*068c*/ 	.byte	0x04, 0x05
        /*068e*/ 	.short	(.L_156 - .L_155)
.L_155:
        /*0690*/ 	.word	0x00000180
        /*0694*/ 	.word	0x00000001
        /*0698*/ 	.word	0x00000001


	//----- nvinfo : EIATTR_CRS_STACK_SIZE
	.align		4
.L_156:
        /*069c*/ 	.byte	0x04, 0x1e
        /*069e*/ 	.short	(.L_158 - .L_157)
.L_157:
        /*06a0*/ 	.word	0x00000000


	//----- nvinfo : EIATTR_CBANK_PARAM_SIZE
	.align		4
.L_158:
        /*06a4*/ 	.byte	0x03, 0x19
        /*06a6*/ 	.short	0x004d


	//----- nvinfo : EIATTR_PARAM_CBANK
	.align		4
        /*06a8*/ 	.byte	0x04, 0x0a
        /*06aa*/ 	.short	(.L_160 - .L_159)
	.align		4
.L_159:
        /*06ac*/ 	.word	index@(.nv.constant0._ZN3cub18CUB_300001_SM_10006detail10radix_sort29DeviceRadixSortOnesweepKernelINS1_5radix10policy_hubIlNS0_8NullTypeEyE10Policy1000ELNS0_9SortOrderE0ElS6_yiiNS1_21identity_decomposer_tEEEvPT5_SC_PT3_PKSD_PT1_PKSH_PT2_PKSL_T4_iiT6_)
        /*06b0*/ 	.short	0x0380
        /*06b2*/ 	.short	0x004d


	//----- nvinfo : EIATTR_SW_WAR
	.align		4
.L_160:
        /*06b4*/ 	.byte	0x04, 0x36
        /*06b6*/ 	.short	(.L_162 - .L_161)
.L_161:
        /*06b8*/ 	.word	0x00000008
.L_162:


//--------------------- .nv.info._ZN3cub18CUB_300001_SM_10006detail10radix_sort33DeviceRadixSortExclusiveSumKernelINS1_5radix10policy_hubIlNS0_8NullTypeEyE10Policy1000EyEEvPT0_ --------------------------
	.section	.nv.info._ZN3cub18CUB_300001_SM_10006detail10radix_sort33DeviceRadixSortExclusiveSumKernelINS1_5radix10policy_hubIlNS0_8NullTypeEyE10Policy1000EyEEvPT0_,"",@"SHT_CUDA_INFO"
	.sectionflags	@""
	.align	4


	//----- nvinfo : EIATTR_CUDA_API_VERSION
	.align		4
        /*0000*/ 	.byte	0x04, 0x37
        /*0002*/ 	.short	(.L_164 - .L_163)
.L_163:
        /*0004*/ 	.word	0x00000082


	//----- nvinfo : EIATTR_KPARAM_INFO
	.align		4
.L_164:
        /*0008*/ 	.byte	0x04, 0x17
        /*000a*/ 	.short	(.L_166 - .L_165)
.L_165:
        /*000c*/ 	.word	0x00000000
        /*0010*/ 	.short	0x0000
        /*0012*/ 	.short	0x0000
        /*0014*/ 	.byte	0x00, 0xf5, 0x21, 0x00


	//----- nvinfo : EIATTR_SPARSE_MMA_MASK
	.align		4
.L_166:
        /*0018*/ 	.byte	0x03, 0x50
        /*001a*/ 	.short	0x0000


	//----- nvinfo : EIATTR_MAXREG_COUNT
	.align		4
        /*001c*/ 	.byte	0x03, 0x1b
        /*001e*/ 	.short	0x00ff


	//----- nvinfo : EIATTR_NUM_BARRIERS
	.align		4
        /*0020*/ 	.byte	0x02, 0x4c
        /*0022*/ 	.byte	0x01
	.zero		1


	//----- nvinfo : EIATTR_MERCURY_ISA_VERSION
	.align		4
        /*0024*/ 	.byte	0x03, 0x5f
        /*0026*/ 	.short	0x0101


	//----- nvinfo : EIATTR_COOP_GROUP_MASK_REGIDS
	.align		4
        /*0028*/ 	.byte	0x04, 0x29
        /*002a*/ 	.short	(.L_168 - .L_167)


	//   ....[0]....
.L_167:
        /*002c*/ 	.word	0xffffffff


	//   ....[1]....
        /*0030*/ 	.word	0xffffffff


	//   ....[2]....
        /*0034*/ 	.word	0xffffffff


	//   ....[3]....
        /*0038*/ 	.word	0xffffffff


	//   ....[4]....
        /*003c*/ 	.word	0xffffffff


	//   ....[5]....
        /*0040*/ 	.word	0xffffffff


	//   ....[6]....
        /*0044*/ 	.word	0xffffffff


	//   ....[7]....
        /*0048*/ 	.word	0xffffffff


	//   ....[8]....
        /*004c*/ 	.word	0xffffffff


	//   ....[9]....
        /*0050*/ 	.word	0xffffffff


	//   ....[10]....
        /*0054*/ 	.word	0x05000015


	//   ....[11]....
        /*0058*/ 	.word	0x05000015


	//   ....[12]....
        /*005c*/ 	.word	0x05000015


	//   ....[13]....
        /*0060*/ 	.word	0x05000015


	//   ....[14]....
        /*0064*/ 	.word	0x05000015


	//   ....[15]....
        /*0068*/ 	.word	0x05000015


	//   ....[16]....
        /*006c*/ 	.word	0x05000015


	//   ....[17]....
        /*0070*/ 	.word	0x05000015


	//   ....[18]....
        /*0074*/ 	.word	0x05000015


	//   ....[19]....
        /*0078*/ 	.word	0x05000015


	//----- nvinfo : EIATTR_COOP_GROUP_INSTR_OFFSETS
	.align		4
.L_168:
        /*007c*/ 	.byte	0x04, 0x28
        /*007e*/ 	.short	(.L_170 - .L_169)


	//   ....[0]....
.L_169:
        /*0080*/ 	.word	0x00000250


	//   ....[1]....
        /*0084*/ 	.word	0x00000260


	//   ....[2]....
        /*0088*/ 	.word	0x000002a0


	//   ....[3]....
        /*008c*/ 	.word	0x000002c0


	//   ....[4]....
        /*0090*/ 	.word	0x00000310


	//   ....[5]....
        /*0094*/ 	.word	0x00000320


	//   ....[6]....
        /*0098*/ 	.word	0x00000360


	//   ....[7]....
        /*009c*/ 	.word	0x00000380


	//   ....[8]....
        /*00a0*/ 	.word	0x000003d0


	//   ....[9]....
        /*00a4*/ 	.word	0x000003e0


	//   ....[10]....
        /*00a8*/ 	.word	0x00000660


	//   ....[11]....
        /*00ac*/ 	.word	0x000006b0


	//   ....[12]....
        /*00b0*/ 	.word	0x00000740


	//   ....[13]....
        /*00b4*/ 	.word	0x00000790


	//   ....[14]....
        /*00b8*/ 	.word	0x00000820


	//   ....[15]....
        /*00bc*/ 	.word	0x00000870


	//   ....[16]....
        /*00c0*/ 	.word	0x00000900


	//   ....[17]....
        /*00c4*/ 	.word	0x00000950


	//   ....[18]....
        /*00c8*/ 	.word	0x000009e0


	//   ....[19]....
        /*00cc*/ 	.word	0x00000a30


	//----- nvinfo : EIATTR_VRC_CTA_INIT_COUNT
	.align		4
.L_170:
        /*00d0*/ 	.byte	0x02, 0x4a
	.zero		1
	.zero		1


	//----- nvinfo : EIATTR_EXIT_INSTR_OFFSETS
	.align		4
        /*00d4*/ 	.byte	0x04, 0x1c
        /*00d6*/ 	.short	(.L_172 - .L_171)


	//   ....[0]....
.L_171:
        /*00d8*/ 	.word	0x000005d0


	//   ....[1]....
        /*00dc*/ 	.word	0x00000600


	//----- nvinfo : EIATTR_CRS_STACK_SIZE
	.align		4
.L_172:
        /*00e0*/ 	.byte	0x04, 0x1e
        /*00e2*/ 	.short	(.L_174 - .L_173)
.L_173:
        /*00e4*/ 	.word	0x00000000


	//----- nvinfo : EIATTR_CBANK_PARAM_SIZE
	.align		4
.L_174:
        /*00e8*/ 	.byte	0x03, 0x19
        /*00ea*/ 	.short	0x0008


	//----- nvinfo : EIATTR_PARAM_CBANK
	.align		4
        /*00ec*/ 	.byte	0x04, 0x0a
        /*00ee*/ 	.short	(.L_176 - .L_175)
	.align		4
.L_175:
        /*00f0*/ 	.word	index@(.nv.constant0._ZN3cub18CUB_300001_SM_10006detail10radix_sort33DeviceRadixSortExclusiveSumKernelINS1_5radix10policy_hubIlNS0_8NullTypeEyE10Policy1000EyEEvPT0_)
        /*00f4*/ 	.short	0x0380
        /*00f6*/ 	.short	0x0008


	//----- nvinfo : EIATTR_SW_WAR
	.align		4
.L_176:
        /*00f8*/ 	.byte	0x04, 0x36
        /*00fa*/ 	.short	(.L_178 - .L_177)
.L_177:
        /*00fc*/ 	.word	0x00000008
.L_178:


//--------------------- .nv.info._ZN3cub18CUB_300001_SM_10006detail10radix_sort30DeviceRadixSortHistogramKernelINS1_5radix10policy_hubIlNS0_8NullTypeEyE10Policy1000ELNS0_9SortOrderE0ElyNS1_21identity_decomposer_tEEEvPT2_PKT1_SB_iiT3_ --------------------------
	.section	.nv.info._ZN3cub18CUB_300001_SM_10006detail10radix_sort30DeviceRadixSortHistogramKernelINS1_5radix10policy_hubIlNS0_8NullTypeEyE10Policy1000ELNS0_9SortOrderE0ElyNS1_21identity_decomposer_tEEEvPT2_PKT1_SB_iiT3_,"",@"SHT_CUDA_INFO"
	.sectionflags	@""
	.align	4


	//----- nvinfo : EIATTR_CUDA_API_VERSION
	.align		4
        /*0000*/ 	.byte	0x04, 0x37
        /*0002*/ 	.short	(.L_180 - .L_179)
.L_179:
        /*0004*/ 	.word	0x00000082


	//----- nvinfo : EIATTR_KPARAM_INFO
	.align		4
.L_180:
        /*0008*/ 	.byte	0x04, 0x17
        /*000a*/ 	.short	(.L_182 - .L_181)
.L_181:
        /*000c*/ 	.word	0x00000000
        /*0010*/ 	.short	0x0005
        /*0012*/ 	.short	0x0020
        /*0014*/ 	.byte	0x00, 0xf0, 0x05, 0x00


	//----- nvinfo : EIATTR_KPARAM_INFO
	.align		4
.L_182:
        /*0018*/ 	.byte	0x04, 0x17
        /*001a*/ 	.short	(.L_184 - .L_183)
.L_183:
        /*001c*/ 	.word	0x00000000
        /*0020*/ 	.short	0x0004
        /*0022*/ 	.short	0x001c
        /*0024*/ 	.byte	0x00, 0xf0, 0x11, 0x00


	//----- nvinfo : EIATTR_KPARAM_INFO
	.align		4
.L_184:
        /*0028*/ 	.byte	0x04, 0x17
        /*002a*/ 	.short	(.L_186 - .L_185)
.L_185:
        /*002c*/ 	.word	0x00000000
        /*0030*/ 	.short	0x0003
        /*0032*/ 	.short	0x0018
        /*0034*/ 	.byte	0x00, 0xf0, 0x11, 0x00


	//----- nvinfo : EIATTR_KPARAM_INFO
	.align		4
.L_186:
        /*0038*/ 	.byte	0x04, 0x17
        /*003a*/ 	.short	(.L_188 - .L_187)
.L_187:
        /*003c*/ 	.word	0x00000000
        /*0040*/ 	.short	0x0002
        /*0042*/ 	.short	0x0010
        /*0044*/ 	.byte	0x00, 0xf0, 0x21, 0x00


	//----- nvinfo : EIATTR_KPARAM_INFO
	.align		4
.L_188:
        /*0048*/ 	.byte	0x04, 0x17
        /*004a*/ 	.short	(.L_190 - .L_189)
.L_189:
        /*004c*/ 	.word	0x00000000
        /*0050*/ 	.short	0x0001
        /*0052*/ 	.short	0x0008
        /*0054*/ 	.byte	0x00, 0xf5, 0x21, 0x00


	//----- nvinfo : EIATTR_KPARAM_INFO
	.align		4
.L_190:
        /*0058*/ 	.byte	0x04, 0x17
        /*005a*/ 	.short	(.L_192 - .L_191)
.L_191:
        /*005c*/ 	.word	0x00000000
        /*0060*/ 	.short	0x0000
        /*0062*/ 	.short	0x0000
        /*0064*/ 	.byte	0x00, 0xf5, 0x21, 0x00


	//----- nvinfo : EIATTR_SPARSE_MMA_MASK
	.align		4
.L_192:
        /*0068*/ 	.byte	0x03, 0x50
        /*006a*/ 	.short	0x0000


	//----- nvinfo : EIATTR_MAXREG_COUNT
	.align		4
        /*006c*/ 	.byte	0x03, 0x1b
        /*006e*/ 	.short	0x00ff


	//----- nvinfo : EIATTR_NUM_BARRIERS
	.align		4
        /*0070*/ 	.byte	0x02, 0x4c
        /*0072*/ 	.byte	0x01
	.zero		1


	//----- nvinfo : EIATTR_MERCURY_ISA_VERSION
	.align		4
        /*0074*/ 	.byte	0x03, 0x5f
        /*0076*/ 	.short	0x0101


	//----- nvinfo : EIATTR_VRC_CTA_INIT_COUNT
	.align		4
        /*0078*/ 	.byte	0x02, 0x4a
	.zero		1
	.zero		1


	//----- nvinfo : EIATTR_EXIT_INSTR_OFFSETS
	.align		4
        /*007c*/ 	.byte	0x04, 0x1c
        /*007e*/ 	.short	(.L_194 - .L_193)


	//   ....[0]....
.L_193:
        /*0080*/ 	.word	0x00000040


	//   ....[1]....
        /*0084*/ 	.word	0x000030c0


	//----- nvinfo : EIATTR_MAX_THREADS
	.align		4
.L_194:
        /*0088*/ 	.byte	0x04, 0x05
        /*008a*/ 	.short	(.L_196 - .L_195)
.L_195:
        /*008c*/ 	.word	0x00000080
        /*0090*/ 	.word	0x00000001
        /*0094*/ 	.word	0x00000001


	//----- nvinfo : EIATTR_CRS_STACK_SIZE
	.align		4
.L_196:
        /*0098*/ 	.byte	0x04, 0x1e
        /*009a*/ 	.short	(.L_198 - .L_197)
.L_197:
        /*009c*/ 	.word	0x00000000


	//----- nvinfo : EIATTR_CBANK_PARAM_SIZE
	.align		4
.L_198:
        /*00a0*/ 	.byte	0x03, 0x19
        /*00a2*/ 	.short	0x0021


	//----- nvinfo : EIATTR_PARAM_CBANK
	.align		4
        /*00a4*/ 	.byte	0x04, 0x0a
        /*00a6*/ 	.short	(.L_200 - .L_199)
	.align		4
.L_199:
        /*00a8*/ 	.word	index@(.nv.constant0._ZN3cub18CUB_300001_SM_10006detail10radix_sort30DeviceRadixSortHistogramKernelINS1_5radix10policy_hubIlNS0_8NullTypeEyE10Policy1000ELNS0_9SortOrderE0ElyNS1_21identity_decomposer_tEEEvPT2_PKT1_SB_iiT3_)
        /*00ac*/ 	.short	0x0380
        /*00ae*/ 	.short	0x0021


	//----- nvinfo : EIATTR_SW_WAR
	.align		4
.L_200:
        /*00b0*/ 	.byte	0x04, 0x36
        /*00b2*/ 	.short	(.L_202 - .L_201)
.L_201:
        /*00b4*/ 	.word	0x00000008
.L_202:


//--------------------- .nv.info._ZN3cub18CUB_300001_SM_10006detail10radix_sort31DeviceRadixSortSingleTileKernelINS1_5radix10policy_hubIlNS0_8NullTypeEyE10Policy1000ELNS0_9SortOrderE0ElS6_yNS1_21identity_decomposer_tEEEvPKT1_PSB_PKT2_PSF_T3_iiT4_ --------------------------
	.section	.nv.info._ZN3cub18CUB_300001_SM_10006detail10radix_sort31DeviceRadixSortSingleTileKernelINS1_5radix10policy_hubIlNS0_8NullTypeEyE10Policy1000ELNS0_9SortOrderE0ElS6_yNS1_21identity_decomposer_tEEEvPKT1_PSB_PKT2_PSF_T3_iiT4_,"",@"SHT_CUDA_INFO"
	.sectionflags	@""
	.align	4


	//----- nvinfo : EIATTR_CUDA_API_VERSION
	.align		4
        /*0000*/ 	.byte	0x04, 0x37
        /*0002*/ 	.short	(.L_204 - .L_203)
.L_203:
        /*0004*/ 	.word	0x00000082


	//----- nvinfo : EIATTR_KPARAM_INFO
	.align		4
.L_204:
        /*0008*/ 	.byte	0x04, 0x17
        /*000a*/ 	.short	(.L_206 - .L_205)
.L_205:
        /*000c*/ 	.word	0x00000000
        /*0010*/ 	.short	0x0007
        /*0012*/ 	.short	0x0030
        /*0014*/ 	.byte	0x00, 0xf0, 0x05, 0x00


	//----- nvinfo : EIATTR_KPARAM_INFO
	.align		4
.L_206:
        /*0018*/ 	.byte	0x04, 0x17
        /*001a*/ 	.short	(.L_208 - .L_207)
.L_207:
        /*001c*/ 	.word	0x00000000
        /*0020*/ 	.short	0x0006
        /*0022*/ 	.short	0x002c
        /*0024*/ 	.byte	0x00, 0xf0, 0x11, 0x00


	//----- nvinfo : EIATTR_KPARAM_INFO
	.align		4
.L_208:
        /*0028*/ 	.byte	0x04, 0x17
        /*002a*/ 	.short	(.L_210 - .L_209)
.L_209:
        /*002c*/ 	.word	0x00000000
        /*0030*/ 	.short	0x0005
        /*0032*/ 	.short	0x0028
        /*0034*/ 	.byte	0x00, 0xf0, 0x11, 0x00


	//----- nvinfo : EIATTR_KPARAM_INFO
	.align		4
.L_210:
        /*0038*/ 	.byte	0x04, 0x17
        /*003a*/ 	.short	(.L_212 - .L_211)
.L_211:
        /*003c*/ 	.word	0x00000000
        /*0040*/ 	.short	0x0004
        /*0042*/ 	.short	0x0020
        /*0044*/ 	.byte	0x00, 0xf0, 0x21, 0x00


	//----- nvinfo : EIATTR_KPARAM_INFO
	.align		4
.L_212:
        /*0048*/ 	.byte	0x04, 0x17
        /*004a*/ 	.short	(.L_214 - .L_213)
.L_213:
        /*004c*/ 	.word	0x00000000
        /*0050*/ 	.short	0x0003
        /*0052*/ 	.short	0x0018
        /*0054*/ 	.byte	0x00, 0xf5, 0x21, 0x00


	//----- nvinfo : EIATTR_KPARAM_INFO
	.align		4
.L_214:
        /*0058*/ 	.byte	0x04, 0x17
        /*005a*/ 	.short	(.L_216 - .L_215)
.L_215:
        /*005c*/ 	.word	0x00000000
        /*0060*/ 	.short	0x0002
        /*0062*/ 	.short	0x0010
        /*0064*/ 	.byte	0x00, 0xf5, 0x21, 0x00


	//----- nvinfo : EIATTR_KPARAM_INFO
	.align		4
.L_216:
        /*0068*/ 	.byte	0x04, 0x17
        /*006a*/ 	.short	(.L_218 - .L_217)
.L_217:
        /*006c*/ 	.word	0x00000000
        /*0070*/ 	.short	0x0001
        /*0072*/ 	.short	0x0008
        /*0074*/ 	.byte	0x00, 0xf5, 0x21, 0x00


	//----- nvinfo : EIATTR_KPARAM_INFO
	.align		4
.L_218:
        /*0078*/ 	.byte	0x04, 0x17
        /*007a*/ 	.short	(.L_220 - .L_219)
.L_219:
        /*007c*/ 	.word	0x00000000
        /*0080*/ 	.short	0x0000
        /*0082*/ 	.short	0x0000
        /*0084*/ 	.byte	0x00, 0xf5, 0x21, 0x00


	//----- nvinfo : EIATTR_SPARSE_MMA_MASK
	.align		4
.L_220:
        /*0088*/ 	.byte	0x03, 0x50
        /*008a*/ 	.short	0x0000


	//----- nvinfo : EIATTR_MAXREG_COUNT
	.align		4
        /*008c*/ 	.byte	0x03, 0x1b
        /*008e*/ 	.short	0x00ff


	//----- nvinfo : EIATTR_NUM_BARRIERS
	.align		4
        /*0090*/ 	.byte	0x02, 0x4c
        /*0092*/ 	.byte	0x01
	.zero		1


	//----- nvinfo : EIATTR_MERCURY_ISA_VERSION
	.align		4
        /*0094*/ 	.byte	0x03, 0x5f
        /*0096*/ 	.short	0x0101


	//----- nvinfo : EIATTR_COOP_GROUP_MASK_REGIDS
	.align		4
        /*0098*/ 	.byte	0x04, 0x29
        /*009a*/ 	.short	(.L_222 - .L_221)


	//   ....[0]....
.L_221:
        /*009c*/ 	.word	0xffffffff


	//   ....[1]....
        /*00a0*/ 	.word	0xffffffff


	//   ....[2]....
        /*00a4*/ 	.word	0xffffffff


	//   ....[3]....
        /*00a8*/ 	.word	0xffffffff


	//   ....[4]....
        /*00ac*/ 	.word	0xffffffff


	//----- nvinfo : EIATTR_COOP_GROUP_INSTR_OFFSETS
	.align		4
.L_222:
        /*00b0*/ 	.byte	0x04, 0x28
        /*00b2*/ 	.short	(.L_224 - .L_223)


	//   ....[0]....
.L_223:
        /*00b4*/ 	.word	0x000012d0


	//   ....[1]....
        /*00b8*/ 	.word	0x000012f0


	//   ....[2]....
        /*00bc*/ 	.word	0x00001310


	//   ....[3]....
        /*00c0*/ 	.word	0x00001330


	//   ....[4]....
        /*00c4*/ 	.word	0x00001350


	//----- nvinfo : EIATTR_VRC_CTA_INIT_COUNT
	.align		4
.L_224:
        /*00c8*/ 	.byte	0x02, 0x4a
	.zero		1
	.zero		1


	//----- nvinfo : EIATTR_EXIT_INSTR_OFFSETS
	.align		4
        /*00cc*/ 	.byte	0x04, 0x1c
        /*00ce*/ 	.short	(.L_226 - .L_225)


	//   ....[0]....
.L_225:
        /*00d0*/ 	.word	0x000021a0


	//   ....[1]....
        /*00d4*/ 	.word	0x000021e0


	//----- nvinfo : EIATTR_MAX_THREADS
	.align		4
.L_226:
        /*00d8*/ 	.byte	0x04, 0x05
        /*00da*/ 	.short	(.L_228 - .L_227)
.L_227:
        /*00dc*/ 	.word	0x00000100
        /*00e0*/ 	.word	0x00000001
        /*00e4*/ 	.word	0x00000001


	//----- nvinfo : EIATTR_CBANK_PARAM_SIZE
	.align		4
.L_228:
        /*00e8*/ 	.byte	0x03, 0x19
        /*00ea*/ 	.short	0x0031


	//----- nvinfo : EIATTR_PARAM_CBANK
	.align		4
        /*00ec*/ 	.byte	0x04, 0x0a
        /*00ee*/ 	.short	(.L_230 - .L_229)
	.align		4
.L_229:
        /*00f0*/ 	.word	index@(.nv.constant0._ZN3cub18CUB_300001_SM_10006detail10radix_sort31DeviceRadixSortSingleTileKernelINS1_5radix10policy_hubIlNS0_8NullTypeEyE10Policy1000ELNS0_9SortOrderE0ElS6_yNS1_21identity_decomposer_tEEEvPKT1_PSB_PKT2_PSF_T3_iiT4_)
        /*00f4*/ 	.short	0x0380
        /*00f6*/ 	.short	0x0031


	//----- nvinfo : EIATTR_SW_WAR
	.align		4
.L_230:
        /*00f8*/ 	.byte	0x04, 0x36
        /*00fa*/ 	.short	(.L_232 - .L_231)
.L_231:
        /*00fc*/ 	.word	0x00000008
.L_232:


//--------------------- .nv.info._ZN3cub18CUB_300001_SM_10006detail9transform16transform_kernelINS2_10policy_hubILb1EN4cuda3std3__45tupleIJN6thrust24THRUST_300001_SM_1000_NS17constant_iteratorIhNSA_11use_defaultESC_EEEEEE10policy1000ElNS7_10__identityENSA_20permutation_iteratorINSA_6detail15normal_iteratorINSA_10device_ptrIhEEEENSK_INSL_IlEEEEEEJSD_EEEvT0_iT1_T2_DpNS2_10kernel_argIT3_EE --------------------------
	.section	.nv.info._ZN3cub18CUB_300001_SM_10006detail9transform16transform_kernelINS2_10policy_hubILb1EN4cuda3std3__45tupleIJN6thrust24THRUST_300001_SM_1000_NS17constant_iteratorIhNSA_11use_defaultESC_EEEEEE10policy1000ElNS7_10__identityENSA_20permutation_iteratorINSA_6detail15normal_iteratorINSA_10device_ptrIhEEEENSK_INSL_IlEEEEEEJSD_EEEvT0_iT1_T2_DpNS2_10kernel_argIT3_EE,"",@"SHT_CUDA_INFO"
	.sectionflags	@""
	.align	4


	//----- nvinfo : EIATTR_CUDA_API_VERSION
	.align		4
        /*0000*/ 	.byte	0x04, 0x37
        /*0002*/ 	.short	(.L_234 - .L_233)
.L_233:
        /*0004*/ 	.word	0x00000082


	//----- nvinfo : EIATTR_KPARAM_INFO
	.align		4
.L_234:
        /*0008*/ 	.byte	0x04, 0x17
        /*000a*/ 	.short	(.L_236 - .L_235)
.L_235:
        /*000c*/ 	.word	0x00000000
        /*0010*/ 	.short	0x0004
        /*0012*/ 	.short	0x0020
        /*0014*/ 	.byte	0x00, 0xf0, 0x41, 0x00


	//----- nvinfo : EIATTR_KPARAM_INFO
	.align		4
.L_236:
        /*0018*/ 	.byte	0x04, 0x17
        /*001a*/ 	.short	(.L_238 - .L_237)
.L_237:
        /*001c*/ 	.word	0x00000000
        /*0020*/ 	.short	0x0003
        /*0022*/ 	.short	0x0010
        /*0024*/ 	.byte	0x00, 0xf0, 0x41, 0x00


	//----- nvinfo : EIATTR_KPARAM_INFO
	.align		4
.L_238:
        /*0028*/ 	.byte	0x04, 0x17
        /*002a*/ 	.short	(.L_240 - .L_239)
.L_239:
        /*002c*/ 	.word	0x00000000
        /*0030*/ 	.short	0x0002
        /*0032*/ 	.short	0x000c
        /*0034*/ 	.byte	0x00, 0xf0, 0x05, 0x00


	//----- nvinfo : EIATTR_KPARAM_INFO
	.align		4
.L_240:
        /*0038*/ 	.byte	0x04, 0x17
        /*003a*/ 	.short	(.L_242 - .L_241)
.L_241:
        /*003c*/ 	.word	0x00000000
        /*0040*/ 	.short	0x0001
        /*0042*/ 	.short	0x0008
        /*0044*/ 	.byte	0x00, 0xf0, 0x11, 0x00


	//----- nvinfo : EIATTR_KPARAM_INFO
	.align		4
.L_242:
        /*0048*/ 	.byte	0x04, 0x17
        /*004a*/ 	.short	(.L_244 - .L_243)
.L_243:
        /*004c*/ 	.word	0x00000000
        /*0050*/ 	.short	0x0000
        /*0052*/ 	.short	0x0000
        /*0054*/ 	.byte	0x00, 0xf0, 0x21, 0x00


	//----- nvinfo : EIATTR_SPARSE_MMA_MASK
	.align		4
.L_244:
        /*0058*/ 	.byte	0x03, 0x50
        /*005a*/ 	.short	0x0000


	//----- nvinfo : EIATTR_MAXREG_COUNT
	.align		4
        /*005c*/ 	.byte	0x03, 0x1b
        /*005e*/ 	.short	0x00ff


	//----- nvinfo : EIATTR_MERCURY_ISA_VERSION
	.align		4
        /*0060*/ 	.byte	0x03, 0x5f
        /*0062*/ 	.short	0x0101


	//----- nvinfo : EIATTR_VRC_CTA_INIT_COUNT
	.align		4
        /*0064*/ 	.byte	0x02, 0x4a
	.zero		1
	.zero		1


	//----- nvinfo : EIATTR_EXIT_INSTR_OFFSETS
	.align		4
        /*0068*/ 	.byte	0x04, 0x1c
        /*006a*/ 	.short	(.L_246 - .L_245)


	//   ....[0]....
.L_245:
        /*006c*/ 	.word	0x00000160


	//   ....[1]....
        /*0070*/ 	.word	0x000013d0


	//   ....[2]....
        /*0074*/ 	.word	0x00001850


	//   ....[3]....
        /*0078*/ 	.word	0x00001ac0


	//   ....[4]....
        /*007c*/ 	.word	0x00001bb0


	//   ....[5]....
        /*0080*/ 	.word	0x00001bd0


	//   ....[6]....
        /*0084*/ 	.word	0x00002150


	//   ....[7]....
        /*0088*/ 	.word	0x000023f0


	//   ....[8]....
        /*008c*/ 	.word	0x00002590


	//   ....[9]....
        /*0090*/ 	.word	0x00002650


	//----- nvinfo : EIATTR_MAX_THREADS
	.align		4
.L_246:
        /*0094*/ 	.byte	0x04, 0x05
        /*0096*/ 	.short	(.L_248 - .L_247)
.L_247:
        /*0098*/ 	.word	0x00000080
        /*009c*/ 	.word	0x00000001
        /*00a0*/ 	.word	0x00000001


	//----- nvinfo : EIATTR_CRS_STACK_SIZE
	.align		4
.L_248:
        /*00a4*/ 	.byte	0x04, 0x1e
        /*00a6*/ 	.short	(.L_250 - .L_249)
.L_249:
        /*00a8*/ 	.word	0x00000000


	//----- nvinfo : EIATTR_CBANK_PARAM_SIZE
	.align		4
.L_250:
        /*00ac*/ 	.byte	0x03, 0x19
        /*00ae*/ 	.short	0x0030


	//----- nvinfo : EIATTR_PARAM_CBANK
	.align		4
        /*00b0*/ 	.byte	0x04, 0x0a
        /*00b2*/ 	.short	(.L_252 - .L_251)
	.align		4
.L_251:
        /*00b4*/ 	.word	index@(.nv.constant0._ZN3cub18CUB_300001_SM_10006detail9transform16transform_kernelINS2_10policy_hubILb1EN4cuda3std3__45tupleIJN6thrust24THRUST_300001_SM_1000_NS17constant_iteratorIhNSA_11use_defaultESC_EEEEEE10policy1000ElNS7_10__identityENSA_20permutation_iteratorINSA_6detail15normal_iteratorINSA_10device_ptrIhEEEENSK_INSL_IlEEEEEEJSD_EEEvT0_iT1_T2_DpNS2_10kernel_argIT3_EE)
        /*00b8*/ 	.short	0x0380
        /*00ba*/ 	.short	0x0030


	//----- nvinfo : EIATTR_SW_WAR
	.align		4
.L_252:
        /*00bc*/ 	.byte	0x04, 0x36
        /*00be*/ 	.short	(.L_254 - .L_253)
.L_253:
        /*00c0*/ 	.word	0x00000008
.L_254:


//--------------------- .nv.info._ZN3cub18CUB_300001_SM_10006detail9transform16transform_kernelINS2_10policy_hubILb1EN4cuda3std3__45tupleIJN6thrust24THRUST_300001_SM_1000_NS17constant_iteratorIhNSA_11use_defaultESC_EEEEEE10policy1000EiNS7_10__identityENSA_20permutation_iteratorINSA_6detail15normal_iteratorINSA_10device_ptrIhEEEENSK_INSL_IlEEEEEEJSD_EEEvT0_iT1_T2_DpNS2_10kernel_argIT3_EE --------------------------
	.section	.nv.info._ZN3cub18CUB_300001_SM_10006detail9transform16transform_kernelINS2_10policy_hubILb1EN4cuda3std3__45tupleIJN6thrust24THRUST_300001_SM_1000_NS17constant_iteratorIhNSA_11use_defaultESC_EEEEEE10policy1000EiNS7_10__identityENSA_20permutation_iteratorINSA_6detail15normal_iteratorINSA_10device_ptrIhEEEENSK_INSL_IlEEEEEEJSD_EEEvT0_iT1_T2_DpNS2_10kernel_argIT3_EE,"",@"SHT_CUDA_INFO"
	.sectionflags	@""
	.align	4


	//----- nvinfo : EIATTR_CUDA_API_VERSION
	.align		4
        /*0000*/ 	.byte	0x04, 0x37
        /*0002*/ 	.short	(.L_256 - .L_255)
.L_255:
        /*0004*/ 	.word	0x00000082


	//----- nvinfo : EIATTR_KPARAM_INFO
	.align		4
.L_256:
        /*0008*/ 	.byte	0x04, 0x17
        /*000a*/ 	.short	(.L_258 - .L_257)
.L_257:
        /*000c*/ 	.word	0x00000000
        /*0010*/ 	.short	0x0004
        /*0012*/ 	.short	0x0020
        /*0014*/ 	.byte	0x00, 0xf0, 0x41, 0x00


	//----- nvinfo : EIATTR_KPARAM_INFO
	.align		4
.L_258:
        /*0018*/ 	.byte	0x04, 0x17
        /*001a*/ 	.short	(.L_260 - .L_259)
.L_259:
        /*001c*/ 	.word	0x00000000
        /*0020*/ 	.short	0x0003
        /*0022*/ 	.short	0x0010
        /*0024*/ 	.byte	0x00, 0xf0, 0x41, 0x00


	//----- nvinfo : EIATTR_KPARAM_INFO
	.align		4
.L_260:
        /*0028*/ 	.byte	0x04, 0x17
        /*002a*/ 	.short	(.L_262 - .L_261)
.L_261:
        /*002c*/ 	.word	0x00000000
        /*0030*/ 	.short	0x0002
        /*0032*/ 	.short	0x0008
        /*0034*/ 	.byte	0x00, 0xf0, 0x05, 0x00


	//----- nvinfo : EIATTR_KPARAM_INFO
	.align		4
.L_262:
        /*0038*/ 	.byte	0x04, 0x17
        /*003a*/ 	.short	(.L_264 - .L_263)
.L_263:
        /*003c*/ 	.word	0x00000000
        /*0040*/ 	.short	0x0001
        /*0042*/ 	.short	0x0004
        /*0044*/ 	.byte	0x00, 0xf0, 0x11, 0x00


	//----- nvinfo : EIATTR_KPARAM_INFO
	.align		4
.L_264:
        /*0048*/ 	.byte	0x04, 0x17
        /*004a*/ 	.short	(.L_266 - .L_265)
.L_265:
        /*004c*/ 	.word	0x00000000
        /*0050*/ 	.short	0x0000
        /*0052*/ 	.short	0x0000
        /*0054*/ 	.byte	0x00, 0xf0, 0x11, 0x00


	//----- nvinfo : EIATTR_SPARSE_MMA_MASK
	.align		4
.L_266:
        /*0058*/ 	.byte	0x03, 0x50
        /*005a*/ 	.short	0x0000


	//----- nvinfo : EIATTR_MAXREG_COUNT
	.align		4
        /*005c*/ 	.byte	0x03, 0x1b
        /*005e*/ 	.short	0x00ff


	//----- nvinfo : EIATTR_MERCURY_ISA_VERSION
	.align		4
        /*0060*/ 	.byte	0x03, 0x5f
        /*0062*/ 	.short	0x0101


	//----- nvinfo : EIATTR_VRC_CTA_INIT_COUNT
	.align		4
        /*0064*/ 	.byte	0x02, 0x4a
	.zero		1
	.zero		1


	//----- nvinfo : EIATTR_EXIT_INSTR_OFFSETS
	.align		4
        /*0068*/ 	.byte	0x04, 0x1c
        /*006a*/ 	.short	(.L_268 - .L_267)


	//   ....[0]....
.L_267:
        /*006c*/ 	.word	0x000000d0


	//   ....[1]....
        /*0070*/ 	.word	0x00000650


	//   ....[2]....
        /*0074*/ 	.word	0x00000900


	//   ....[3]....
        /*0078*/ 	.word	0x00000aa0


	//   ....[4]....
        /*007c*/ 	.word	0x00000b80


	//   ....[5]....
        /*0080*/ 	.word	0x00000ba0


	//   ....[6]....
        /*0084*/ 	.word	0x00001530


	//   ....[7]....
        /*0088*/ 	.word	0x000019b0


	//   ....[8]....
        /*008c*/ 	.word	0x00001c20


	//   ....[9]....
        /*0090*/ 	.word	0x00001cf0


	//----- nvinfo : EIATTR_MAX_THREADS
	.align		4
.L_268:
        /*0094*/ 	.byte	0x04, 0x05
        /*0096*/ 	.short	(.L_270 - .L_269)
.L_269:
        /*0098*/ 	.word	0x00000080
        /*009c*/ 	.word	0x00000001
        /*00a0*/ 	.word	0x00000001


	//----- nvinfo : EIATTR_CRS_STACK_SIZE
	.align		4
.L_270:
        /*00a4*/ 	.byte	0x04, 0x1e
        /*00a6*/ 	.short	(.L_272 - .L_271)
.L_271:
        /*00a8*/ 	.word	0x00000000


	//----- nvinfo : EIATTR_CBANK_PARAM_SIZE
	.align		4
.L_272:
        /*00ac*/ 	.byte	0x03, 0x19
        /*00ae*/ 	.short	0x0030


	//----- nvinfo : EIATTR_PARAM_CBANK
	.align		4
        /*00b0*/ 	.byte	0x04, 0x0a
        /*00b2*/ 	.short	(.L_274 - .L_273)
	.align		4
.L_273:
        /*00b4*/ 	.word	index@(.nv.constant0._ZN3cub18CUB_300001_SM_10006detail9transform16transform_kernelINS2_10policy_hubILb1EN4cuda3std3__45tupleIJN6thrust24THRUST_300001_SM_1000_NS17constant_iteratorIhNSA_11use_defaultESC_EEEEEE10policy1000EiNS7_10__identityENSA_20permutation_iteratorINSA_6detail15normal_iteratorINSA_10device_ptrIhEEEENSK_INSL_IlEEEEEEJSD_EEEvT0_iT1_T2_DpNS2_10kernel_argIT3_EE)
        /*00b8*/ 	.short	0x0380
        /*00ba*/ 	.short	0x0030


	//----- nvinfo : EIATTR_SW_WAR
	.align		4
.L_274:
        /*00bc*/ 	.byte	0x04, 0x36
        /*00be*/ 	.short	(.L_276 - .L_275)
.L_275:
        /*00c0*/ 	.word	0x00000008
.L_276:


//--------------------- .nv.info._ZN3cub18CUB_300001_SM_10006detail8for_each13static_kernelINS2_12policy_hub_t12policy_500_tEmN6thrust24THRUST_300001_SM_1000_NS8cuda_cub20__uninitialized_fill7functorINS7_10device_ptrI18UncoalescedIndicesIlEEESD_EEEEvT0_T1_ --------------------------
	.section	.nv.info._ZN3cub18CUB_300001_SM_10006detail8for_each13static_kernelINS2_12policy_hub_t12policy_500_tEmN6thrust24THRUST_300001_SM_1000_NS8cuda_cub20__uninitialized_fill7functorINS7_10device_ptrI18UncoalescedIndicesIlEEESD_EEEEvT0_T1_,"",@"SHT_CUDA_INFO"
	.sectionflags	@""
	.align	4


	//----- nvinfo : EIATTR_CUDA_API_VERSION
	.align		4
        /*0000*/ 	.byte	0x04, 0x37
        /*0002*/ 	.short	(.L_278 - .L_277)
.L_277:
        /*0004*/ 	.word	0x00000082


	//----- nvinfo : EIATTR_KPARAM_INFO
	.align		4
.L_278:
        /*0008*/ 	.byte	0x04, 0x17
        /*000a*/ 	.short	(.L_280 - .L_279)
.L_279:
        /*000c*/ 	.word	0x00000000
        /*0010*/ 	.short	0x0001
        /*0012*/ 	.short	0x0008
        /*0014*/ 	.byte	0x00, 0xf0, 0xc1, 0x00


	//----- nvinfo : EIATTR_KPARAM_INFO
	.align		4
.L_280:
        /*0018*/ 	.byte	0x04, 0x17
        /*001a*/ 	.short	(.L_282 - .L_281)
.L_281:
        /*001c*/ 	.word	0x00000000
        /*0020*/ 	.short	0x0000
        /*0022*/ 	.short	0x0000
        /*0024*/ 	.byte	0x00, 0xf0, 0x21, 0x00


	//----- nvinfo : EIATTR_SPARSE_MMA_MASK
	.align		4
.L_282:
        /*0028*/ 	.byte	0x03, 0x50
        /*002a*/ 	.short	0x0000


	//----- nvinfo : EIATTR_MAXREG_COUNT
	.align		4
        /*002c*/ 	.byte	0x03, 0x1b
        /*002e*/ 	.short	0x00ff


	//----- nvinfo : EIATTR_MERCURY_ISA_VERSION
	.align		4
        /*0030*/ 	.byte	0x03, 0x5f
        /*0032*/ 	.short	0x0101


	//----- nvinfo : EIATTR_VRC_CTA_INIT_COUNT
	.align		4
        /*0034*/ 	.byte	0x02, 0x4a
	.zero		1
	.zero		1


	//----- nvinfo : EIATTR_EXIT_INSTR_OFFSETS
	.align		4
        /*0038*/ 	.byte	0x04, 0x1c
        /*003a*/ 	.short	(.L_284 - .L_283)


	//   ....[0]....
.L_283:
        /*003c*/ 	.word	0x00000200


	//   ....[1]....
        /*0040*/ 	.word	0x00000390


	//   ....[2]....
        /*0044*/ 	.word	0x00000440


	//----- nvinfo : EIATTR_MAX_THREADS
	.align		4
.L_284:
        /*0048*/ 	.byte	0x04, 0x05
        /*004a*/ 	.short	(.L_286 - .L_285)
.L_285:
        /*004c*/ 	.word	0x00000100
        /*0050*/ 	.word	0x00000001
        /*0054*/ 	.word	0x00000001


	//----- nvinfo : EIATTR_CBANK_PARAM_SIZE
	.align		4
.L_286:
        /*0058*/ 	.byte	0x03, 0x19
        /*005a*/ 	.short	0x0038


	//----- nvinfo : EIATTR_PARAM_CBANK
	.align		4
        /*005c*/ 	.byte	0x04, 0x0a
        /*005e*/ 	.short	(.L_288 - .L_287)
	.align		4
.L_287:
        /*0060*/ 	.word	index@(.nv.constant0._ZN3cub18CUB_300001_SM_10006detail8for_each13static_kernelINS2_12policy_hub_t12policy_500_tEmN6thrust24THRUST_300001_SM_1000_NS8cuda_cub20__uninitialized_fill7functorINS7_10device_ptrI18UncoalescedIndicesIlEEESD_EEEEvT0_T1_)
        /*0064*/ 	.short	0x0380
        /*0066*/ 	.short	0x0038


	//----- nvinfo : EIATTR_SW_WAR
	.align		4
.L_288:
        /*0068*/ 	.byte	0x04, 0x36
        /*006a*/ 	.short	(.L_290 - .L_289)
.L_289:
        /*006c*/ 	.word	0x00000008
.L_290:


//--------------------- .nv.info._ZN3cub18CUB_300001_SM_10006detail8for_each13static_kernelINS2_12policy_hub_t12policy_500_tElN6thrust24THRUST_300001_SM_1000_NS8cuda_cub6__fill7functorINS7_6detail15normal_iteratorINS7_10device_ptrIhEEEEiEEEEvT0_T1_ --------------------------
	.section	.nv.info._ZN3cub18CUB_300001_SM_10006detail8for_each13static_kernelINS2_12policy_hub_t12policy_500_tElN6thrust24THRUST_300001_SM_1000_NS8cuda_cub6__fill7functorINS7_6detail15normal_iteratorINS7_10device_ptrIhEEEEiEEEEvT0_T1_,"",@"SHT_CUDA_INFO"
	.sectionflags	@""
	.align	4


	//----- nvinfo : EIATTR_CUDA_API_VERSION
	.align		4
        /*0000*/ 	.byte	0x04, 0x37
        /*0002*/ 	.short	(.L_292 - .L_291)
.L_291:
        /*0004*/ 	.word	0x00000082


	//----- nvinfo : EIATTR_KPARAM_INFO
	.align		4
.L_292:
        /*0008*/ 	.byte	0x04, 0x17
        /*000a*/ 	.short	(.L_294 - .L_293)
.L_293:
        /*000c*/ 	.word	0x00000000
        /*0010*/ 	.short	0x0001
        /*0012*/ 	.short	0x0008
        /*0014*/ 	.byte	0x00, 0xf0, 0x41, 0x00


	//----- nvinfo : EIATTR_KPARAM_INFO
	.align		4
.L_294:
        /*0018*/ 	.byte	0x04, 0x17
        /*001a*/ 	.short	(.L_296 - .L_295)
.L_295:
        /*001c*/ 	.word	0x00000000
        /*0020*/ 	.short	0x0000
        /*0022*/ 	.short	0x0000
        /*0024*/ 	.byte	0x00, 0xf0, 0x21, 0x00


	//----- nvinfo : EIATTR_SPARSE_MMA_MASK
	.align		4
.L_296:
        /*0028*/ 	.byte	0x03, 0x50
        /*002a*/ 	.short	0x0000


	//----- nvinfo : EIATTR_MAXREG_COUNT
	.align		4
        /*002c*/ 	.byte	0x03, 0x1b
        /*002e*/ 	.short	0x00ff


	//----- nvinfo : EIATTR_MERCURY_ISA_VERSION
	.align		4
        /*0030*/ 	.byte	0x03, 0x5f
        /*0032*/ 	.short	0x0101


	//----- nvinfo : EIATTR_VRC_CTA_INIT_COUNT
	.align		4
        /*0034*/ 	.byte	0x02, 0x4a
	.zero		1
	.zero		1


	//----- nvinfo : EIATTR_EXIT_INSTR_OFFSETS
	.align		4
        /*0038*/ 	.byte	0x04, 0x1c
        /*003a*/ 	.short	(.L_298 - .L_297)


	//   ....[0]....
.L_297:
        /*003c*/ 	.word	0x00000110


	//   ....[1]....
        /*0040*/ 	.word	0x00000200


	//   ....[2]....
        /*0044*/ 	.word	0x00000230


	//----- nvinfo : EIATTR_MAX_THREADS
	.align		4
.L_298:
        /*0048*/ 	.byte	0x04, 0x05
        /*004a*/ 	.short	(.L_300 - .L_299)
.L_299:
        /*004c*/ 	.word	0x00000100
        /*0050*/ 	.word	0x00000001
        /*0054*/ 	.word	0x00000001


	//----- nvinfo : EIATTR_CBANK_PARAM_SIZE
	.align		4
.L_300:
        /*0058*/ 	.byte	0x03, 0x19
        /*005a*/ 	.short	0x0018


	//----- nvinfo : EIATTR_PARAM_CBANK
	.align		4
        /*005c*/ 	.byte	0x04, 0x0a
        /*005e*/ 	.short	(.L_302 - .L_301)
	.align		4
.L_301:
        /*0060*/ 	.word	index@(.nv.constant0._ZN3cub18CUB_300001_SM_10006detail8for_each13static_kernelINS2_12policy_hub_t12policy_500_tElN6thrust24THRUST_300001_SM_1000_NS8cuda_cub6__fill7functorINS7_6detail15normal_iteratorINS7_10device_ptrIhEEEEiEEEEvT0_T1_)
        /*0064*/ 	.short	0x0380
        /*0066*/ 	.short	0x0018


	//----- nvinfo : EIATTR_SW_WAR
	.align		4
.L_302:
        /*0068*/ 	.byte	0x04, 0x36
        /*006a*/ 	.short	(.L_304 - .L_303)
.L_303:
        /*006c*/ 	.word	0x00000008
.L_304:


//--------------------- .nv.info._ZN3cub18CUB_300001_SM_10006detail8for_each13static_kernelINS2_12policy_hub_t12policy_500_tEmN6thrust24THRUST_300001_SM_1000_NS8cuda_cub20__uninitialized_fill7functorINS7_10device_ptrIhEEhEEEEvT0_T1_ --------------------------
	.section	.nv.info._ZN3cub18CUB_300001_SM_10006detail8for_each13static_kernelINS2_12policy_hub_t12policy_500_tEmN6thrust24THRUST_300001_SM_1000_NS8cuda_cub20__uninitialized_fill7functorINS7_10device_ptrIhEEhEEEEvT0_T1_,"",@"SHT_CUDA_INFO"
	.sectionflags	@""
	.align	4


	//----- nvinfo : EIATTR_CUDA_API_VERSION
	.align		4
        /*0000*/ 	.byte	0x04, 0x37
        /*0002*/ 	.short	(.L_306 - .L_305)
.L_305:
        /*0004*/ 	.word	0x00000082


	//----- nvinfo : EIATTR_KPARAM_INFO
	.align		4
.L_306:
        /*0008*/ 	.byte	0x04, 0x17
        /*000a*/ 	.short	(.L_308 - .L_307)
.L_307:
        /*000c*/ 	.word	0x00000000
        /*0010*/ 	.short	0x0001
        /*0012*/ 	.short	0x0008
        /*0014*/ 	.byte	0x00, 0xf0, 0x41, 0x00


	//----- nvinfo : EIATTR_KPARAM_INFO
	.align		4
.L_308:
        /*0018*/ 	.byte	0x04, 0x17
        /*001a*/ 	.short	(.L_310 - .L_309)
.L_309:
        /*001c*/ 	.word	0x00000000
        /*0020*/ 	.short	0x0000
        /*0022*/ 	.short	0x0000
        /*0024*/ 	.byte	0x00, 0xf0, 0x21, 0x00


	//----- nvinfo : EIATTR_SPARSE_MMA_MASK
	.align		4
.L_310:
        /*0028*/ 	.byte	0x03, 0x50
        /*002a*/ 	.short	0x0000


	//----- nvinfo : EIATTR_MAXREG_COUNT
	.align		4
        /*002c*/ 	.byte	0x03, 0x1b
        /*002e*/ 	.short	0x00ff


	//----- nvinfo : EIATTR_MERCURY_ISA_VERSION
	.align		4
        /*0030*/ 	.byte	0x03, 0x5f
        /*0032*/ 	.short	0x0101


	//----- nvinfo : EIATTR_VRC_CTA_INIT_COUNT
	.align		4
        /*0034*/ 	.byte	0x02, 0x4a
	.zero		1
	.zero		1


	//----- nvinfo : EIATTR_EXIT_INSTR_OFFSETS
	.align		4
        /*0038*/ 	.byte	0x04, 0x1c
        /*003a*/ 	.short	(.L_312 - .L_311)


	//   ....[0]....
.L_311:
        /*003c*/ 	.word	0x00000120


	//   ....[1]....
        /*0040*/ 	.word	0x000001f0


	//   ....[2]....
        /*0044*/ 	.word	0x00000210


	//----- nvinfo : EIATTR_MAX_THREADS
	.align		4
.L_312:
        /*0048*/ 	.byte	0x04, 0x05
        /*004a*/ 	.short	(.L_314 - .L_313)
.L_313:
        /*004c*/ 	.word	0x00000100
        /*0050*/ 	.word	0x00000001
        /*0054*/ 	.word	0x00000001


	//----- nvinfo : EIATTR_CBANK_PARAM_SIZE
	.align		4
.L_314:
        /*0058*/ 	.byte	0x03, 0x19
        /*005a*/ 	.short	0x0018


	//----- nvinfo : EIATTR_PARAM_CBANK
	.align		4
        /*005c*/ 	.byte	0x04, 0x0a
        /*005e*/ 	.short	(.L_316 - .L_315)
	.align		4
.L_315:
        /*0060*/ 	.word	index@(.nv.constant0._ZN3cub18CUB_300001_SM_10006detail8for_each13static_kernelINS2_12policy_hub_t12policy_500_tEmN6thrust24THRUST_300001_SM_1000_NS8cuda_cub20__uninitialized_fill7functorINS7_10device_ptrIhEEhEEEEvT0_T1_)
        /*0064*/ 	.short	0x0380
        /*0066*/ 	.short	0x0018


	//----- nvinfo : EIATTR_SW_WAR
	.align		4
.L_316:
        /*0068*/ 	.byte	0x04, 0x36
        /*006a*/ 	.short	(.L_318 - .L_317)
.L_317:
        /*006c*/ 	.word	0x00000008
.L_318:


//--------------------- .nv.info._ZN3cub18CUB_300001_SM_10006detail8for_each13static_kernelINS2_12policy_hub_t12policy_500_tEmN6thrust24THRUST_300001_SM_1000_NS8cuda_cub20__uninitialized_fill7functorINS7_10device_ptrIlEElEEEEvT0_T1_ --------------------------
	.section	.nv.info._ZN3cub18CUB_300001_SM_10006detail8for_each13static_kernelINS2_12policy_hub_t12policy_500_tEmN6thrust24THRUST_300001_SM_1000_NS8cuda_cub20__uninitialized_fill7functorINS7_10device_ptrIlEElEEEEvT0_T1_,"",@"SHT_CUDA_INFO"
	.sectionflags	@""
	.align	4


	//----- nvinfo : EIATTR_CUDA_API_VERSION
	.align		4
        /*0000*/ 	.byte	0x04, 0x37
        /*0002*/ 	.short	(.L_320 - .L_319)
.L_319:
        /*0004*/ 	.word	0x00000082


	//----- nvinfo : EIATTR_KPARAM_INFO
	.align		4
.L_320:
        /*0008*/ 	.byte	0x04, 0x17
        /*000a*/ 	.short	(.L_322 - .L_321)
.L_321:
        /*000c*/ 	.word	0x00000000
        /*0010*/ 	.short	0x0001
        /*0012*/ 	.short	0x0008
        /*0014*/ 	.byte	0x00, 0xf0, 0x41, 0x00


	//----- nvinfo : EIATTR_KPARAM_INFO
	.align		4
.L_322:
        /*0018*/ 	.byte	0x04, 0x17
        /*001a*/ 	.short	(.L_324 - .L_323)
.L_323:
        /*001c*/ 	.word	0x00000000
        /*0020*/ 	.short	0x0000
        /*0022*/ 	.short	0x0000
        /*0024*/ 	.byte	0x00, 0xf0, 0x21, 0x00


	//----- nvinfo : EIATTR_SPARSE_MMA_MASK
	.align		4
.L_324:
        /*0028*/ 	.byte	0x03, 0x50
        /*002a*/ 	.short	0x0000


	//----- nvinfo : EIATTR_MAXREG_COUNT
	.align		4
        /*002c*/ 	.byte	0x03, 0x1b
        /*002e*/ 	.short	0x00ff


	//----- nvinfo : EIATTR_MERCURY_ISA_VERSION
	.align		4
        /*0030*/ 	.byte	0x03, 0x5f
        /*0032*/ 	.short	0x0101


	//----- nvinfo : EIATTR_VRC_CTA_INIT_COUNT
	.align		4
        /*0034*/ 	.byte	0x02, 0x4a
	.zero		1
	.zero		1


	//----- nvinfo : EIATTR_EXIT_INSTR_OFFSETS
	.align		4
        /*0038*/ 	.byte	0x04, 0x1c
        /*003a*/ 	.short	(.L_326 - .L_325)


	//   ....[0]....
.L_325:
        /*003c*/ 	.word	0x00000130


	//   ....[1]....
        /*0040*/ 	.word	0x00000230


	//   ....[2]....
        /*0044*/ 	.word	0x00000260


	//----- nvinfo : EIATTR_MAX_THREADS
	.align		4
.L_326:
        /*0048*/ 	.byte	0x04, 0x05
        /*004a*/ 	.short	(.L_328 - .L_327)
.L_327:
        /*004c*/ 	.word	0x00000100
        /*0050*/ 	.word	0x00000001
        /*0054*/ 	.word	0x00000001


	//----- nvinfo : EIATTR_CBANK_PARAM_SIZE
	.align		4
.L_328:
        /*0058*/ 	.byte	0x03, 0x19
        /*005a*/ 	.short	0x0018


	//----- nvinfo : EIATTR_PARAM_CBANK
	.align		4
        /*005c*/ 	.byte	0x04, 0x0a
        /*005e*/ 	.short	(.L_330 - .L_329)
	.align		4
.L_329:
        /*0060*/ 	.word	index@(.nv.constant0._ZN3cub18CUB_300001_SM_10006detail8for_each13static_kernelINS2_12policy_hub_t12policy_500_tEmN6thrust24THRUST_300001_SM_1000_NS8cuda_cub20__uninitialized_fill7functorINS7_10device_ptrIlEElEEEEvT0_T1_)
        /*0064*/ 	.short	0x0380
        /*0066*/ 	.short	0x0018


	//----- nvinfo : EIATTR_SW_WAR
	.align		4
.L_330:
        /*0068*/ 	.byte	0x04, 0x36
        /*006a*/ 	.short	(.L_332 - .L_331)
.L_331:
        /*006c*/ 	.word	0x00000008
.L_332:


//--------------------- .nv.info._ZN3cub18CUB_300001_SM_10006detail11EmptyKernelIvEEvv --------------------------
	.section	.nv.info._ZN3cub18CUB_300001_SM_10006detail11EmptyKernelIvEEvv,"",@"SHT_CUDA_INFO"
	.sectionflags	@""
	.align	4


	//----- nvinfo : EIATTR_CUDA_API_VERSION
	.align		4
        /*0000*/ 	.byte	0x04, 0x37
        /*0002*/ 	.short	(.L_334 - .L_333)
.L_333:
        /*0004*/ 	.word	0x00000082


	//----- nvinfo : EIATTR_SPARSE_MMA_MASK
	.align		4
.L_334:
        /*0008*/ 	.byte	0x03, 0x50
        /*000a*/ 	.short	0x0000


	//----- nvinfo : EIATTR_MAXREG_COUNT
	.align		4
        /*000c*/ 	.byte	0x03, 0x1b
        /*000e*/ 	.short	0x00ff


	//----- nvinfo : EIATTR_MERCURY_ISA_VERSION
	.align		4
        /*0010*/ 	.byte	0x03, 0x5f
        /*0012*/ 	.short	0x0101


	//----- nvinfo : EIATTR_VRC_CTA_INIT_COUNT
	.align		4
        /*0014*/ 	.byte	0x02, 0x4a
	.zero		1
	.zero		1


	//----- nvinfo : EIATTR_EXIT_INSTR_OFFSETS
	.align		4
        /*0018*/ 	.byte	0x04, 0x1c
        /*001a*/ 	.short	(.L_336 - .L_335)


	//   ....[0]....
.L_335:
        /*001c*/ 	.word	0x00000010


	//----- nvinfo : EIATTR_SW_WAR
	.align		4
.L_336:
        /*0020*/ 	.byte	0x04, 0x36
        /*0022*/ 	.short	(.L_338 - .L_337)
.L_337:
        /*0024*/ 	.word	0x00000008
.L_338:


//--------------------- .nv.info._Z30inflate_binary_map_from_structIlhEvPK18UncoalescedIndicesIT_EiPT0_ --------------------------
	.section	.nv.info._Z30inflate_binary_map_from_structIlhEvPK18UncoalescedIndicesIT_EiPT0_,"",@"SHT_CUDA_INFO"
	.sectionflags	@""
	.align	4


	//----- nvinfo : EIATTR_CUDA_API_VERSION
	.align		4
        /*0000*/ 	.byte	0x04, 0x37
        /*0002*/ 	.short	(.L_340 - .L_339)
.L_339:
        /*0004*/ 	.word	0x00000082


	//----- nvinfo : EIATTR_KPARAM_INFO
	.align		4
.L_340:
        /*0008*/ 	.byte	0x04, 0x17
        /*000a*/ 	.short	(.L_342 - .L_341)
.L_341:
        /*000c*/ 	.word	0x00000000
        /*0010*/ 	.short	0x0002
        /*0012*/ 	.short	0x0010
        /*0014*/ 	.byte	0x00, 0xf5, 0x21, 0x00


	//----- nvinfo : EIATTR_KPARAM_INFO
	.align		4
.L_342:
        /*0018*/ 	.byte	0x04, 0x17
        /*001a*/ 	.short	(.L_344 - .L_343)
.L_343:
        /*001c*/ 	.word	0x00000000
        /*0020*/ 	.short	0x0001
        /*0022*/ 	.short	0x0008
        /*0024*/ 	.byte	0x00, 0xf0, 0x11, 0x00


	//----- nvinfo : EIATTR_KPARAM_INFO
	.align		4
.L_344:
        /*0028*/ 	.byte	0x04, 0x17
        /*002a*/ 	.short	(.L_346 - .L_345)
.L_345:
        /*002c*/ 	.word	0x00000000
        /*0030*/ 	.short	0x0000
        /*0032*/ 	.short	0x0000
        /*0034*/ 	.byte	0x00, 0xf5, 0x21, 0x00


	//----- nvinfo : EIATTR_SPARSE_MMA_MASK
	.align		4
.L_346:
        /*0038*/ 	.byte	0x03, 0x50
        /*003a*/ 	.short	0x0000


	//----- nvinfo : EIATTR_MAXREG_COUNT
	.align		4
        /*003c*/ 	.byte	0x03, 0x1b
        /*003e*/ 	.short	0x00ff


	//----- nvinfo : EIATTR_MERCURY_ISA_VERSION
	.align		4
        /*0040*/ 	.byte	0x03, 0x5f
        /*0042*/ 	.short	0x0101


	//----- nvinfo : EIATTR_VRC_CTA_INIT_COUNT
	.align		4
        /*0044*/ 	.byte	0x02, 0x4a
	.zero		1
	.zero		1


	//----- nvinfo : EIATTR_EXIT_INSTR_OFFSETS
	.align		4
        /*0048*/ 	.byte	0x04, 0x1c
        /*004a*/ 	.short	(.L_348 - .L_347)


	//   ....[0]....
.L_347:
        /*004c*/ 	.word	0x00000070


	//   ....[1]....
        /*0050*/ 	.word	0x00000170


	//----- nvinfo : EIATTR_CRS_STACK_SIZE
	.align		4
.L_348:
        /*0054*/ 	.byte	0x04, 0x1e
        /*0056*/ 	.short	(.L_350 - .L_349)
.L_349:
        /*0058*/ 	.word	0x00000000


	//----- nvinfo : EIATTR_CBANK_PARAM_SIZE
	.align		4
.L_350:
        /*005c*/ 	.byte	0x03, 0x19
        /*005e*/ 	.short	0x0018


	//----- nvinfo : EIATTR_PARAM_CBANK
	.align		4
        /*0060*/ 	.byte	0x04, 0x0a
        /*0062*/ 	.short	(.L_352 - .L_351)
	.align		4
.L_351:
        /*0064*/ 	.word	index@(.nv.constant0._Z30inflate_binary_map_from_structIlhEvPK18UncoalescedIndicesIT_EiPT0_)
        /*0068*/ 	.short	0x0380
        /*006a*/ 	.short	0x0018


	//----- nvinfo : EIATTR_SW_WAR
	.align		4
.L_352:
        /*006c*/ 	.byte	0x04, 0x36
        /*006e*/ 	.short	(.L_354 - .L_353)
.L_353:
        /*0070*/ 	.word	0x00000008
.L_354:


//--------------------- .nv.info._Z18inflate_binary_mapIlhEvPKT_iPT0_ --------------------------
	.section	.nv.info._Z18inflate_binary_mapIlhEvPKT_iPT0_,"",@"SHT_CUDA_INFO"
	.sectionflags	@""
	.align	4


	//----- nvinfo : EIATTR_CUDA_API_VERSION
	.align		4
        /*0000*/ 	.byte	0x04, 0x37
        /*0002*/ 	.short	(.L_356 - .L_355)
.L_355:
        /*0004*/ 	.word	0x00000082


	//----- nvinfo : EIATTR_KPARAM_INFO
	.align		4
.L_356:
        /*0008*/ 	.byte	0x04, 0x17
        /*000a*/ 	.short	(.L_358 - .L_357)
.L_357:
        /*000c*/ 	.word	0x00000000
        /*0010*/ 	.short	0x0002
        /*0012*/ 	.short	0x0010
        /*0014*/ 	.byte	0x00, 0xf5, 0x21, 0x00


	//----- nvinfo : EIATTR_KPARAM_INFO
	.align		4
.L_358:
        /*0018*/ 	.byte	0x04, 0x17
        /*001a*/ 	.short	(.L_360 - .L_359)
.L_359:
        /*001c*/ 	.word	0x00000000
        /*0020*/ 	.short	0x0001
        /*0022*/ 	.short	0x0008
        /*0024*/ 	.byte	0x00, 0xf0, 0x11, 0x00


	//----- nvinfo : EIATTR_KPARAM_INFO
	.align		4
.L_360:
        /*0028*/ 	.byte	0x04, 0x17
        /*002a*/ 	.short	(.L_362 - .L_361)
.L_361:
        /*002c*/ 	.word	0x00000000
        /*0030*/ 	.short	0x0000
        /*0032*/ 	.short	0x0000
        /*0034*/ 	.byte	0x00, 0xf5, 0x21, 0x00


	//----- nvinfo : EIATTR_SPARSE_MMA_MASK
	.align		4
.L_362:
        /*0038*/ 	.byte	0x03, 0x50
        /*003a*/ 	.short	0x0000


	//----- nvinfo : EIATTR_MAXREG_COUNT
	.align		4
        /*003c*/ 	.byte	0x03, 0x1b
        /*003e*/ 	.short	0x00ff


	//----- nvinfo : EIATTR_MERCURY_ISA_VERSION
	.align		4
        /*0040*/ 	.byte	0x03, 0x5f
        /*0042*/ 	.short	0x0101


	//----- nvinfo : EIATTR_VRC_CTA_INIT_COUNT
	.align		4
        /*0044*/ 	.byte	0x02, 0x4a
	.zero		1
	.zero		1


	//----- nvinfo : EIATTR_EXIT_INSTR_OFFSETS
	.align		4
        /*0048*/ 	.byte	0x04, 0x1c
        /*004a*/ 	.short	(.L_364 - .L_363)


	//   ....[0]....
.L_363:
        /*004c*/ 	.word	0x00000070


	//   ....[1]....
        /*0050*/ 	.word	0x00000170


	//----- nvinfo : EIATTR_CRS_STACK_SIZE
	.align		4
.L_364:
        /*0054*/ 	.byte	0x04, 0x1e
        /*0056*/ 	.short	(.L_366 - .L_365)
.L_365:
        /*0058*/ 	.word	0x00000000


	//----- nvinfo : EIATTR_CBANK_PARAM_SIZE
	.align		4
.L_366:
        /*005c*/ 	.byte	0x03, 0x19
        /*005e*/ 	.short	0x0018


	//----- nvinfo : EIATTR_PARAM_CBANK
	.align		4
        /*0060*/ 	.byte	0x04, 0x0a
        /*0062*/ 	.short	(.L_368 - .L_367)
	.align		4
.L_367:
        /*0064*/ 	.word	index@(.nv.constant0._Z18inflate_binary_mapIlhEvPKT_iPT0_)
        /*0068*/ 	.short	0x0380
        /*006a*/ 	.short	0x0018


	//----- nvinfo : EIATTR_SW_WAR
	.align		4
.L_368:
        /*006c*/ 	.byte	0x04, 0x36
        /*006e*/ 	.short	(.L_370 - .L_369)
.L_369:
        /*0070*/ 	.word	0x00000008
.L_370:


//--------------------- .nv.callgraph             --------------------------
	.section	.nv.callgraph,"",@"SHT_CUDA_CALLGRAPH"
	.align	4
	.sectionentsize	8
	.align		4
        /*0000*/ 	.word	0x00000000
	.align		4
        /*0004*/ 	.word	0xffffffff
	.align		4
        /*0008*/ 	.word	0x00000000
	.align		4
        /*000c*/ 	.word	0xfffffffe
	.align		4
        /*0010*/ 	.word	0x00000000
	.align		4
        /*0014*/ 	.word	0xfffffffd
	.align		4
        /*0018*/ 	.word	0x00000000
	.align		4
        /*001c*/ 	.word	0xfffffffc


//--------------------- .nv.constant4             --------------------------
	.section	.nv.constant4,"a",@progbits
	.align	8
	.align		8
.nv.constant4:
        /*0000*/ 	.dword	_ZN30_INTERNAL_a076e4b3_4_k_cu_main4cuda3std3__45__cpo5beginE
	.align		8
        /*0008*/ 	.dword	_ZN30_INTERNAL_a076e4b3_4_k_cu_main4cuda3std3__45__cpo3endE
	.align		8
        /*0010*/ 	.dword	_ZN30_INTERNAL_a076e4b3_4_k_cu_main4cuda3std3__45__cpo6cbeginE
	.align		8
        /*0018*/ 	.dword	_ZN30_INTERNAL_a076e4b3_4_k_cu_main4cuda3std3__45__cpo4cendE
	.align		8
        /*0020*/ 	.dword	_ZN30_INTERNAL_a076e4b3_4_k_cu_main4cuda3std3__45__cpo6rbeginE
	.align		8
        /*0028*/ 	.dword	_ZN30_INTERNAL_a076e4b3_4_k_cu_main4cuda3std3__45__cpo4rendE
	.align		8
        /*0030*/ 	.dword	_ZN30_INTERNAL_a076e4b3_4_k_cu_main4cuda3std3__45__cpo7crbeginE
	.align		8
        /*0038*/ 	.dword	_ZN30_INTERNAL_a076e4b3_4_k_cu_main4cuda3std3__45__cpo5crendE
	.align		8
        /*0040*/ 	.dword	_ZN30_INTERNAL_a076e4b3_4_k_cu_main4cuda3std3__432_GLOBAL__N__a076e4b3_4_k_cu_main6ignoreE
	.align		8
        /*0048*/ 	.dword	_ZN30_INTERNAL_a076e4b3_4_k_cu_main4cuda3std3__419piecewise_constructE
	.align		8
        /*0050*/ 	.dword	_ZN30_INTERNAL_a076e4b3_4_k_cu_main4cuda3std3__48in_placeE
	.align		8
        /*0058*/ 	.dword	_ZN30_INTERNAL_a076e4b3_4_k_cu_main4cuda3std3__420unreachable_sentinelE
	.align		8
        /*0060*/ 	.dword	_ZN30_INTERNAL_a076e4b3_4_k_cu_main4cuda3std3__47nulloptE
	.align		8
        /*0068*/ 	.dword	_ZN30_INTERNAL_a076e4b3_4_k_cu_main4cuda3std3__48unexpectE
	.align		8
        /*0070*/ 	.dword	_ZN30_INTERNAL_a076e4b3_4_k_cu_main4cuda3std6ranges3__45__cpo4swapE
	.align		8
        /*0078*/ 	.dword	_ZN30_INTERNAL_a076e4b3_4_k_cu_main4cuda3std6ranges3__45__cpo9iter_moveE
	.align		8
        /*0080*/ 	.dword	_ZN30_INTERNAL_a076e4b3_4_k_cu_main4cuda3std6ranges3__45__cpo5beginE
	.align		8
        /*0088*/ 	.dword	_ZN30_INTERNAL_a076e4b3_4_k_cu_main4cuda3std6ranges3__45__cpo3endE
	.align		8
        /*0090*/ 	.dword	_ZN30_INTERNAL_a076e4b3_4_k_cu_main4cuda3std6ranges3__45__cpo6cbeginE
	.align		8
        /*0098*/ 	.dword	_ZN30_INTERNAL_a076e4b3_4_k_cu_main4cuda3std6ranges3__45__cpo4cendE
	.align		8
        /*00a0*/ 	.dword	_ZN30_INTERNAL_a076e4b3_4_k_cu_main4cuda3std6ranges3__45__cpo7advanceE
	.align		8
        /*00a8*/ 	.dword	_ZN30_INTERNAL_a076e4b3_4_k_cu_main4cuda3std6ranges3__45__cpo9iter_swapE
	.align		8
        /*00b0*/ 	.dword	_ZN30_INTERNAL_a076e4b3_4_k_cu_main4cuda3std6ranges3__45__cpo4nextE
	.align		8
        /*00b8*/ 	.dword	_ZN30_INTERNAL_a076e4b3_4_k_cu_main4cuda3std6ranges3__45__cpo4prevE
	.align		8
        /*00c0*/ 	.dword	_ZN30_INTERNAL_a076e4b3_4_k_cu_main4cuda3std6ranges3__45__cpo4dataE
	.align		8
        /*00c8*/ 	.dword	_ZN30_INTERNAL_a076e4b3_4_k_cu_main4cuda3std6ranges3__45__cpo5cdataE
	.align		8
        /*00d0*/ 	.dword	_ZN30_INTERNAL_a076e4b3_4_k_cu_main4cuda3std6ranges3__45__cpo4sizeE
	.align		8
        /*00d8*/ 	.dword	_ZN30_INTERNAL_a076e4b3_4_k_cu_main4cuda3std6ranges3__45__cpo5ssizeE
	.align		8
        /*00e0*/ 	.dword	_ZN30_INTERNAL_a076e4b3_4_k_cu_main4cuda3std6ranges3__45__cpo8distanceE
	.align		8
        /*00e8*/ 	.dword	_ZN30_INTERNAL_a076e4b3_4_k_cu_main6thrust24THRUST_300001_SM_1000_NS8cuda_cub3parE
	.align		8
        /*00f0*/ 	.dword	_ZN30_INTERNAL_a076e4b3_4_k_cu_main6thrust24THRUST_300001_SM_1000_NS8cuda_cub10par_nosyncE
	.align		8
        /*00f8*/ 	.dword	_ZN30_INTERNAL_a076e4b3_4_k_cu_main6thrust24THRUST_300001_SM_1000_NS6system6detail10sequential3seqE
	.align		8
        /*0100*/ 	.dword	_ZN30_INTERNAL_a076e4b3_4_k_cu_main6thrust24THRUST_300001_SM_1000_NS6system3cpp3parE
	.align		8
        /*0108*/ 	.dword	_ZN30_INTERNAL_a076e4b3_4_k_cu_main6thrust24THRUST_300001_SM_1000_NS12placeholders2_1E
	.align		8
        /*0110*/ 	.dword	_ZN30_INTERNAL_a076e4b3_4_k_cu_main6thrust24THRUST_300001_SM_1000_NS12placeholders2_2E
	.align		8
        /*0118*/ 	.dword	_ZN30_INTERNAL_a076e4b3_4_k_cu_main6thrust24THRUST_300001_SM_1000_NS12placeholders2_3E
	.align		8
        /*0120*/ 	.dword	_ZN30_INTERNAL_a076e4b3_4_k_cu_main6thrust24THRUST_300001_SM_1000_NS12placeholders2_4E
	.align		8
        /*0128*/ 	.dword	_ZN30_INTERNAL_a076e4b3_4_k_cu_main6thrust24THRUST_300001_SM_1000_NS12placeholders2_5E
	.align		8
        /*0130*/ 	.dword	_ZN30_INTERNAL_a076e4b3_4_k_cu_main6thrust24THRUST_300001_SM_1000_NS12placeholders2_6E
	.align		8
        /*0138*/ 	.dword	_ZN30_INTERNAL_a076e4b3_4_k_cu_main6thrust24THRUST_300001_SM_1000_NS12placeholders2_7E
	.align		8
        /*0140*/ 	.dword	_ZN30_INTERNAL_a076e4b3_4_k_cu_main6thrust24THRUST_300001_SM_1000_NS12placeholders2_8E
	.align		8
        /*0148*/ 	.dword	_ZN30_INTERNAL_a076e4b3_4_k_cu_main6thrust24THRUST_300001_SM_1000_NS12placeholders2_9E
	.align		8
        /*0150*/ 	.dword	_ZN30_INTERNAL_a076e4b3_4_k_cu_main6thrust24THRUST_300001_SM_1000_NS12placeholders3_10E
	.align		8
        /*0158*/ 	.dword	_ZN30_INTERNAL_a076e4b3_4_k_cu_main6thrust24THRUST_300001_SM_1000_NS3seqE
	.align		8
        /*0160*/ 	.dword	_ZN30_INTERNAL_a076e4b3_4_k_cu_main6thrust24THRUST_300001_SM_1000_NS6deviceE


//--------------------- .text._ZN3cub18CUB_300001_SM_10006detail10radix_sort29DeviceRadixSortOnesweepKernelINS1_5radix10policy_hubIlNS0_8NullTypeEyE10Policy1000ELNS0_9SortOrderE0ElS6_yiiNS1_21identity_decomposer_tEEEvPT5_SC_PT3_PKSD_PT1_PKSH_PT2_PKSL_T4_iiT6_ --------------------------
	.section	.text._ZN3cub18CUB_300001_SM_10006detail10radix_sort29DeviceRadixSortOnesweepKernelINS1_5radix10policy_hubIlNS0_8NullTypeEyE10Policy1000ELNS0_9SortOrderE0ElS6_yiiNS1_21identity_decomposer_tEEEvPT5_SC_PT3_PKSD_PT1_PKSH_PT2_PKSL_T4_iiT6_,"ax",@progbits
	.align	128
        .global         _ZN3cub18CUB_300001_SM_10006detail10radix_sort29DeviceRadixSortOnesweepKernelINS1_5radix10policy_hubIlNS0_8NullTypeEyE10Policy1000ELNS0_9SortOrderE0ElS6_yiiNS1_21identity_decomposer_tEEEvPT5_SC_PT3_PKSD_PT1_PKSH_PT2_PKSL_T4_iiT6_
        .type           _ZN3cub18CUB_300001_SM_10006detail10radix_sort29DeviceRadixSortOnesweepKernelINS1_5radix10policy_hubIlNS0_8NullTypeEyE10Policy1000ELNS0_9SortOrderE0ElS6_yiiNS1_21identity_decomposer_tEEEvPT5_SC_PT3_PKSD_PT1_PKSH_PT2_PKSL_T4_iiT6_,@function
        .size           _ZN3cub18CUB_300001_SM_10006detail10radix_sort29DeviceRadixSortOnesweepKernelINS1_5radix10policy_hubIlNS0_8NullTypeEyE10Policy1000ELNS0_9SortOrderE0ElS6_yiiNS1_21identity_decomposer_tEEEvPT5_SC_PT3_PKSD_PT1_PKSH_PT2_PKSL_T4_iiT6_,(.L_x_247 - _ZN3cub18CUB_300001_SM_10006detail10radix_sort29DeviceRadixSortOnesweepKernelINS1_5radix10policy_hubIlNS0_8NullTypeEyE10Policy1000ELNS0_9SortOrderE0ElS6_yiiNS1_21identity_decomposer_tEEEvPT5_SC_PT3_PKSD_PT1_PKSH_PT2_PKSL_T4_iiT6_)
        .other          _ZN3cub18CUB_300001_SM_10006detail10radix_sort29DeviceRadixSortOnesweepKernelINS1_5radix10policy_hubIlNS0_8NullTypeEyE10Policy1000ELNS0_9SortOrderE0ElS6_yiiNS1_21identity_decomposer_tEEEvPT5_SC_PT3_PKSD_PT1_PKSH_PT2_PKSL_T4_iiT6_,@"STO_CUDA_ENTRY STV_DEFAULT"
_ZN3cub18CUB_300001_SM_10006detail10radix_sort29DeviceRadixSortOnesweepKernelINS1_5radix10policy_hubIlNS0_8NullTypeEyE10Policy1000ELNS0_9SortOrderE0ElS6_yiiNS1_21identity_decomposer_tEEEvPT5_SC_PT3_PKSD_PT1_PKSH_PT2_PKSL_T4_iiT6_:
.text._ZN3cub18CUB_300001_SM_10006detail10radix_sort29DeviceRadixSortOnesweepKernelINS1_5radix10policy_hubIlNS0_8NullTypeEyE10Policy1000ELNS0_9SortOrderE0ElS6_yiiNS1_21identity_decomposer_tEEEvPT5_SC_PT3_PKSD_PT1_PKSH_PT2_PKSL_T4_iiT6_:
[----:B------:R-:W-:Y:S01]  /*0000*/  LDC R1, c[0x0][0x37c] ;  /* 0x0000df00ff017b82 */ /* 0x000fe20000000800 */
[----:B------:R-:W0:Y:S01]  /*0010*/  S2R R3, SR_TID.X ;  /* 0x0000000000037919 */ /* 0x000e220000002100 */
[----:B------:R-:W1:Y:S01]  /*0020*/  LDCU.64 UR8, c[0x0][0x358] ;  /* 0x00006b00ff0877ac */ /* 0x000e620008000a00 */
[----:B------:R-:W-:Y:S01]  /*0030*/  BSSY.RECONVERGENT B0, `(.L_x_0) ;  /* 0x000000a000007945 */ /* 0x000fe20003800200 */
[----:B0-----:R-:W-:-:S13]  /*0040*/  ISETP.NE.AND P0, PT, R3, RZ, PT ;  /* 0x000000ff0300720c */ /* 0x001fda0003f05270 */
[----:B-1----:R-:W-:Y:S05]  /*0050*/  @P0 BRA `(.L_x_1) ;  /* 0x00000000001c0947 */ /* 0x002fea0003800000 */
[----:B------:R-:W0:Y:S01]  /*0060*/  LDC.64 R4, c[0x0][0x388] ;  /* 0x0000e200ff047b82 */ /* 0x000e220000000a00 */
[----:B------:R-:W-:-:S05]  /*0070*/  IMAD.MOV.U32 R7, RZ, RZ, 0x1 ;  /* 0x00000001ff077424 */ /* 0x000fca00078e00ff */
[----:B0-----:R-:W2:Y:S02]  /*0080*/  ATOMG.E.ADD.STRONG.GPU PT, R4, desc[UR8][R4.64], R7 ;  /* 0x80000007040479a8 */ /* 0x001ea400081ef108 */
[----:B------:R-:W0:Y:S01]  /*0090*/  S2UR UR5, SR_CgaCtaId ;  /* 0x00000000000579c3 */ /* 0x000e220000008800 */
[----:B------:R-:W-:Y:S02]  /*00a0*/  UMOV UR4, 0x400 ;  /* 0x0000040000047882 */ /* 0x000fe40000000000 */
[----:B0-----:R-:W-:-:S09]  /*00b0*/  ULEA UR4, UR5, UR4, 0x18 ;  /* 0x0000000405047291 */ /* 0x001fd2000f8ec0ff */
[----:B--2---:R0:W-:Y:S03]  /*00c0*/  STS [UR4+0xb400], R4 ;  /* 0x00b40004ff007988 */ /* 0x0041e60008000804 */
.L_x_1:
[----:B------:R-:W-:Y:S05]  /*00d0*/  BSYNC.RECONVERGENT B0 ;  /* 0x0000000000007941 */ /* 0x000fea0003800200 */
.L_x_0:
[----:B------:R-:W1:Y:S08]  /*00e0*/  S2UR UR5, SR_CgaCtaId ;  /* 0x00000000000579c3 */ /* 0x000e700000008800 */
[----:B------:R-:W-:Y:S06]  /*00f0*/  BAR.SYNC.DEFER_BLOCKING 0x0 ;  /* 0x0000000000007b1d */ /* 0x000fec0000010000 */
[----:B------:R-:W-:Y:S01]  /*0100*/  UMOV UR4, 0x400 ;  /* 0x0000040000047882 */ /* 0x000fe20000000000 */
[----:B------:R-:W2:Y:S01]  /*0110*/  S2R R0, SR_LANEID ;  /* 0x0000000000007919 */ /* 0x000ea20000000000 */
[----:B-1----:R-:W-:-:S02]  /*0120*/  ULEA UR6, UR5, UR4, 0x18 ;  /* 0x0000000405067291 */ /* 0x002fc4000f8ec0ff */
[----:B------:R-:W1:Y:S07]  /*0130*/  LDCU UR4, c[0x0][0x3c0] ;  /* 0x00007800ff0477ac */ /* 0x000e6e0008000800 */
[----:B0-----:R-:W0:Y:S02]  /*0140*/  LDS R4, [UR6+0xb400] ;  /* 0x00b40006ff047984 */ /* 0x001e240008000800 */
[----:B0-----:R-:W-:-:S13]  /*0150*/  R2UR UR7, R4 ;  /* 0x00000000040772ca */ /* 0x001fda00000e0000 */
[----:B------:R-:W-:-:S04]  /*0160*/  UIMAD UR5, UR7, 0x1680, URZ ;  /* 0x00001680070578a4 */ /* 0x000fc8000f8e02ff */
[----:B------:R-:W-:Y:S02]  /*0170*/  UIADD3 UR10, UPT, UPT, UR5, 0x1680, URZ ;  /* 0x00001680050a7890 */ /* 0x000fe4000fffe0ff */
[----:B------:R-:W-:Y:S02]  /*0180*/  USHF.R.S32.HI UR11, URZ, 0x1f, UR5 ;  /* 0x0000001fff0b7899 */ /* 0x000fe40008011405 */
[----:B-1----:R-:W-:-:S09]  /*0190*/  UISETP.GT.AND UP0, UPT, UR10, UR4, UPT ;  /* 0x000000040a00728c */ /* 0x002fd2000bf04270 */
[----:B--2---:R-:W-:Y:S05]  /*01a0*/  BRA.U UP0, `(.L_x_2) ;  /* 0x0000000100607547 */ /* 0x004fea000b800000 */
[----:B------:R-:W0:Y:S01]  /*01b0*/  LDCU.64 UR12, c[0x0][0x3a8] ;  /* 0x00007500ff0c77ac */ /* 0x000e220008000a00 */
[C---:B------:R-:W-:Y:S02]  /*01c0*/  LOP3.LUT R4, R3.reuse, 0x1f, RZ, 0xc0, !PT ;  /* 0x0000001f03047812 */ /* 0x040fe400078ec0ff */
[----:B------:R-:W-:-:S05]  /*01d0*/  LOP3.LUT R5, R3, 0x3e0, RZ, 0xc0, !PT ;  /* 0x000003e003057812 */ /* 0x000fca00078ec0ff */
[----:B------:R-:W-:-:S05]  /*01e0*/  IMAD R4, R5, 0xf, R4 ;  /* 0x0000000f05047824 */ /* 0x000fca00078e0204 */
[----:B------:R-:W-:-:S05]  /*01f0*/  IADD3 R4, P0, PT, R4, UR5, RZ ;  /* 0x0000000504047c10 */ /* 0x000fca000ff1e0ff */
[----:B------:R-:W-:Y:S01]  /*0200*/  IMAD.X R5, RZ, RZ, UR11, P0 ;  /* 0x0000000bff057e24 */ /* 0x000fe200080e06ff */
[----:B0-----:R-:W-:-:S04]  /*0210*/  LEA R20, P0, R4, UR12, 0x3 ;  /* 0x0000000c04147c11 */ /* 0x001fc8000f8018ff */
[----:B------:R-:W-:-:S05]  /*0220*/  LEA.HI.X R21, R4, UR13, R5, 0x3, P0 ;  /* 0x0000000d04157c11 */ /* 0x000fca00080f1c05 */
[----:B------:R0:W5:Y:S04]  /*0230*/  LDG.E.64 R36, desc[UR8][R20.64] ;  /* 0x0000000814247981 */ /* 0x000168000c1e1b00 */
        /* <DEDUP_REMOVED lines=13> */
[----:B------:R0:W5:Y:S01]  /*0310*/  LDG.E.64 R12, desc[UR8][R20.64+0xe00] ;  /* 0x000e0008140c7981 */ /* 0x000162000c1e1b00 */
[----:B------:R-:W-:Y:S05]  /*0320*/  BRA `(.L_x_3) ;  /* 0x00000004004c7947 */ /* 0x000fea0003800000 */
.L_x_2:
[C---:B------:R-:W-:Y:S01]  /*0330*/  LOP3.LUT R4, R3.reuse, 0x1f, RZ, 0xc0, !PT ;  /* 0x0000001f03047812 */ /* 0x040fe200078ec0ff */
[----:B------:R-:W0:Y:S01]  /*0340*/  LDCU.64 UR12, c[0x0][0x3a8] ;  /* 0x00007500ff0c77ac */ /* 0x000e220008000a00 */
[----:B------:R-:W-:Y:S01]  /*0350*/  LOP3.LUT R5, R3, 0x3e0, RZ, 0xc0, !PT ;  /* 0x000003e003057812 */ /* 0x000fe200078ec0ff */
[----:B------:R-:W-:Y:S01]  /*0360*/  IMAD.MOV.U32 R36, RZ, RZ, -0x1 ;  /* 0xffffffffff247424 */ /* 0x000fe200078e00ff */
[----:B------:R-:W-:Y:S01]  /*0370*/  UIADD3 UR4, UPT, UPT, -UR5, UR4, URZ ;  /* 0x0000000405047290 */ /* 0x000fe2000fffe1ff */
[----:B------:R-:W-:Y:S02]  /*0380*/  IMAD.MOV.U32 R37, RZ, RZ, 0x7fffffff ;  /* 0x7fffffffff257424 */ /* 0x000fe400078e00ff */
[----:B------:R-:W-:Y:S02]  /*0390*/  IMAD R6, R5, 0xf, R4 ;  /* 0x0000000f05067824 */ /* 0x000fe400078e0204 */
[----:B------:R-:W-:Y:S02]  /*03a0*/  IMAD.MOV.U32 R34, RZ, RZ, -0x1 ;  /* 0xffffffffff227424 */ /* 0x000fe400078e00ff */
[C---:B------:R-:W-:Y:S01]  /*03b0*/  VIADD R4, R6.reuse, 0x20 ;  /* 0x0000002006047836 */ /* 0x040fe20000000000 */
[C---:B------:R-:W-:Y:S01]  /*03c0*/  ISETP.GE.AND P3, PT, R6.reuse, UR4, PT ;  /* 0x0000000406007c0c */ /* 0x040fe2000bf66270 */
[----:B------:R-:W-:-:S02]  /*03d0*/  VIADD R5, R6, 0x40 ;  /* 0x0000004006057836 */ /* 0x000fc40000000000 */
[----:B------:R-:W-:Y:S01]  /*03e0*/  VIADD R7, R6, 0x60 ;  /* 0x0000006006077836 */ /* 0x000fe20000000000 */
[----:B------:R-:W-:Y:S01]  /*03f0*/  ISETP.GE.AND P4, PT, R4, UR4, PT ;  /* 0x0000000404007c0c */ /* 0x000fe2000bf86270 */
[C---:B------:R-:W-:Y:S01]  /*0400*/  VIADD R8, R6.reuse, 0xa0 ;  /* 0x000000a006087836 */ /* 0x040fe20000000000 */
[----:B------:R-:W-:Y:S01]  /*0410*/  IADD3 R4, P0, PT, R6, UR5, RZ ;  /* 0x0000000506047c10 */ /* 0x000fe2000ff1e0ff */
[----:B------:R-:W-:Y:S01]  /*0420*/  IMAD.MOV.U32 R32, RZ, RZ, -0x1 ;  /* 0xffffffffff207424 */ /* 0x000fe200078e00ff */
[----:B------:R-:W-:Y:S01]  /*0430*/  ISETP.GE.AND P5, PT, R5, UR4, PT ;  /* 0x0000000405007c0c */ /* 0x000fe2000bfa6270 */
[----:B------:R-:W-:Y:S01]  /*0440*/  IMAD.MOV.U32 R33, RZ, RZ, 0x7fffffff ;  /* 0x7fffffffff217424 */ /* 0x000fe200078e00ff */
[----:B0-----:R-:W-:Y:S01]  /*0450*/  LEA R20, P2, R4, UR12, 0x3 ;  /* 0x0000000c04147c11 */ /* 0x001fe2000f8418ff */
[----:B------:R-:W-:Y:S01]  /*0460*/  IMAD.X R5, RZ, RZ, UR11, P0 ;  /* 0x0000000bff057e24 */ /* 0x000fe200080e06ff */
[----:B------:R-:W-:Y:S01]  /*0470*/  ISETP.GE.AND P6, PT, R7, UR4, PT ;  /* 0x0000000407007c0c */ /* 0x000fe2000bfc6270 */
[----:B------:R-:W-:Y:S01]  /*0480*/  VIADD R7, R6, 0x80 ;  /* 0x0000008006077836 */ /* 0x000fe20000000000 */
[----:B------:R-:W-:Y:S01]  /*0490*/  ISETP.GE.AND P1, PT, R8, UR4, PT ;  /* 0x0000000408007c0c */ /* 0x000fe2000bf26270 */
[----:B------:R-:W-:Y:S01]  /*04a0*/  VIADD R9, R6, 0xc0 ;  /* 0x000000c006097836 */ /* 0x000fe20000000000 */
[----:B------:R-:W-:Y:S01]  /*04b0*/  LEA.HI.X R21, R4, UR13, R5, 0x3, P2 ;  /* 0x0000000d04157c11 */ /* 0x000fe200090f1c05 */
[----:B------:R-:W-:Y:S01]  /*04c0*/  VIADD R4, R6, 0xe0 ;  /* 0x000000e006047836 */ /* 0x000fe20000000000 */
[----:B------:R-:W-:Y:S01]  /*04d0*/  ISETP.GE.AND P0, PT, R7, UR4, PT ;  /* 0x0000000407007c0c */ /* 0x000fe2000bf06270 */
[----:B------:R-:W-:Y:S01]  /*04e0*/  IMAD.MOV.U32 R35, RZ, RZ, 0x7fffffff ;  /* 0x7fffffffff237424 */ /* 0x000fe200078e00ff */
[----:B------:R-:W-:Y:S01]  /*04f0*/  ISETP.GE.AND P2, PT, R9, UR4, PT ;  /* 0x0000000409007c0c */ /* 0x000fe2000bf46270 */
[----:B------:R1:W5:Y:S01]  /*0500*/  @!P3 LDG.E.64 R36, desc[UR8][R20.64] ;  /* 0x000000081424b981 */ /* 0x000362000c1e1b00 */
[----:B------:R-:W-:Y:S01]  /*0510*/  ISETP.GE.AND P3, PT, R4, UR4, PT ;  /* 0x0000000404007c0c */ /* 0x000fe2000bf66270 */
[----:B------:R-:W-:-:S02]  /*0520*/  VIADD R4, R6, 0x120 ;  /* 0x0000012006047836 */ /* 0x000fc40000000000 */
[----:B------:R-:W-:Y:S01]  /*0530*/  IMAD.MOV.U32 R28, RZ, RZ, -0x1 ;  /* 0xffffffffff1c7424 */ /* 0x000fe200078e00ff */
[----:B------:R1:W5:Y:S01]  /*0540*/  @!P5 LDG.E.64 R32, desc[UR8][R20.64+0x200] ;  /* 0x000200081420d981 */ /* 0x000362000c1e1b00 */
[----:B------:R-:W-:Y:S01]  /*0550*/  IMAD.MOV.U32 R29, RZ, RZ, 0x7fffffff ;  /* 0x7fffffffff1d7424 */ /* 0x000fe200078e00ff */
[----:B------:R-:W-:Y:S01]  /*0560*/  ISETP.GE.AND P5, PT, R4, UR4, PT ;  /* 0x0000000404007c0c */ /* 0x000fe2000bfa6270 */
[C---:B------:R-:W-:Y:S01]  /*0570*/  VIADD R5, R6.reuse, 0x100 ;  /* 0x0000010006057836 */ /* 0x040fe20000000000 */
[----:B------:R1:W5:Y:S01]  /*0580*/  @!P4 LDG.E.64 R34, desc[UR8][R20.64+0x100] ;  /* 0x000100081422c981 */ /* 0x000362000c1e1b00 */
[----:B------:R-:W-:Y:S02]  /*0590*/  VIADD R4, R6, 0x160 ;  /* 0x0000016006047836 */ /* 0x000fe40000000000 */
[----:B------:R-:W-:Y:S01]  /*05a0*/  IMAD.MOV.U32 R30, RZ, RZ, -0x1 ;  /* 0xffffffffff1e7424 */ /* 0x000fe200078e00ff */
[----:B------:R1:W5:Y:S01]  /*05b0*/  @!P0 LDG.E.64 R28, desc[UR8][R20.64+0x400] ;  /* 0x00040008141c8981 */ /* 0x000362000c1e1b00 */
[----:B------:R-:W-:Y:S01]  /*05c0*/  IMAD.MOV.U32 R31, RZ, RZ, 0x7fffffff ;  /* 0x7fffffffff1f7424 */ /* 0x000fe200078e00ff */
[----:B------:R-:W-:Y:S01]  /*05d0*/  ISETP.GE.AND P4, PT, R5, UR4, PT ;  /* 0x0000000405007c0c */ /* 0x000fe2000bf86270 */
[----:B------:R-:W-:Y:S01]  /*05e0*/  IMAD.MOV.U32 R26, RZ, RZ, -0x1 ;  /* 0xffffffffff1a7424 */ /* 0x000fe200078e00ff */
[----:B------:R-:W-:Y:S01]  /*05f0*/  ISETP.GE.AND P0, PT, R4, UR4, PT ;  /* 0x0000000404007c0c */ /* 0x000fe2000bf06270 */
[----:B------:R-:W-:-:S02]  /*0600*/  IMAD.MOV.U32 R27, RZ, RZ, 0x7fffffff ;  /* 0x7fffffffff1b7424 */ /* 0x000fc400078e00ff */
        /* <DEDUP_REMOVED lines=12> */
[----:B------:R-:W-:-:S03]  /*06d0*/  VIADD R4, R6, 0x1c0 ;  /* 0x000001c006047836 */ /* 0x000fc60000000000 */
[----:B------:R1:W5:Y:S01]  /*06e0*/  @!P3 LDG.E.64 R18, desc[UR8][R20.64+0x700] ;  /* 0x000700081412b981 */ /* 0x000362000c1e1b00 */
[----:B------:R-:W-:Y:S02]  /*06f0*/  ISETP.GE.AND P2, PT, R5, UR4, PT ;  /* 0x0000000405007c0c */ /* 0x000fe4000bf46270 */
[----:B------:R-:W-:Y:S01]  /*0700*/  ISETP.GE.AND P3, PT, R4, UR4, PT ;  /* 0x0000000404007c0c */ /* 0x000fe2000bf66270 */
[----:B------:R-:W-:Y:S02]  /*0710*/  IMAD.MOV.U32 R16, RZ, RZ, -0x1 ;  /* 0xffffffffff107424 */ /* 0x000fe400078e00ff */
[----:B------:R-:W-:Y:S02]  /*0720*/  IMAD.MOV.U32 R17, RZ, RZ, 0x7fffffff ;  /* 0x7fffffffff117424 */ /* 0x000fe400078e00ff */
[----:B------:R-:W-:Y:S02]  /*0730*/  IMAD.MOV.U32 R24, RZ, RZ, -0x1 ;  /* 0xffffffffff187424 */ /* 0x000fe400078e00ff */
[----:B------:R-:W-:-:S02]  /*0740*/  IMAD.MOV.U32 R25, RZ, RZ, 0x7fffffff ;  /* 0x7fffffffff197424 */ /* 0x000fc400078e00ff */
[----:B------:R-:W-:Y:S01]  /*0750*/  IMAD.MOV.U32 R10, RZ, RZ, -0x1 ;  /* 0xffffffffff0a7424 */ /* 0x000fe200078e00ff */
[----:B------:R1:W5:Y:S01]  /*0760*/  @!P4 LDG.E.64 R16, desc[UR8][R20.64+0x800] ;  /* 0x000800081410c981 */ /* 0x000362000c1e1b00 */
[----:B------:R-:W-:Y:S02]  /*0770*/  IMAD.MOV.U32 R11, RZ, RZ, 0x7fffffff ;  /* 0x7fffffffff0b7424 */ /* 0x000fe400078e00ff */
[----:B------:R-:W-:Y:S01]  /*0780*/  IMAD.MOV.U32 R8, RZ, RZ, -0x1 ;  /* 0xffffffffff087424 */ /* 0x000fe200078e00ff */
[----:B------:R1:W5:Y:S01]  /*0790*/  @!P5 LDG.E.64 R24, desc[UR8][R20.64+0x900] ;  /* 0x000900081418d981 */ /* 0x000362000c1e1b00 */
[----:B------:R-:W-:Y:S02]  /*07a0*/  IMAD.MOV.U32 R9, RZ, RZ, 0x7fffffff ;  /* 0x7fffffffff097424 */ /* 0x000fe400078e00ff */
[----:B------:R-:W-:Y:S01]  /*07b0*/  IMAD.MOV.U32 R6, RZ, RZ, -0x1 ;  /* 0xffffffffff067424 */ /* 0x000fe200078e00ff */
[----:B------:R1:W5:Y:S01]  /*07c0*/  @!P6 LDG.E.64 R10, desc[UR8][R20.64+0xa00] ;  /* 0x000a0008140ae981 */ /* 0x000362000c1e1b00 */
[----:B------:R-:W-:-:S02]  /*07d0*/  IMAD.MOV.U32 R7, RZ, RZ, 0x7fffffff ;  /* 0x7fffffffff077424 */ /* 0x000fc400078e00ff */
[----:B------:R-:W-:Y:S01]  /*07e0*/  IMAD.MOV.U32 R4, RZ, RZ, -0x1 ;  /* 0xffffffffff047424 */ /* 0x000fe200078e00ff */
[----:B------:R1:W5:Y:S01]  /*07f0*/  @!P0 LDG.E.64 R8, desc[UR8][R20.64+0xb00] ;  /* 0x000b000814088981 */ /* 0x000362000c1e1b00 */
[----:B------:R-:W-:Y:S02]  /*0800*/  IMAD.MOV.U32 R5, RZ, RZ, 0x7fffffff ;  /* 0x7fffffffff057424 */ /* 0x000fe400078e00ff */
[----:B------:R-:W-:Y:S01]  /*0810*/  IMAD.MOV.U32 R12, RZ, RZ, -0x1 ;  /* 0xffffffffff0c7424 */ /* 0x000fe200078e00ff */
[----:B------:R1:W5:Y:S01]  /*0820*/  @!P1 LDG.E.64 R6, desc[UR8][R20.64+0xc00] ;  /* 0x000c000814069981 */ /* 0x000362000c1e1b00 */
[----:B------:R-:W-:-:S03]  /*0830*/  IMAD.MOV.U32 R13, RZ, RZ, 0x7fffffff ;  /* 0x7fffffffff0d7424 */ /* 0x000fc600078e00ff */
[----:B------:R1:W5:Y:S04]  /*0840*/  @!P2 LDG.E.64 R4, desc[UR8][R20.64+0xd00] ;  /* 0x000d00081404a981 */ /* 0x000368000c1e1b00 */
[----:B------:R1:W5:Y:S02]  /*0850*/  @!P3 LDG.E.64 R12, desc[UR8][R20.64+0xe00] ;  /* 0x000e0008140cb981 */ /* 0x000364000c1e1b00 */
.L_x_3:
[----:B01----:R-:W-:Y:S01]  /*0860*/  VIMNMX R21, PT, PT, R0, 0xe0, !PT ;  /* 0x000000e000157848 */ /* 0x003fe20007fe0100 */
[----:B------:R-:W0:Y:S01]  /*0870*/  LDCU UR4, c[0x0][0x3c8] ;  /* 0x00007900ff0477ac */ /* 0x000e220008000800 */
[----:B------:R-:W-:Y:S01]  /*0880*/  SHF.R.U32.HI R20, RZ, 0x5, R3 ;  /* 0x00000005ff147819 */ /* 0x000fe20000011603 */
[----:B------:R-:W-:Y:S01]  /*0890*/  BSSY.RECONVERGENT B0, `(.L_x_4) ;  /* 0x0000028000007945 */ /* 0x000fe20003800200 */
[--C-:B------:R-:W-:Y:S01]  /*08a0*/  IADD3 R21, PT, PT, R21, 0x1f, -R0.reuse ;  /* 0x0000001f15157810 */ /* 0x100fe20007ffe800 */
[----:B------:R-:W-:Y:S01]  /*08b0*/  UMOV UR5, 0xffffffff ;  /* 0xffffffff00057882 */ /* 0x000fe20000000000 */
[----:B-----5:R-:W-:Y:S01]  /*08c0*/  LOP3.LUT R71, R15, 0x80000000, RZ, 0x3c, !PT ;  /* 0x800000000f477812 */ /* 0x020fe200078e3cff */
[----:B------:R-:W-:Y:S01]  /*08d0*/  IMAD.MOV.U32 R23, RZ, RZ, R0 ;  /* 0x000000ffff177224 */ /* 0x000fe200078e0000 */
[C---:B------:R-:W-:Y:S02]  /*08e0*/  ISETP.GE.U32.AND P0, PT, R21.reuse, 0x1e0, PT ;  /* 0x000001e01500780c */ /* 0x040fe40003f06070 */
[----:B------:R-:W-:Y:S01]  /*08f0*/  LEA.HI R22, R21, 0x1, RZ, 0x1b ;  /* 0x0000000115167811 */ /* 0x000fe200078fd8ff */
[----:B------:R-:W-:Y:S01]  /*0900*/  IMAD.SHL.U32 R21, R20, 0x400, RZ ;  /* 0x0000040014157824 */ /* 0x000fe200078e00ff */
[----:B------:R-:W-:-:S02]  /*0910*/  LOP3.LUT R69, R19, 0x80000000, RZ, 0x3c, !PT ;  /* 0x8000000013457812 */ /* 0x000fc400078e3cff */
[----:B------:R-:W-:-:S04]  /*0920*/  LOP3.LUT R40, R22, 0xf, RZ, 0xc0, !PT ;  /* 0x0000000f16287812 */ /* 0x000fc800078ec0ff */
[----:B------:R-:W-:Y:S01]  /*0930*/  ISETP.NE.AND P1, PT, R40, RZ, PT ;  /* 0x000000ff2800720c */ /* 0x000fe20003f25270 */
[----:B0-----:R-:W-:Y:S02]  /*0940*/  USHF.L.U32 UR4, UR5, UR4, URZ ;  /* 0x0000000405047299 */ /* 0x001fe400080006ff */
[----:B------:R-:W-:Y:S10]  /*0950*/  @!P0 BRA `(.L_x_5) ;  /* 0x00000000006c8947 */ /* 0x000ff40003800000 */
[----:B------:R-:W-:Y:S01]  /*0960*/  IMAD R38, R0, 0x4, R21 ;  /* 0x0000000400267824 */ /* 0x000fe200078e0215 */
[----:B------:R-:W-:Y:S01]  /*0970*/  LOP3.LUT R20, R22, 0xffffff0, RZ, 0xc0, !PT ;  /* 0x0ffffff016147812 */ /* 0x000fe200078ec0ff */
[----:B------:R-:W-:Y:S02]  /*0980*/  IMAD.U32 R39, RZ, RZ, UR6 ;  /* 0x00000006ff277e24 */ /* 0x000fe4000f8e00ff */
[----:B------:R-:W-:Y:S02]  /*0990*/  IMAD.MOV.U32 R23, RZ, RZ, R0 ;  /* 0x000000ffff177224 */ /* 0x000fe400078e0000 */
[----:B------:R-:W-:Y:S01]  /*09a0*/  IMAD.MOV R20, RZ, RZ, -R20 ;  /* 0x000000ffff147224 */ /* 0x000fe200078e0a14 */
[----:B------:R-:W-:-:S07]  /*09b0*/  IADD3 R38, PT, PT, R38, 0x400, R39 ;  /* 0x0000040026267810 */ /* 0x000fce0007ffe027 */
.L_x_6:
[----:B------:R-:W-:Y:S01]  /*09c0*/  VIADD R20, R20, 0x10 ;  /* 0x0000001014147836 */ /* 0x000fe20000000000 */
[----:B------:R-:W-:Y:S01]  /*09d0*/  STS [R38+-0x400], RZ ;  /* 0xfffc00ff26007388 */ /* 0x000fe20000000800 */
[----:B------:R-:W-:-:S03]  /*09e0*/  VIADD R23, R23, 0x200 ;  /* 0x0000020017177836 */ /* 0x000fc60000000000 */
[----:B------:R-:W-:Y:S01]  /*09f0*/  ISETP.NE.AND P0, PT, R20, RZ, PT ;  /* 0x000000ff1400720c */ /* 0x000fe20003f05270 */
[----:B------:R-:W-:Y:S04]  /*0a00*/  STS [R38+-0x380], RZ ;  /* 0xfffc80ff26007388 */ /* 0x000fe80000000800 */
[----:B------:R-:W-:Y:S04]  /*0a10*/  STS [R38+-0x300], RZ ;  /* 0xfffd00ff26007388 */ /* 0x000fe80000000800 */
[----:B------:R-:W-:Y:S04]  /*0a20*/  STS [R38+-0x280], RZ ;  /* 0xfffd80ff26007388 */ /* 0x000fe80000000800 */
[----:B------:R-:W-:Y:S04]  /*0a30*/  STS [R38+-0x200], RZ ;  /* 0xfffe00ff26007388 */ /* 0x000fe80000000800 */
[----:B------:R-:W-:Y:S04]  /*0a40*/  STS [R38+-0x180], RZ ;  /* 0xfffe80ff26007388 */ /* 0x000fe80000000800 */
[----:B------:R-:W-:Y:S04]  /*0a50*/  STS [R38+-0x100], RZ ;  /* 0xffff00ff26007388 */ /* 0x000fe80000000800 */
[----:B------:R-:W-:Y:S04]  /*0a60*/  STS [R38+-0x80], RZ ;  /* 0xffff80ff26007388 */ /* 0x000fe80000000800 */
[----:B------:R-:W-:Y:S04]  /*0a70*/  STS [R38], RZ ;  /* 0x000000ff26007388 */ /* 0x000fe80000000800 */
[----:B------:R-:W-:Y:S04]  /*0a80*/  STS [R38+0x80], RZ ;  /* 0x000080ff26007388 */ /* 0x000fe80000000800 */
[----:B------:R-:W-:Y:S04]  /*0a90*/  STS [R38+0x100], RZ ;  /* 0x000100ff26007388 */ /* 0x000fe80000000800 */
[----:B------:R-:W-:Y:S04]  /*0aa0*/  STS [R38+0x180], RZ ;  /* 0x000180ff26007388 */ /* 0x000fe80000000800 */
[----:B------:R-:W-:Y:S04]  /*0ab0*/  STS [R38+0x200], RZ ;  /* 0x000200ff26007388 */ /* 0x000fe80000000800 */
[----:B------:R-:W-:Y:S04]  /*0ac0*/  STS [R38+0x280], RZ ;  /* 0x000280ff26007388 */ /* 0x000fe80000000800 */
[----:B------:R-:W-:Y:S04]  /*0ad0*/  STS [R38+0x300], RZ ;  /* 0x000300ff26007388 */ /* 0x000fe80000000800 */
[----:B------:R0:W-:Y:S02]  /*0ae0*/  STS [R38+0x380], RZ ;  /* 0x000380ff26007388 */ /* 0x0001e40000000800 */
[----:B0-----:R-:W-:Y:S01]  /*0af0*/  VIADD R38, R38, 0x800 ;  /* 0x0000080026267836 */ /* 0x001fe20000000000 */
[----:B------:R-:W-:Y:S06]  /*0b00*/  @P0 BRA `(.L_x_6) ;  /* 0xfffffffc00ac0947 */ /* 0x000fec000383ffff */
.L_x_5:
[----:B------:R-:W-:Y:S05]  /*0b10*/  BSYNC.RECONVERGENT B0 ;  /* 0x0000000000007941 */ /* 0x000fea0003800200 */
.L_x_4:
[----:B------:R-:W-:Y:S01]  /*0b20*/  BSSY.RECONVERGENT B0, `(.L_x_7) ;  /* 0x0000027000007945 */ /* 0x000fe20003800200 */
[----:B------:R-:W-:Y:S01]  /*0b30*/  LOP3.LUT R67, R17, 0x80000000, RZ, 0x3c, !PT ;  /* 0x8000000011437812 */ /* 0x000fe200078e3cff */
[----:B------:R-:W-:Y:S02]  /*0b40*/  VIADD R58, R21, UR6 ;  /* 0x00000006153a7c36 */ /* 0x000fe40008000000 */
[----:B------:R-:W-:Y:S05]  /*0b50*/  @!P1 BRA `(.L_x_8) ;  /* 0x00000000008c9947 */ /* 0x000fea0003800000 */
[----:B------:R-:W-:Y:S01]  /*0b60*/  ISETP.GE.U32.AND P0, PT, R40, 0x8, PT ;  /* 0x000000082800780c */ /* 0x000fe20003f06070 */
[----:B------:R-:W-:Y:S01]  /*0b70*/  BSSY.RECONVERGENT B1, `(.L_x_9) ;  /* 0x000000e000017945 */ /* 0x000fe20003800200 */
[----:B------:R-:W-:-:S04]  /*0b80*/  LOP3.LUT R38, R22, 0x7, RZ, 0xc0, !PT ;  /* 0x0000000716267812 */ /* 0x000fc800078ec0ff */
[----:B------:R-:W-:-:S07]  /*0b90*/  ISETP.NE.AND P1, PT, R38, RZ, PT ;  /* 0x000000ff2600720c */ /* 0x000fce0003f25270 */
[----:B------:R-:W-:Y:S06]  /*0ba0*/  @!P0 BRA `(.L_x_10) ;  /* 0x0000000000288947 */ /* 0x000fec0003800000 */
[C---:B------:R-:W-:Y:S02]  /*0bb0*/  IMAD R20, R23.reuse, 0x4, R58 ;  /* 0x0000000417147824 */ /* 0x040fe400078e023a */
[----:B------:R-:W-:-:S03]  /*0bc0*/  VIADD R23, R23, 0x100 ;  /* 0x0000010017177836 */ /* 0x000fc60000000000 */
[----:B------:R0:W-:Y:S04]  /*0bd0*/  STS [R20], RZ ;  /* 0x000000ff14007388 */ /* 0x0001e80000000800 */
[----:B------:R0:W-:Y:S04]  /*0be0*/  STS [R20+0x80], RZ ;  /* 0x000080ff14007388 */ /* 0x0001e80000000800 */
[----:B------:R0:W-:Y:S04]  /*0bf0*/  STS [R20+0x100], RZ ;  /* 0x000100ff14007388 */ /* 0x0001e80000000800 */
[----:B------:R0:W-:Y:S04]  /*0c00*/  STS [R20+0x180], RZ ;  /* 0x000180ff14007388 */ /* 0x0001e80000000800 */
[----:B------:R0:W-:Y:S04]  /*0c10*/  STS [R20+0x200], RZ ;  /* 0x000200ff14007388 */ /* 0x0001e80000000800 */
[----:B------:R0:W-:Y:S04]  /*0c20*/  STS [R20+0x280], RZ ;  /* 0x000280ff14007388 */ /* 0x0001e80000000800 */
[----:B------:R0:W-:Y:S04]  /*0c30*/  STS [R20+0x300], RZ ;  /* 0x000300ff14007388 */ /* 0x0001e80000000800 */
[----:B------:R0:W-:Y:S02]  /*0c40*/  STS [R20+0x380], RZ ;  /* 0x000380ff14007388 */ /* 0x0001e40000000800 */
.L_x_10:
[----:B------:R-:W-:Y:S05]  /*0c50*/  BSYNC.RECONVERGENT B1 ;  /* 0x0000000000017941 */ /* 0x000fea0003800200 */
.L_x_9:
[----:B------:R-:W-:Y:S05]  /*0c60*/  @!P1 BRA `(.L_x_8) ;  /* 0x0000000000489947 */ /* 0x000fea0003800000 */
[----:B------:R-:W-:Y:S02]  /*0c70*/  ISETP.GE.U32.AND P0, PT, R38, 0x4, PT ;  /* 0x000000042600780c */ /* 0x000fe40003f06070 */
[----:B------:R-:W-:-:S04]  /*0c80*/  LOP3.LUT R22, R22, 0x3, RZ, 0xc0, !PT ;  /* 0x0000000316167812 */ /* 0x000fc800078ec0ff */
[----:B------:R-:W-:-:S07]  /*0c90*/  ISETP.NE.AND P1, PT, R22, RZ, PT ;  /* 0x000000ff1600720c */ /* 0x000fce0003f25270 */
[C---:B0-----:R-:W-:Y:S02]  /*0ca0*/  @P0 IMAD R20, R23.reuse, 0x4, R58 ;  /* 0x0000000417140824 */ /* 0x041fe400078e023a */
[----:B------:R-:W-:-:S03]  /*0cb0*/  @P0 VIADD R23, R23, 0x80 ;  /* 0x0000008017170836 */ /* 0x000fc60000000000 */
[----:B------:R1:W-:Y:S04]  /*0cc0*/  @P0 STS [R20], RZ ;  /* 0x000000ff14000388 */ /* 0x0003e80000000800 */
[----:B------:R1:W-:Y:S04]  /*0cd0*/  @P0 STS [R20+0x80], RZ ;  /* 0x000080ff14000388 */ /* 0x0003e80000000800 */
[----:B------:R1:W-:Y:S04]  /*0ce0*/  @P0 STS [R20+0x100], RZ ;  /* 0x000100ff14000388 */ /* 0x0003e80000000800 */
[----:B------:R1:W-:Y:S01]  /*0cf0*/  @P0 STS [R20+0x180], RZ ;  /* 0x000180ff14000388 */ /* 0x0003e20000000800 */
[----:B------:R-:W-:Y:S05]  /*0d00*/  @!P1 BRA `(.L_x_8) ;  /* 0x0000000000209947 */ /* 0x000fea0003800000 */
[----:B------:R-:W-:Y:S02]  /*0d10*/  IMAD R21, R23, 0x4, R21 ;  /* 0x0000000417157824 */ /* 0x000fe400078e0215 */
[----:B------:R-:W-:Y:S02]  /*0d20*/  IMAD.MOV R22, RZ, RZ, -R22 ;  /* 0x000000ffff167224 */ /* 0x000fe400078e0a16 */
[----:B------:R-:W-:-:S07]  /*0d30*/  VIADD R21, R21, UR6 ;  /* 0x0000000615157c36 */ /* 0x000fce0008000000 */
.L_x_11:
[----:B------:R-:W-:Y:S01]  /*0d40*/  VIADD R22, R22, 0x1 ;  /* 0x0000000116167836 */ /* 0x000fe20000000000 */
[----:B------:R0:W-:Y:S04]  /*0d50*/  STS [R21], RZ ;  /* 0x000000ff15007388 */ /* 0x0001e80000000800 */
[----:B------:R-:W-:Y:S01]  /*0d60*/  ISETP.NE.AND P0, PT, R22, RZ, PT ;  /* 0x000000ff1600720c */ /* 0x000fe20003f05270 */
[----:B0-----:R-:W-:-:S12]  /*0d70*/  VIADD R21, R21, 0x80 ;  /* 0x0000008015157836 */ /* 0x001fd80000000000 */
[----:B------:R-:W-:Y:S05]  /*0d80*/  @P0 BRA `(.L_x_11) ;  /* 0xfffffffc00ec0947 */ /* 0x000fea000383ffff */
.L_x_8:
[----:B------:R-:W-:Y:S05]  /*0d90*/  BSYNC.RECONVERGENT B0 ;  /* 0x0000000000007941 */ /* 0x000fea0003800200 */
.L_x_7:
[----:B------:R-:W2:Y:S01]  /*0da0*/  LDCU UR5, c[0x0][0x3c4] ;  /* 0x00007880ff0577ac */ /* 0x000ea20008000800 */
[----:B------:R-:W-:Y:S01]  /*0db0*/  LOP3.LUT R39, R37, 0x80000000, RZ, 0x3c, !PT ;  /* 0x8000000025277812 */ /* 0x000fe200078e3cff */
[----:B------:R-:W-:Y:S01]  /*0dc0*/  BSSY.RECONVERGENT B0, `(.L_x_12) ;  /* 0x0000074000007945 */ /* 0x000fe20003800200 */
[----:B------:R-:W-:Y:S01]  /*0dd0*/  LOP3.LUT R41, R35, 0x80000000, RZ, 0x3c, !PT ;  /* 0x8000000023297812 */ /* 0x000fe200078e3cff */
[----:B------:R-:W-:Y:S01]  /*0de0*/  IMAD.U32 R91, RZ, RZ, UR7 ;  /* 0x00000007ff5b7e24 */ /* 0x000fe2000f8e00ff */
[----:B------:R-:W-:Y:S02]  /*0df0*/  LOP3.LUT R43, R33, 0x80000000, RZ, 0x3c, !PT ;  /* 0x80000000212b7812 */ /* 0x000fe400078e3cff */
[----:B------:R-:W-:Y:S02]  /*0e00*/  LOP3.LUT R45, R31, 0x80000000, RZ, 0x3c, !PT ;  /* 0x800000001f2d7812 */ /* 0x000fe400078e3cff */
[----:B------:R-:W-:Y:S02]  /*0e10*/  LOP3.LUT R47, R29, 0x80000000, RZ, 0x3c, !PT ;  /* 0x800000001d2f7812 */ /* 0x000fe400078e3cff */
[----:B------:R-:W-:-:S02]  /*0e20*/  LOP3.LUT R49, R27, 0x80000000, RZ, 0x3c, !PT ;  /* 0x800000001b317812 */ /* 0x000fc400078e3cff */
[----:B------:R-:W-:Y:S02]  /*0e30*/  LOP3.LUT R61, R11, 0x80000000, RZ, 0x3c, !PT ;  /* 0x800000000b3d7812 */ /* 0x000fe400078e3cff */
[----:B------:R-:W-:Y:S02]  /*0e40*/  LOP3.LUT R65, R9, 0x80000000, RZ, 0x3c, !PT ;  /* 0x8000000009417812 */ /* 0x000fe400078e3cff */
[----:B------:R-:W-:Y:S02]  /*0e50*/  LOP3.LUT R63, R7, 0x80000000, RZ, 0x3c, !PT ;  /* 0x80000000073f7812 */ /* 0x000fe400078e3cff */
[----:B--2---:R-:W-:Y:S02]  /*0e60*/  SHF.R.U64 R73, R36, UR5, R39 ;  /* 0x0000000524497c19 */ /* 0x004fe40008001227 */
[----:B------:R-:W-:Y:S02]  /*0e70*/  SHF.R.U64 R21, R34, UR5, R41 ;  /* 0x0000000522157c19 */ /* 0x000fe40008001229 */
[----:B------:R-:W-:-:S02]  /*0e80*/  LOP3.LUT R73, R73, UR4, RZ, 0x30, !PT ;  /* 0x0000000449497c12 */ /* 0x000fc4000f8e30ff */
[----:B------:R-:W-:Y:S02]  /*0e90*/  SHF.R.U64 R23, R32, UR5, R43 ;  /* 0x0000000520177c19 */ /* 0x000fe4000800122b */
[----:B------:R-:W-:Y:S01]  /*0ea0*/  SHF.R.U64 R51, R30, UR5, R45 ;  /* 0x000000051e337c19 */ /* 0x000fe2000800122d */
[----:B01----:R-:W-:Y:S01]  /*0eb0*/  IMAD R20, R73, 0x4, R58 ;  /* 0x0000000449147824 */ /* 0x003fe200078e023a */
[----:B------:R-:W-:Y:S01]  /*0ec0*/  LOP3.LUT R21, R21, UR4, RZ, 0x30, !PT ;  /* 0x0000000415157c12 */ /* 0x000fe2000f8e30ff */
[----:B------:R-:W-:Y:S01]  /*0ed0*/  NOP ;  /* 0x0000000000007918 */ /* 0x000fe20000000000 */
[----:B------:R-:W-:-:S03]  /*0ee0*/  LOP3.LUT R23, R23, UR4, RZ, 0x30, !PT ;  /* 0x0000000417177c12 */ /* 0x000fc6000f8e30ff */
[--C-:B------:R-:W-:Y:S01]  /*0ef0*/  IMAD R21, R21, 0x4, R58.reuse ;  /* 0x0000000415157824 */ /* 0x100fe200078e023a */
[----:B------:R-:W-:Y:S01]  /*0f00*/  LOP3.LUT R51, R51, UR4, RZ, 0x30, !PT ;  /* 0x0000000433337c12 */ /* 0x000fe2000f8e30ff */
[----:B------:R0:W-:Y:S01]  /*0f10*/  ATOMS.POPC.INC.32 RZ, [R20+URZ] ;  /* 0x0000000014ff7f8c */ /* 0x0001e2000d8000ff */
[----:B------:R-:W-:Y:S01]  /*0f20*/  SHF.R.U64 R53, R28, UR5, R47 ;  /* 0x000000051c357c19 */ /* 0x000fe2000800122f */
[--C-:B------:R-:W-:Y:S01]  /*0f30*/  IMAD R23, R23, 0x4, R58.reuse ;  /* 0x0000000417177824 */ /* 0x100fe200078e023a */
[----:B------:R-:W-:Y:S01]  /*0f40*/  SHF.R.U64 R55, R26, UR5, R49 ;  /* 0x000000051a377c19 */ /* 0x000fe20008001231 */
[----:B------:R-:W-:Y:S01]  /*0f50*/  ATOMS.POPC.INC.32 RZ, [R21+URZ] ;  /* 0x0000000015ff7f8c */ /* 0x000fe2000d8000ff */
[----:B------:R-:W-:Y:S02]  /*0f60*/  SHF.R.U64 R71, R14, UR5, R71 ;  /* 0x000000050e477c19 */ /* 0x000fe40008001247 */
[----:B------:R-:W-:Y:S01]  /*0f70*/  LOP3.LUT R53, R53, UR4, RZ, 0x30, !PT ;  /* 0x0000000435357c12 */ /* 0x000fe2000f8e30ff */
[--C-:B0-----:R-:W-:Y:S01]  /*0f80*/  IMAD R20, R51, 0x4, R58.reuse ;  /* 0x0000000433147824 */ /* 0x101fe200078e023a */
[----:B------:R-:W-:Y:S01]  /*0f90*/  LOP3.LUT R51, R25, 0x80000000, RZ, 0x3c, !PT ;  /* 0x8000000019337812 */ /* 0x000fe200078e3cff */
[----:B------:R0:W-:Y:S01]  /*0fa0*/  ATOMS.POPC.INC.32 RZ, [R23+URZ] ;  /* 0x0000000017ff7f8c */ /* 0x0001e2000d8000ff */
[----:B------:R-:W-:Y:S01]  /*0fb0*/  SHF.R.U64 R69, R18, UR5, R69 ;  /* 0x0000000512457c19 */ /* 0x000fe20008001245 */
[----:B------:R-:W-:Y:S01]  /*0fc0*/  IMAD R53, R53, 0x4, R58 ;  /* 0x0000000435357824 */ /* 0x000fe200078e023a */
[----:B------:R-:W-:Y:S01]  /*0fd0*/  LOP3.LUT R55, R55, UR4, RZ, 0x30, !PT ;  /* 0x0000000437377c12 */ /* 0x000fe2000f8e30ff */
[----:B------:R1:W-:Y:S01]  /*0fe0*/  ATOMS.POPC.INC.32 RZ, [R20+URZ] ;  /* 0x0000000014ff7f8c */ /* 0x0003e2000d8000ff */
[----:B------:R-:W-:-:S02]  /*0ff0*/  SHF.R.U64 R67, R16, UR5, R67 ;  /* 0x0000000510437c19 */ /* 0x000fc40008001243 */
[----:B------:R-:W-:Y:S01]  /*1000*/  LOP3.LUT R71, R71, UR4, RZ, 0x30, !PT ;  /* 0x0000000447477c12 */ /* 0x000fe2000f8e30ff */
[--C-:B------:R-:W-:Y:S01]  /*1010*/  IMAD R55, R55, 0x4, R58.reuse ;  /* 0x0000000437377824 */ /* 0x100fe200078e023a */
[----:B0-----:R-:W-:Y:S01]  /*1020*/  SHF.R.U64 R23, R24, UR5, R51 ;  /* 0x0000000518177c19 */ /* 0x001fe20008001233 */
[----:B------:R0:W-:Y:S01]  /*1030*/  ATOMS.POPC.INC.32 RZ, [R53+URZ] ;  /* 0x0000000035ff7f8c */ /* 0x0001e2000d8000ff */
[----:B------:R-:W-:Y:S01]  /*1040*/  LOP3.LUT R69, R69, UR4, RZ, 0x30, !PT ;  /* 0x0000000445457c12 */ /* 0x000fe2000f8e30ff */
[--C-:B-1----:R-:W-:Y:S01]  /*1050*/  IMAD R20, R71, 0x4, R58.reuse ;  /* 0x0000000447147824 */ /* 0x102fe200078e023a */
[----:B------:R-:W-:Y:S01]  /*1060*/  SHF.R.U64 R61, R10, UR5, R61 ;  /* 0x000000050a3d7c19 */ /* 0x000fe2000800123d */
[----:B------:R1:W-:Y:S01]  /*1070*/  ATOMS.POPC.INC.32 RZ, [R55+URZ] ;  /* 0x0000000037ff7f8c */ /* 0x0003e2000d8000ff */
[----:B------:R-:W-:Y:S01]  /*1080*/  LOP3.LUT R67, R67, UR4, RZ, 0x30, !PT ;  /* 0x0000000443437c12 */ /* 0x000fe2000f8e30ff */
[--C-:B------:R-:W-:Y:S01]  /*1090*/  IMAD R21, R69, 0x4, R58.reuse ;  /* 0x0000000445157824 */ /* 0x100fe200078e023a */
[----:B------:R-:W-:Y:S01]  /*10a0*/  LOP3.LUT R23, R23, UR4, RZ, 0x30, !PT ;  /* 0x0000000417177c12 */ /* 0x000fe2000f8e30ff */
[----:B------:R2:W-:Y:S01]  /*10b0*/  ATOMS.POPC.INC.32 RZ, [R20+URZ] ;  /* 0x0000000014ff7f8c */ /* 0x0005e2000d8000ff */
[----:B------:R-:W-:Y:S01]  /*10c0*/  LOP3.LUT R61, R61, UR4, RZ, 0x30, !PT ;  /* 0x000000043d3d7c12 */ /* 0x000fe2000f8e30ff */
[--C-:B------:R-:W-:Y:S01]  /*10d0*/  IMAD R56, R67, 0x4, R58.reuse ;  /* 0x0000000443387824 */ /* 0x100fe200078e023a */
[----:B0-----:R-:W-:Y:S01]  /*10e0*/  LOP3.LUT R53, R5, 0x80000000, RZ, 0x3c, !PT ;  /* 0x8000000005357812 */ /* 0x001fe200078e3cff */
[--C-:B------:R-:W-:Y:S01]  /*10f0*/  IMAD R57, R23, 0x4, R58.reuse ;  /* 0x0000000417397824 */ /* 0x100fe200078e023a */
[----:B-1----:R-:W-:Y:S01]  /*1100*/  LOP3.LUT R55, R13, 0x80000000, RZ, 0x3c, !PT ;  /* 0x800000000d377812 */ /* 0x002fe200078e3cff */
[----:B------:R0:W-:Y:S01]  /*1110*/  ATOMS.POPC.INC.32 RZ, [R21+URZ] ;  /* 0x0000000015ff7f8c */ /* 0x0001e2000d8000ff */
[----:B------:R-:W-:Y:S01]  /*1120*/  SHF.R.U64 R65, R8, UR5, R65 ;  /* 0x0000000508417c19 */ /* 0x000fe20008001241 */
[----:B------:R-:W-:Y:S01]  /*1130*/  IMAD R59, R61, 0x4, R58 ;  /* 0x000000043d3b7824 */ /* 0x000fe200078e023a */
[----:B------:R-:W1:Y:S01]  /*1140*/  LDC.64 R22, c[0x0][0x380] ;  /* 0x0000e000ff167b82 */ /* 0x000e620000000a00 */
[----:B------:R-:W-:Y:S01]  /*1150*/  SHF.R.U64 R63, R6, UR5, R63 ;  /* 0x00000005063f7c19 */ /* 0x000fe2000800123f */
[----:B------:R-:W-:Y:S01]  /*1160*/  ATOMS.POPC.INC.32 RZ, [R56+URZ] ;  /* 0x0000000038ff7f8c */ /* 0x000fe2000d8000ff */
[----:B--2---:R-:W-:-:S02]  /*1170*/  SHF.R.U64 R20, R12, UR5, R55 ;  /* 0x000000050c147c19 */ /* 0x004fc40008001237 */
[----:B0-----:R-:W-:Y:S01]  /*1180*/  SHF.R.U64 R21, R4, UR5, R53 ;  /* 0x0000000504157c19 */ /* 0x001fe20008001235 */
[----:B------:R0:W-:Y:S01]  /*1190*/  ATOMS.POPC.INC.32 RZ, [R57+URZ] ;  /* 0x0000000039ff7f8c */ /* 0x0001e2000d8000ff */
[----:B------:R-:W-:Y:S02]  /*11a0*/  LOP3.LUT R65, R65, UR4, RZ, 0x30, !PT ;  /* 0x0000000441417c12 */ /* 0x000fe4000f8e30ff */
[----:B------:R-:W-:Y:S01]  /*11b0*/  LOP3.LUT R63, R63, UR4, RZ, 0x30, !PT ;  /* 0x000000043f3f7c12 */ /* 0x000fe2000f8e30ff */
[----:B------:R2:W-:Y:S01]  /*11c0*/  ATOMS.POPC.INC.32 RZ, [R59+URZ] ;  /* 0x000000003bff7f8c */ /* 0x0005e2000d8000ff */
[C---:B------:R-:W-:Y:S02]  /*11d0*/  ISETP.GT.U32.AND P1, PT, R3.reuse, 0xff, PT ;  /* 0x000000ff0300780c */ /* 0x040fe40003f24070 */
[----:B------:R-:W-:Y:S02]  /*11e0*/  LEA R62, R3, UR6, 0x2 ;  /* 0x00000006033e7c11 */ /* 0x000fe4000f8e10ff */
[----:B0-----:R-:W-:Y:S01]  /*11f0*/  LOP3.LUT R57, R21, UR4, RZ, 0x30, !PT ;  /* 0x0000000415397c12 */ /* 0x001fe2000f8e30ff */
[----:B------:R-:W-:Y:S01]  /*1200*/  IMAD R21, R63, 0x4, R58 ;  /* 0x000000043f157824 */ /* 0x000fe200078e023a */
[----:B------:R-:W-:-:S02]  /*1210*/  P2R R84, PR, RZ, 0x2 ;  /* 0x00000002ff547803 */ /* 0x000fc40000000000 */
[----:B--2---:R-:W-:Y:S01]  /*1220*/  LOP3.LUT R59, R20, UR4, RZ, 0x30, !PT ;  /* 0x00000004143b7c12 */ /* 0x004fe2000f8e30ff */
[--C-:B------:R-:W-:Y:S02]  /*1230*/  IMAD R20, R65, 0x4, R58.reuse ;  /* 0x0000000441147824 */ /* 0x100fe400078e023a */
[--C-:B------:R-:W-:Y:S02]  /*1240*/  IMAD R57, R57, 0x4, R58.reuse ;  /* 0x0000000439397824 */ /* 0x100fe400078e023a */
[----:B------:R-:W-:Y:S01]  /*1250*/  IMAD R56, R59, 0x4, R58 ;  /* 0x000000043b387824 */ /* 0x000fe200078e023a */
[----:B------:R0:W-:Y:S01]  /*1260*/  ATOMS.POPC.INC.32 RZ, [R20+URZ] ;  /* 0x0000000014ff7f8c */ /* 0x0001e2000d8000ff */
[----:B------:R-:W-:-:S03]  /*1270*/  IMAD.MOV.U32 R59, RZ, RZ, RZ ;  /* 0x000000ffff3b7224 */ /* 0x000fc600078e00ff */
[----:B------:R0:W-:Y:S04]  /*1280*/  ATOMS.POPC.INC.32 RZ, [R21+URZ] ;  /* 0x0000000015ff7f8c */ /* 0x0001e8000d8000ff */
[----:B------:R0:W-:Y:S04]  /*1290*/  ATOMS.POPC.INC.32 RZ, [R57+URZ] ;  /* 0x0000000039ff7f8c */ /* 0x0001e8000d8000ff */
[----:B------:R0:W-:Y:S01]  /*12a0*/  ATOMS.POPC.INC.32 RZ, [R56+URZ] ;  /* 0x0000000038ff7f8c */ /* 0x0001e2000d8000ff */
[----:B------:R-:W-:Y:S06]  /*12b0*/  BAR.SYNC.DEFER_BLOCKING 0x0 ;  /* 0x0000000000007b1d */ /* 0x000fec0000010000 */
[----:B------:R-:W-:Y:S05]  /*12c0*/  @P1 BRA `(.L_x_13) ;  /* 0x00000000008c1947 */ /* 0x000fea0003800000 */
[----:B0-----:R-:W-:Y:S04]  /*12d0*/  LDS R21, [R62] ;  /* 0x000000003e157984 */ /* 0x001fe80000000800 */
[----:B------:R-:W0:Y:S04]  /*12e0*/  LDS R20, [R62+0x400] ;  /* 0x000400003e147984 */ /* 0x000e280000000800 */
[----:B------:R-:W2:Y:S04]  /*12f0*/  LDS R56, [R62+0x800] ;  /* 0x000800003e387984 */ /* 0x000ea80000000800 */
[----:B------:R-:W3:Y:S04]  /*1300*/  LDS R60, [R62+0xc00] ;  /* 0x000c00003e3c7984 */ /* 0x000ee80000000800 */
[----:B------:R-:W4:Y:S04]  /*1310*/  LDS R64, [R62+0x1000] ;  /* 0x001000003e407984 */ /* 0x000f280000000800 */
[----:B------:R-:W5:Y:S04]  /*1320*/  LDS R66, [R62+0x1400] ;  /* 0x001400003e427984 */ /* 0x000f680000000800 */
[----:B------:R-:W1:Y:S04]  /*1330*/  LDS R68, [R62+0x1800] ;  /* 0x001800003e447984 */ /* 0x000e680000000800 */
[----:B------:R-:W1:Y:S04]  /*1340*/  LDS R70, [R62+0x1c00] ;  /* 0x001c00003e467984 */ /* 0x000e680000000800 */
[----:B------:R-:W1:Y:S04]  /*1350*/  LDS R72, [R62+0x2000] ;  /* 0x002000003e487984 */ /* 0x000e680000000800 */
[----:B------:R-:W1:Y:S04]  /*1360*/  LDS R74, [R62+0x2400] ;  /* 0x002400003e4a7984 */ /* 0x000e680000000800 */
[----:B------:R-:W1:Y:S01]  /*1370*/  LDS R76, [R62+0x2800] ;  /* 0x002800003e4c7984 */ /* 0x000e620000000800 */
[----:B0-----:R-:W-:-:S03]  /*1380*/  IMAD.IADD R57, R21, 0x1, R20 ;  /* 0x0000000115397824 */ /* 0x001fc600078e0214 */
[----:B------:R-:W-:Y:S01]  /*1390*/  STS [R62+0x400], R21 ;  /* 0x000400153e007388 */ /* 0x000fe20000000800 */
[----:B--2---:R-:W-:-:S03]  /*13a0*/  IMAD.IADD R59, R57, 0x1, R56 ;  /* 0x00000001393b7824 */ /* 0x004fc600078e0238 */
[----:B------:R-:W0:Y:S01]  /*13b0*/  LDS R20, [R62+0x2c00] ;  /* 0x002c00003e147984 */ /* 0x000e220000000800 */
[----:B---3--:R-:W-:-:S03]  /*13c0*/  IMAD.IADD R75, R59, 0x1, R60 ;  /* 0x000000013b4b7824 */ /* 0x008fc600078e023c */
[----:B------:R-:W-:Y:S01]  /*13d0*/  STS [R62+0x800], R57 ;  /* 0x000800393e007388 */ /* 0x000fe20000000800 */
[----:B----4-:R-:W-:-:S03]  /*13e0*/  IMAD.IADD R77, R75, 0x1, R64 ;  /* 0x000000014b4d7824 */ /* 0x010fc600078e0240 */
[----:B------:R-:W-:Y:S01]  /*13f0*/  STS [R62+0x1000], R75 ;  /* 0x0010004b3e007388 */ /* 0x000fe20000000800 */
[----:B-----5:R-:W-:-:S03]  /*1400*/  IMAD.IADD R79, R77, 0x1, R66 ;  /* 0x000000014d4f7824 */ /* 0x020fc600078e0242 */
[----:B------:R-:W-:Y:S01]  /*1410*/  STS [R62+0x1400], R77 ;  /* 0x0014004d3e007388 */ /* 0x000fe20000000800 */
[----:B-1----:R-:W-:-:S03]  /*1420*/  IMAD.IADD R81, R79, 0x1, R68 ;  /* 0x000000014f517824 */ /* 0x002fc600078e0244 */
[----:B------:R-:W-:Y:S01]  /*1430*/  STS [R62+0x1800], R79 ;  /* 0x0018004f3e007388 */ /* 0x000fe20000000800 */
[----:B------:R-:W-:-:S03]  /*1440*/  IMAD.IADD R83, R81, 0x1, R70 ;  /* 0x0000000151537824 */ /* 0x000fc600078e0246 */
[----:B------:R-:W-:Y:S01]  /*1450*/  STS [R62+0x1c00], R81 ;  /* 0x001c00513e007388 */ /* 0x000fe20000000800 */
[----:B------:R-:W-:-:S03]  /*1460*/  IMAD.IADD R85, R83, 0x1, R72 ;  /* 0x0000000153557824 */ /* 0x000fc600078e0248 */
[----:B------:R-:W-:Y:S01]  /*1470*/  STS [R62+0x2000], R83 ;  /* 0x002000533e007388 */ /* 0x000fe20000000800 */
[----:B------:R-:W-:-:S03]  /*1480*/  IMAD.IADD R87, R85, 0x1, R74 ;  /* 0x0000000155577824 */ /* 0x000fc600078e024a */
[----:B------:R-:W-:Y:S01]  /*1490*/  STS [R62+0x2400], R85 ;  /* 0x002400553e007388 */ /* 0x000fe20000000800 */
[----:B------:R-:W-:-:S03]  /*14a0*/  IMAD.IADD R89, R87, 0x1, R76 ;  /* 0x0000000157597824 */ /* 0x000fc600078e024c */
[----:B------:R-:W-:Y:S04]  /*14b0*/  STS [R62+0x2800], R87 ;  /* 0x002800573e007388 */ /* 0x000fe80000000800 */
[----:B------:R-:W-:Y:S04]  /*14c0*/  STS [R62], RZ ;  /* 0x000000ff3e007388 */ /* 0x000fe80000000800 */
[----:B------:R-:W-:Y:S04]  /*14d0*/  STS [R62+0x2c00], R89 ;  /* 0x002c00593e007388 */ /* 0x000fe80000000800 */
[----:B------:R0:W-:Y:S02]  /*14e0*/  STS [R62+0xc00], R59 ;  /* 0x000c003b3e007388 */ /* 0x0001e40000000800 */
[----:B0-----:R-:W-:-:S07]  /*14f0*/  IMAD.IADD R59, R89, 0x1, R20 ;  /* 0x00000001593b7824 */ /* 0x001fce00078e0214 */
.L_x_13:
[----:B------:R-:W-:Y:S05]  /*1500*/  BSYNC.RECONVERGENT B0 ;  /* 0x0000000000007941 */ /* 0x000fea0003800200 */
.L_x_12:
[----:B------:R-:W-:Y:S01]  /*1510*/  ISETP.NE.AND P0, PT, R59, 0x1680, PT ;  /* 0x000016803b00780c */ /* 0x000fe20003f05270 */
[----:B0-----:R-:W-:Y:S01]  /*1520*/  IMAD R57, R91, 0x100, R3 ;  /* 0x000001005b397824 */ /* 0x001fe200078e0203 */
[----:B------:R-:W-:Y:S01]  /*1530*/  @!P1 LOP3.LUT R75, R59, 0x40000000, RZ, 0xfc, !PT ;  /* 0x400000003b4b9812 */ /* 0x000fe200078efcff */
[----:B------:R-:W0:Y:S01]  /*1540*/  LDC.64 R20, c[0x0][0x390] ;  /* 0x0000e400ff147b82 */ /* 0x000e220000000a00 */
[----:B------:R-:W-:Y:S01]  /*1550*/  ISETP.LT.U32.AND P0, PT, R3, 0x100, !P0 ;  /* 0x000001000300780c */ /* 0x000fe20004701070 */
[----:B-1----:R-:W-:-:S05]  /*1560*/  IMAD.WIDE R22, R57, 0x4, R22 ;  /* 0x0000000439167825 */ /* 0x002fca00078e0216 */
[----:B------:R1:W-:Y:S01]  /*1570*/  @!P1 STG.E.STRONG.SYS desc[UR8][R22.64], R75 ;  /* 0x0000004b16009986 */ /* 0x0003e2000c115908 */
[----:B------:R-:W2:Y:S01]  /*1580*/  LDC.64 R56, c[0x0][0x398] ;  /* 0x0000e600ff387b82 */ /* 0x000ea20000000a00 */
[----:B0-----:R-:W-:-:S04]  /*1590*/  IMAD.WIDE.U32 R20, R3, 0x8, R20 ;  /* 0x0000000803147825 */ /* 0x001fc800078e0014 */
[----:B--2---:R-:W-:-:S03]  /*15a0*/  IMAD.WIDE.U32 R56, R3, 0x8, R56 ;  /* 0x0000000803387825 */ /* 0x004fc600078e0038 */
[----:B------:R-:W-:Y:S06]  /*15b0*/  BAR.RED.OR.DEFER_BLOCKING 0x0, P0 ;  /* 0x0000000000007b1d */ /* 0x000fec0000014800 */
[----:B------:R-:W0:Y:S02]  /*15c0*/  B2R.RESULT RZ, P0 ;  /* 0x0000000000ff731c */ /* 0x000e240000004000 */
[----:B01----:R-:W-:Y:S05]  /*15d0*/  @!P0 BRA `(.L_x_14) ;  /* 0x00000008003c8947 */ /* 0x003fea0003800000 */
[C---:B------:R-:W-:Y:S01]  /*15e0*/  ISETP.GT.U32.AND P0, PT, R3.reuse, R73, PT ;  /* 0x000000490300720c */ /* 0x040fe20003f04070 */
[----:B------:R-:W-:Y:S01]  /*15f0*/  BSSY B1, `(.L_x_15) ;  /* 0x000002c000017945 */ /* 0x000fe20003800000 */
[----:B------:R-:W-:Y:S02]  /*1600*/  LEA R41, R3, UR6, 0x3 ;  /* 0x0000000603297c11 */ /* 0x000fe4000f8e18ff */
[----:B------:R-:W-:Y:S01]  /*1610*/  SEL R47, RZ, 0x1680, !P0 ;  /* 0x00001680ff2f7807 */ /* 0x000fe20004000000 */
[----:B------:R-:W-:Y:S08]  /*1620*/  @P1 BRA `(.L_x_16) ;  /* 0x0000000000a01947 */ /* 0x000ff00003800000 */
[----:B------:R-:W2:Y:S01]  /*1630*/  LDG.E.64 R56, desc[UR8][R56.64] ;  /* 0x0000000838387981 */ /* 0x000ea2000c1e1b00 */
[----:B------:R-:W-:Y:S01]  /*1640*/  UISETP.GE.AND UP0, UPT, UR7, 0x1, UPT ;  /* 0x000000010700788c */ /* 0x000fe2000bf06270 */
[----:B------:R-:W-:Y:S01]  /*1650*/  IMAD.MOV.U32 R0, RZ, RZ, R59 ;  /* 0x000000ffff007224 */ /* 0x000fe200078e003b */
[----:B--2---:R-:W-:-:S04]  /*1660*/  IADD3 R38, P0, PT, -R47, R56, RZ ;  /* 0x000000382f267210 */ /* 0x004fc80007f1e1ff */
[----:B------:R-:W-:-:S05]  /*1670*/  IADD3.X R39, PT, PT, R57, -0x1, RZ, P0, !PT ;  /* 0xffffffff39277810 */ /* 0x000fca00007fe4ff */
[----:B------:R0:W-:Y:S01]  /*1680*/  STS.64 [R41+0xb400], R38 ;  /* 0x00b4002629007388 */ /* 0x0001e20000000a00 */
[----:B------:R-:W-:Y:S05]  /*1690*/  BRA.U !UP0, `(.L_x_17) ;  /* 0x00000001086c7547 */ /* 0x000fea000b800000 */
[----:B------:R-:W-:Y:S01]  /*16a0*/  BSSY B0, `(.L_x_18) ;  /* 0x0000019000007945 */ /* 0x000fe20003800000 */
[----:B------:R-:W-:Y:S02]  /*16b0*/  IMAD.MOV.U32 R40, RZ, RZ, -0x1 ;  /* 0xffffffffff287424 */ /* 0x000fe400078e00ff */
[----:B------:R-:W-:Y:S02]  /*16c0*/  IMAD.U32 R42, RZ, RZ, UR7 ;  /* 0x00000007ff2a7e24 */ /* 0x000fe4000f8e00ff */
[----:B------:R-:W-:-:S07]  /*16d0*/  IMAD.MOV.U32 R0, RZ, RZ, R59 ;  /* 0x000000ffff007224 */ /* 0x000fce00078e003b */
.L_x_22:
[----:B0-----:R-:W0:Y:S01]  /*16e0*/  LDC.64 R38, c[0x0][0x380] ;  /* 0x0000e000ff267b82 */ /* 0x001e220000000a00 */
[----:B------:R-:W-:Y:S01]  /*16f0*/  VIADD R45, R42, 0xffffffff ;  /* 0xffffffff2a2d7836 */ /* 0x000fe20000000000 */
[----:B------:R-:W-:Y:S03]  /*1700*/  BSSY B2, `(.L_x_19) ;  /* 0x0000008000027945 */ /* 0x000fe60003800000 */
[----:B------:R-:W-:-:S04]  /*1710*/  IMAD R43, R45, 0x100, R3 ;  /* 0x000001002d2b7824 */ /* 0x000fc800078e0203 */
[----:B0-----:R-:W-:-:S07]  /*1720*/  IMAD.WIDE R38, R43, 0x4, R38 ;  /* 0x000000042b267825 */ /* 0x001fce00078e0226 */
.L_x_20:
[----:B------:R-:W-:Y:S05]  /*1730*/  YIELD ;  /* 0x0000000000007946 */ /* 0x000fea0003800000 */
[----:B------:R0:W-:Y:S06]  /*1740*/  MEMBAR.SC.CTA ;  /* 0x0000000000007992 */ /* 0x0001ec0000000000 */
[----:B0-----:R-:W2:Y:S02]  /*1750*/  LDG.E.STRONG.SYS R43, desc[UR8][R38.64] ;  /* 0x00000008262b7981 */ /* 0x001ea4000c1f5900 */
[----:B--2---:R-:W-:-:S13]  /*1760*/  ISETP.NE.AND P0, PT, R43, RZ, PT ;  /* 0x000000ff2b00720c */ /* 0x004fda0003f05270 */
[----:B------:R-:W-:Y:S05]  /*1770*/  @!P0 BRA `(.L_x_20) ;  /* 0xfffffffc00ec8947 */ /* 0x000fea000383ffff */
[----:B------:R-:W-:Y:S05]  /*1780*/  BSYNC B2 ;  /* 0x0000000000027941 */ /* 0x000fea0003800000 */
.L_x_19:
[----:B------:R-:W-:Y:S01]  /*1790*/  BSSY.RECONVERGENT B2, `(.L_x_21) ;  /* 0x0000006000027945 */ /* 0x000fe20003800200 */
[C---:B------:R-:W-:Y:S02]  /*17a0*/  ISETP.GT.AND P0, PT, R43.reuse, -0x1, PT ;  /* 0xffffffff2b00780c */ /* 0x040fe40003f04270 */
[----:B------:R-:W-:Y:S01]  /*17b0*/  LOP3.LUT R43, R43, 0x3fffffff, RZ, 0xc0, !PT ;  /* 0x3fffffff2b2b7812 */ /* 0x000fe200078ec0ff */
[----:B------:R-:W-:Y:S05]  /*17c0*/  WARPSYNC.EXCLUSIVE R40 ;  /* 0x0000000028007348 */ /* 0x000fea0003a00000 */
[----:B------:R-:W-:-:S05]  /*17d0*/  IMAD.IADD R0, R43, 0x1, R0 ;  /* 0x000000012b007824 */ /* 0x000fca00078e0200 */
[----:B------:R-:W-:-:S07]  /*17e0*/  VOTE.ANY R40, PT, P0 ;  /* 0x0000000000287806 */ /* 0x000fce00000e0100 */
[----:B------:R-:W-:Y:S05]  /*17f0*/  BSYNC.RECONVERGENT B2 ;  /* 0x0000000000027941 */ /* 0x000fea0003800200 */
.L_x_21:
[----:B------:R-:W-:Y:S01]  /*1800*/  ISETP.GT.U32.AND P1, PT, R42, 0x1, PT ;  /* 0x000000012a00780c */ /* 0x000fe20003f24070 */
[----:B------:R-:W-:-:S12]  /*1810*/  IMAD.MOV.U32 R42, RZ, RZ, R45 ;  /* 0x000000ffff2a7224 */ /* 0x000fd800078e002d */
[----:B------:R-:W-:Y:S05]  /*1820*/  @P0 BRA P1, `(.L_x_22) ;  /* 0xfffffffc00ac0947 */ /* 0x000fea000083ffff */
[----:B------:R-:W-:Y:S05]  /*1830*/  BSYNC B0 ;  /* 0x0000000000007941 */ /* 0x000fea0003800000 */
.L_x_18:
[----:B------:R1:W2:Y:S02]  /*1840*/  LDS.64 R38, [R41+0xb400] ;  /* 0x00b4000029267984 */ /* 0x0002a40000000a00 */
.L_x_17:
[C---:B------:R-:W-:Y:S01]  /*1850*/  IMAD.IADD R45, R0.reuse, 0x1, -R59 ;  /* 0x00000001002d7824 */ /* 0x040fe200078e0a3b */
[----:B------:R-:W-:-:S04]  /*1860*/  LOP3.LUT R43, R0, 0x80000000, RZ, 0xfc, !PT ;  /* 0x80000000002b7812 */ /* 0x000fc800078efcff */
[C---:B0-2---:R-:W-:Y:S01]  /*1870*/  IADD3 R38, P0, PT, R45.reuse, R38, RZ ;  /* 0x000000262d267210 */ /* 0x045fe20007f1e0ff */
[----:B------:R0:W-:Y:S03]  /*1880*/  STG.E.STRONG.SYS desc[UR8][R22.64], R43 ;  /* 0x0000002b16007986 */ /* 0x0001e6000c115908 */
[----:B------:R-:W-:-:S05]  /*1890*/  LEA.HI.X.SX32 R39, R45, R39, 0x1, P0 ;  /* 0x000000272d277211 */ /* 0x000fca00000f0eff */
[----:B------:R0:W-:Y:S04]  /*18a0*/  STS.64 [R41+0xb400], R38 ;  /* 0x00b4002629007388 */ /* 0x0001e80000000a00 */
.L_x_16:
[----:B------:R-:W-:Y:S05]  /*18b0*/  BSYNC B1 ;  /* 0x0000000000017941 */ /* 0x000fea0003800000 */
.L_x_15:
[----:B0-----:R-:W0:Y:S01]  /*18c0*/  LDC.64 R22, c[0x0][0x390] ;  /* 0x0000e400ff167b82 */ /* 0x001e220000000a00 */
[----:B------:R-:W-:Y:S05]  /*18d0*/  WARPSYNC.ALL ;  /* 0x0000000000007948 */ /* 0x000fea0003800000 */
[----:B------:R-:W-:Y:S02]  /*18e0*/  LEA R38, R73, UR6, 0x3 ;  /* 0x0000000649267c11 */ /* 0x000fe4000f8e18ff */
[----:B------:R-:W2:Y:S01]  /*18f0*/  LDC R0, c[0x0][0x3c0] ;  /* 0x0000f000ff007b82 */ /* 0x000ea20000000800 */
[----:B0-----:R-:W-:Y:S02]  /*1900*/  ISETP.EQ.U32.AND P1, PT, R22, RZ, PT ;  /* 0x000000ff1600720c */ /* 0x001fe40003f22070 */
[----:B--2---:R-:W-:-:S04]  /*1910*/  ISETP.LE.AND P0, PT, R0, UR10, PT ;  /* 0x0000000a00007c0c */ /* 0x004fc8000bf03270 */
[----:B------:R-:W-:-:S04]  /*1920*/  ISETP.EQ.OR.EX P0, PT, R23, RZ, !P0, P1 ;  /* 0x000000ff1700720c */ /* 0x000fc80004702710 */
[----:B------:R-:W-:-:S13]  /*1930*/  ISETP.GT.U32.OR P0, PT, R3, 0xff, P0 ;  /* 0x000000ff0300780c */ /* 0x000fda0000704470 */
[----:B------:R-:W0:Y:S01]  /*1940*/  @!P0 LDS.64 R22, [R41+0xb400] ;  /* 0x00b4000029168984 */ /* 0x000e220000000a00 */
[--C-:B------:R-:W-:Y:S02]  /*1950*/  @!P0 SHF.R.S32.HI R39, RZ, 0x1f, R59.reuse ;  /* 0x0000001fff278819 */ /* 0x100fe4000001143b */
[----:B0-----:R-:W-:-:S04]  /*1960*/  @!P0 IADD3 R22, P1, P2, R22, R47, R59 ;  /* 0x0000002f16168210 */ /* 0x001fc80007a3e03b */
[----:B------:R-:W-:-:S05]  /*1970*/  @!P0 IADD3.X R23, PT, PT, R23, RZ, R39, P1, P2 ;  /* 0x000000ff17178210 */ /* 0x000fca0000fe4427 */
[----:B------:R0:W-:Y:S01]  /*1980*/  @!P0 STG.E.64 desc[UR8][R20.64], R22 ;  /* 0x0000001614008986 */ /* 0x0001e2000c101b08 */
[----:B------:R-:W-:Y:S01]  /*1990*/  BAR.SYNC.DEFER_BLOCKING 0x0 ;  /* 0x0000000000007b1d */ /* 0x000fe20000010000 */
[----:B------:R-:W-:-:S05]  /*19a0*/  ISETP.LT.AND P0, PT, R0, UR10, PT ;  /* 0x0000000a00007c0c */ /* 0x000fca000bf01270 */
[----:B------:R-:W2:Y:S08]  /*19b0*/  LDS.64 R38, [R38+0xb400] ;  /* 0x00b4000026267984 */ /* 0x000eb00000000a00 */
[----:B0-----:R-:W-:Y:S05]  /*19c0*/  @P0 BRA `(.L_x_23) ;  /* 0x0000000000600947 */ /* 0x001fea0003800000 */
[----:B------:R-:W0:Y:S01]  /*19d0*/  LDCU.64 UR12, c[0x0][0x3a0] ;  /* 0x00007400ff0c77ac */ /* 0x000e220008000a00 */
[C---:B------:R-:W-:Y:S02]  /*19e0*/  LOP3.LUT R21, R3.reuse, 0x3e0, RZ, 0xc0, !PT ;  /* 0x000003e003157812 */ /* 0x040fe400078ec0ff */
[----:B------:R-:W-:-:S05]  /*19f0*/  LOP3.LUT R2, R3, 0x1f, RZ, 0xc0, !PT ;  /* 0x0000001f03027812 */ /* 0x000fca00078ec0ff */
[----:B------:R-:W-:-:S05]  /*1a00*/  IMAD R21, R21, 0xf, R2 ;  /* 0x0000000f15157824 */ /* 0x000fca00078e0202 */
[----:B--2---:R-:W-:-:S05]  /*1a10*/  IADD3 R0, P0, PT, R21, R38, RZ ;  /* 0x0000002615007210 */ /* 0x004fca0007f1e0ff */
[----:B------:R-:W-:Y:S01]  /*1a20*/  IMAD.X R39, RZ, RZ, R39, P0 ;  /* 0x000000ffff277224 */ /* 0x000fe200000e0627 */
[----:B0-----:R-:W-:-:S04]  /*1a30*/  LEA R2, P0, R0, UR12, 0x3 ;  /* 0x0000000c00027c11 */ /* 0x001fc8000f8018ff */
[----:B------:R-:W-:-:S05]  /*1a40*/  LEA.HI.X R3, R0, UR13, R39, 0x3, P0 ;  /* 0x0000000d00037c11 */ /* 0x000fca00080f1c27 */
[----:B------:R-:W-:Y:S04]  /*1a50*/  STG.E.64 desc[UR8][R2.64], R36 ;  /* 0x0000002402007986 */ /* 0x000fe8000c101b08 */
        /* <DEDUP_REMOVED lines=13> */
[----:B------:R-:W-:Y:S01]  /*1b30*/  STG.E.64 desc[UR8][R2.64+0xe00], R12 ;  /* 0x000e000c02007986 */ /* 0x000fe2000c101b08 */
[----:B------:R-:W-:Y:S05]  /*1b40*/  EXIT ;  /* 0x000000000000794d */ /* 0x000fea0003800000 */
.L_x_23:
[----:B------:R-:W0:Y:S01]  /*1b50*/  LDCU.64 UR12, c[0x0][0x3a0] ;  /* 0x00007400ff0c77ac */ /* 0x000e220008000a00 */
[C---:B------:R-:W-:Y:S01]  /*1b60*/  LOP3.LUT R21, R3.reuse, 0x3e0, RZ, 0xc0, !PT ;  /* 0x000003e003157812 */ /* 0x040fe200078ec0ff */
[----:B------:R-:W-:Y:S01]  /*1b70*/  IMAD.U32 R23, RZ, RZ, UR7 ;  /* 0x00000007ff177e24 */ /* 0x000fe2000f8e00ff */
[----:B------:R-:W-:-:S03]  /*1b80*/  LOP3.LUT R2, R3, 0x1f, RZ, 0xc0, !PT ;  /* 0x0000001f03027812 */ /* 0x000fc600078ec0ff */
[----:B------:R-:W-:Y:S02]  /*1b90*/  IMAD R0, R23, -0x1680, R0 ;  /* 0xffffe98017007824 */ /* 0x000fe400078e0200 */
[----:B------:R-:W-:-:S04]  /*1ba0*/  IMAD R21, R21, 0xf, R2 ;  /* 0x0000000f15157824 */ /* 0x000fc800078e0202 */
[C---:B------:R-:W-:Y:S01]  /*1bb0*/  VIADD R23, R21.reuse, 0x20 ;  /* 0x0000002015177836 */ /* 0x040fe20000000000 */
[C---:B--2---:R-:W-:Y:S01]  /*1bc0*/  IADD3 R3, P0, PT, R21.reuse, R38, RZ ;  /* 0x0000002615037210 */ /* 0x044fe20007f1e0ff */
[C---:B-1----:R-:W-:Y:S01]  /*1bd0*/  VIADD R41, R21.reuse, 0x60 ;  /* 0x0000006015297836 */ /* 0x042fe20000000000 */
[-C--:B------:R-:W-:Y:S02]  /*1be0*/  ISETP.GE.AND P3, PT, R21, R0.reuse, PT ;  /* 0x000000001500720c */ /* 0x080fe40003f66270 */
[-C--:B------:R-:W-:Y:S01]  /*1bf0*/  ISETP.GE.AND P4, PT, R23, R0.reuse, PT ;  /* 0x000000001700720c */ /* 0x080fe20003f86270 */
[----:B------:R-:W-:Y:S01]  /*1c00*/  IMAD.X R38, RZ, RZ, R39, P0 ;  /* 0x000000ffff267224 */ /* 0x000fe200000e0627 */
[----:B0-----:R-:W-:Y:S01]  /*1c10*/  LEA R2, P1, R3, UR12, 0x3 ;  /* 0x0000000c03027c11 */ /* 0x001fe2000f8218ff */
[----:B------:R-:W-:Y:S01]  /*1c20*/  VIADD R23, R21, 0x80 ;  /* 0x0000008015177836 */ /* 0x000fe20000000000 */
[-C--:B------:R-:W-:Y:S01]  /*1c30*/  ISETP.GE.AND P6, PT, R41, R0.reuse, PT ;  /* 0x000000002900720c */ /* 0x080fe20003fc6270 */
[----:B------:R-:W-:Y:S01]  /*1c40*/  VIADD R39, R21, 0x40 ;  /* 0x0000004015277836 */ /* 0x000fe20000000000 */
[----:B------:R-:W-:Y:S01]  /*1c50*/  LEA.HI.X R3, R3, UR13, R38, 0x3, P1 ;  /* 0x0000000d03037c11 */ /* 0x000fe200088f1c26 */
[----:B------:R-:W-:Y:S01]  /*1c60*/  VIADD R41, R21, 0xc0 ;  /* 0x000000c015297836 */ /* 0x000fe20000000000 */
[-C--:B------:R-:W-:Y:S01]  /*1c70*/  ISETP.GE.AND P0, PT, R23, R0.reuse, PT ;  /* 0x000000001700720c */ /* 0x080fe20003f06270 */
[----:B------:R-:W-:Y:S01]  /*1c80*/  VIADD R23, R21, 0xe0 ;  /* 0x000000e015177836 */ /* 0x000fe20000000000 */
[-C--:B------:R-:W-:Y:S01]  /*1c90*/  ISETP.GE.AND P5, PT, R39, R0.reuse, PT ;  /* 0x000000002700720c */ /* 0x080fe20003fa6270 */
[----:B------:R-:W-:Y:S01]  /*1ca0*/  VIADD R39, R21, 0xa0 ;  /* 0x000000a015277836 */ /* 0x000fe20000000000 */
[----:B------:R0:W-:Y:S01]  /*1cb0*/  @!P3 STG.E.64 desc[UR8][R2.64], R36 ;  /* 0x000000240200b986 */ /* 0x0001e2000c101b08 */
[----:B------:R-:W-:-:S02]  /*1cc0*/  ISETP.GE.AND P2, PT, R41, R0, PT ;  /* 0x000000002900720c */ /* 0x000fc40003f46270 */
[-C--:B------:R-:W-:Y:S01]  /*1cd0*/  ISETP.GE.AND P3, PT, R23, R0.reuse, PT ;  /* 0x000000001700720c */ /* 0x080fe20003f66270 */
[----:B------:R-:W-:Y:S01]  /*1ce0*/  VIADD R23, R21, 0x100 ;  /* 0x0000010015177836 */ /* 0x000fe20000000000 */
[-C--:B------:R-:W-:Y:S01]  /*1cf0*/  ISETP.GE.AND P1, PT, R39, R0.reuse, PT ;  /* 0x000000002700720c */ /* 0x080fe20003f26270 */
[----:B------:R-:W-:Y:S01]  /*1d00*/  @!P4 STG.E.64 desc[UR8][R2.64+0x100], R34 ;  /* 0x000100220200c986 */ /* 0x000fe2000c101b08 */
[----:B------:R-:W-:Y:S02]  /*1d10*/  VIADD R39, R21, 0x120 ;  /* 0x0000012015277836 */ /* 0x000fe40000000000 */
[----:B------:R-:W-:Y:S01]  /*1d20*/  ISETP.GE.AND P4, PT, R23, R0, PT ;  /* 0x000000001700720c */ /* 0x000fe20003f86270 */
[C---:B------:R-:W-:Y:S01]  /*1d30*/  VIADD R23, R21.reuse, 0x140 ;  /* 0x0000014015177836 */ /* 0x040fe20000000000 */
[----:B------:R-:W-:Y:S01]  /*1d40*/  @!P6 STG.E.64 desc[UR8][R2.64+0x300], R30 ;  /* 0x0003001e0200e986 */ /* 0x000fe2000c101b08 */
[----:B0-----:R-:W-:-:S03]  /*1d50*/  VIADD R37, R21, 0x160 ;  /* 0x0000016015257836 */ /* 0x001fc60000000000 */
[----:B------:R0:W-:Y:S01]  /*1d60*/  @!P5 STG.E.64 desc[UR8][R2.64+0x200], R32 ;  /* 0x000200200200d986 */ /* 0x0001e2000c101b08 */
[-C--:B------:R-:W-:Y:S01]  /*1d70*/  ISETP.GE.AND P6, PT, R23, R0.reuse, PT ;  /* 0x000000001700720c */ /* 0x080fe20003fc6270 */
[----:B------:R-:W-:Y:S01]  /*1d80*/  VIADD R23, R21, 0x180 ;  /* 0x0000018015177836 */ /* 0x000fe20000000000 */
[-C--:B------:R-:W-:Y:S01]  /*1d90*/  ISETP.GE.AND P5, PT, R39, R0.reuse, PT ;  /* 0x000000002700720c */ /* 0x080fe20003fa6270 */
[----:B------:R1:W-:Y:S01]  /*1da0*/  @!P0 STG.E.64 desc[UR8][R2.64+0x400], R28 ;  /* 0x0004001c02008986 */ /* 0x0003e2000c101b08 */
[----:B------:R-:W-:-:S03]  /*1db0*/  ISETP.GE.AND P0, PT, R37, R0, PT ;  /* 0x000000002500720c */ /* 0x000fc60003f06270 */
[----:B------:R1:W-:Y:S01]  /*1dc0*/  @!P1 STG.E.64 desc[UR8][R2.64+0x500], R26 ;  /* 0x0005001a02009986 */ /* 0x0003e2000c101b08 */
[----:B------:R-:W-:-:S03]  /*1dd0*/  ISETP.GE.AND P1, PT, R23, R0, PT ;  /* 0x000000001700720c */ /* 0x000fc60003f26270 */
[----:B------:R1:W-:Y:S01]  /*1de0*/  @!P2 STG.E.64 desc[UR8][R2.64+0x600], R14 ;  /* 0x0006000e0200a986 */ /* 0x0003e2000c101b08 */
[C---:B0-----:R-:W-:Y:S02]  /*1df0*/  VIADD R33, R21.reuse, 0x1a0 ;  /* 0x000001a015217836 */ /* 0x041fe40000000000 */
[----:B------:R-:W-:Y:S01]  /*1e00*/  VIADD R21, R21, 0x1c0 ;  /* 0x000001c015157836 */ /* 0x000fe20000000000 */
[----:B------:R1:W-:Y:S02]  /*1e10*/  @!P3 STG.E.64 desc[UR8][R2.64+0x700], R18 ;  /* 0x000700120200b986 */ /* 0x0003e4000c101b08 */
[-C--:B------:R-:W-:Y:S02]  /*1e20*/  ISETP.GE.AND P2, PT, R33, R0.reuse, PT ;  /* 0x000000002100720c */ /* 0x080fe40003f46270 */
[----:B------:R-:W-:Y:S01]  /*1e30*/  ISETP.GE.AND P3, PT, R21, R0, PT ;  /* 0x000000001500720c */ /* 0x000fe20003f66270 */
[----:B------:R1:W-:Y:S04]  /*1e40*/  @!P4 STG.E.64 desc[UR8][R2.64+0x800], R16 ;  /* 0x000800100200c986 */ /* 0x0003e8000c101b08 */
[----:B------:R1:W-:Y:S04]  /*1e50*/  @!P5 STG.E.64 desc[UR8][R2.64+0x900], R24 ;  /* 0x000900180200d986 */ /* 0x0003e8000c101b08 */
[----:B------:R1:W-:Y:S04]  /*1e60*/  @!P6 STG.E.64 desc[UR8][R2.64+0xa00], R10 ;  /* 0x000a000a0200e986 */ /* 0x0003e8000c101b08 */
[----:B------:R1:W-:Y:S04]  /*1e70*/  @!P0 STG.E.64 desc[UR8][R2.64+0xb00], R8 ;  /* 0x000b000802008986 */ /* 0x0003e8000c101b08 */
[----:B------:R1:W-:Y:S04]  /*1e80*/  @!P1 STG.E.64 desc[UR8][R2.64+0xc00], R6 ;  /* 0x000c000602009986 */ /* 0x0003e8000c101b08 */
[----:B------:R1:W-:Y:S01]  /*1e90*/  @!P2 STG.E.64 desc[UR8][R2.64+0xd00], R4 ;  /* 0x000d00040200a986 */ /* 0x0003e2000c101b08 */
[----:B------:R-:W-:Y:S05]  /*1ea0*/  @P3 EXIT ;  /* 0x000000000000394d */ /* 0x000fea0003800000 */
[----:B------:R-:W-:Y:S01]  /*1eb0*/  STG.E.64 desc[UR8][R2.64+0xe00], R12 ;  /* 0x000e000c02007986 */ /* 0x000fe2000c101b08 */
[----:B------:R-:W-:Y:S05]  /*1ec0*/  EXIT ;  /* 0x000000000000794d */ /* 0x000fea0003800000 */
.L_x_14:
[----:B------:R-:W-:Y:S01]  /*1ed0*/  IMAD.MOV.U32 R2, RZ, RZ, RZ ;  /* 0x000000ffff027224 */ /* 0x000fe200078e00ff */
[C---:B------:R-:W-:Y:S01]  /*1ee0*/  ISETP.GT.U32.AND P0, PT, R3.reuse, 0x1f, PT ;  /* 0x0000001f0300780c */ /* 0x040fe20003f04070 */
[----:B------:R-:W-:Y:S05]  /*1ef0*/  WARPSYNC.ALL ;  /* 0x0000000000007948 */ /* 0x000fea0003800000 */
[----:B------:R-:W-:-:S05]  /*1f00*/  IMAD.HI.U32 R60, R3, 0x15555556, R2 ;  /* 0x15555556033c7827 */ /* 0x000fca00078e0002 */
[----:B------:R-:W-:-:S05]  /*1f10*/  LEA R60, R60, UR6, 0x2 ;  /* 0x000000063c3c7c11 */ /* 0x000fca000f8e10ff */
[----:B------:R0:W-:Y:S01]  /*1f20*/  STS [R60+0x3410], R59 ;  /* 0x0034103b3c007388 */ /* 0x0001e20000000800 */
[----:B------:R-:W-:Y:S06]  /*1f30*/  BAR.SYNC.DEFER_BLOCKING 0x0 ;  /* 0x0000000000007b1d */ /* 0x000fec0000010000 */
[----:B------:R-:W-:Y:S05]  /*1f40*/  @P0 BRA `(.L_x_24) ;  /* 0x0000000000e00947 */ /* 0x000fea0003800000 */
[----:B------:R-:W-:Y:S01]  /*1f50*/  IMAD.MOV.U32 R73, RZ, RZ, 0x34 ;  /* 0x00000034ff497424 */ /* 0x000fe200078e00ff */
[----:B------:R-:W-:-:S03]  /*1f60*/  UMOV UR11, 0xffffffff ;  /* 0xffffffff000b7882 */ /* 0x000fc60000000000 */
[----:B------:R-:W-:-:S05]  /*1f70*/  IMAD R64, R3, R73, UR6 ;  /* 0x0000000603407e24 */ /* 0x000fca000f8e0249 */
[----:B------:R-:W-:Y:S04]  /*1f80*/  LDS R66, [R64+0x3410] ;  /* 0x0034100040427984 */ /* 0x000fe80000000800 */
[----:B------:R-:W-:Y:S04]  /*1f90*/  LDS R73, [R64+0x3414] ;  /* 0x0034140040497984 */ /* 0x000fe80000000800 */
[----:B------:R-:W1:Y:S04]  /*1fa0*/  LDS R68, [R64+0x3418] ;  /* 0x0034180040447984 */ /* 0x000e680000000800 */
[----:B------:R-:W-:Y:S04]  /*1fb0*/  LDS R70, [R64+0x341c] ;  /* 0x00341c0040467984 */ /* 0x000fe80000000800 */
[----:B------:R-:W2:Y:S04]  /*1fc0*/  LDS R75, [R64+0x3420] ;  /* 0x00342000404b7984 */ /* 0x000ea80000000800 */
[----:B------:R-:W-:Y:S04]  /*1fd0*/  LDS R72, [R64+0x3424] ;  /* 0x0034240040487984 */ /* 0x000fe80000000800 */
[----:B------:R-:W3:Y:S04]  /*1fe0*/  LDS R77, [R64+0x3428] ;  /* 0x00342800404d7984 */ /* 0x000ee80000000800 */
[----:B------:R-:W-:Y:S04]  /*1ff0*/  LDS R74, [R64+0x342c] ;  /* 0x00342c00404a7984 */ /* 0x000fe80000000800 */
[----:B------:R-:W4:Y:S04]  /*2000*/  LDS R79, [R64+0x3430] ;  /* 0x00343000404f7984 */ /* 0x000f280000000800 */
[----:B------:R-:W-:Y:S04]  /*2010*/  LDS R76, [R64+0x3434] ;  /* 0x00343400404c7984 */ /* 0x000fe80000000800 */
[----:B------:R-:W5:Y:S04]  /*2020*/  LDS R81, [R64+0x3438] ;  /* 0x0034380040517984 */ /* 0x000f680000000800 */
[----:B------:R-:W0:Y:S01]  /*2030*/  LDS R78, [R64+0x343c] ;  /* 0x00343c00404e7984 */ /* 0x000e220000000800 */
[----:B-1----:R-:W-:-:S04]  /*2040*/  IADD3 R80, PT, PT, R68, R73, R66 ;  /* 0x0000004944507210 */ /* 0x002fc80007ffe042 */
[----:B--2---:R-:W-:-:S04]  /*2050*/  IADD3 R80, PT, PT, R75, R80, R70 ;  /* 0x000000504b507210 */ /* 0x004fc80007ffe046 */
[----:B---3--:R-:W-:-:S04]  /*2060*/  IADD3 R80, PT, PT, R77, R80, R72 ;  /* 0x000000504d507210 */ /* 0x008fc80007ffe048 */
[----:B----4-:R-:W-:-:S04]  /*2070*/  IADD3 R80, PT, PT, R79, R80, R74 ;  /* 0x000000504f507210 */ /* 0x010fc80007ffe04a */
[----:B-----5:R-:W-:-:S05]  /*2080*/  IADD3 R83, PT, PT, R81, R80, R76 ;  /* 0x0000005051537210 */ /* 0x020fca0007ffe04c */
[----:B0-----:R-:W-:Y:S01]  /*2090*/  IMAD.IADD R78, R78, 0x1, R83 ;  /* 0x000000014e4e7824 */ /* 0x001fe200078e0253 */
[----:B------:R-:W-:Y:S06]  /*20a0*/  BRA.DIV UR11, `(.L_x_25) ;  /* 0x0000004e0b6c7947 */ /* 0x000fec000b800000 */
[----:B------:R-:W0:Y:S02]  /*20b0*/  SHFL.UP P0, R83, R78, 0x1, RZ ;  /* 0x042000004e537989 */ /* 0x000e2400000000ff */
[----:B0-----:R-:W-:-:S05]  /*20c0*/  @P0 IMAD.IADD R83, R78, 0x1, R83 ;  /* 0x000000014e530824 */ /* 0x001fca00078e0253 */
[----:B------:R-:W0:Y:S02]  /*20d0*/  SHFL.UP P0, R80, R83, 0x2, RZ ;  /* 0x0440000053507989 */ /* 0x000e2400000000ff */
[----:B0-----:R-:W-:-:S05]  /*20e0*/  @P0 IMAD.IADD R80, R83, 0x1, R80 ;  /* 0x0000000153500824 */ /* 0x001fca00078e0250 */
[----:B------:R-:W0:Y:S02]  /*20f0*/  SHFL.UP P0, R85, R80, 0x4, RZ ;  /* 0x0480000050557989 */ /* 0x000e2400000000ff */
[----:B0-----:R-:W-:-:S05]  /*2100*/  @P0 IMAD.IADD R85, R80, 0x1, R85 ;  /* 0x0000000150550824 */ /* 0x001fca00078e0255 */
[----:B------:R-:W0:Y:S02]  /*2110*/  SHFL.UP P0, R82, R85, 0x8, RZ ;  /* 0x0500000055527989 */ /* 0x000e2400000000ff */
[----:B0-----:R-:W-:-:S05]  /*2120*/  @P0 IMAD.IADD R82, R85, 0x1, R82 ;  /* 0x0000000155520824 */ /* 0x001fca00078e0252 */
[----:B------:R0:W1:Y:S02]  /*2130*/  SHFL.UP P0, R87, R82, 0x10, RZ ;  /* 0x0600000052577989 */ /* 0x00006400000000ff */
.L_x_100:
[----:B-1----:R-:W-:-:S04]  /*2140*/  @P0 IMAD.IADD R87, R82, 0x1, R87 ;  /* 0x0000000152570824 */ /* 0x002fc800078e0257 */
[----:B------:R-:W-:-:S04]  /*2150*/  IMAD.IADD R87, R87, 0x1, -R78 ;  /* 0x0000000157577824 */ /* 0x000fc800078e0a4e */
[----:B------:R-:W-:Y:S01]  /*2160*/  IMAD.IADD R66, R66, 0x1, R87 ;  /* 0x0000000142427824 */ /* 0x000fe200078e0257 */
[----:B------:R1:W-:Y:S03]  /*2170*/  STS [R64+0x3410], R87 ;  /* 0x0034105740007388 */ /* 0x0003e60000000800 */
        /* <DEDUP_REMOVED lines=19> */
[----:B------:R1:W-:Y:S04]  /*22b0*/  STS [R64+0x3438], R76 ;  /* 0x0034384c40007388 */ /* 0x0003e80000000800 */
[----:B------:R1:W-:Y:S02]  /*22c0*/  STS [R64+0x343c], R81 ;  /* 0x00343c5140007388 */ /* 0x0003e40000000800 */
.L_x_24:
[----:B------:R-:W-:Y:S05]  /*22d0*/  WARPSYNC.ALL ;  /* 0x0000000000007948 */ /* 0x000fea0003800000 */
[----:B------:R-:W-:Y:S01]  /*22e0*/  BAR.SYNC.DEFER_BLOCKING 0x0 ;  /* 0x0000000000007b1d */ /* 0x000fe20000010000 */
[----:B------:R-:W-:Y:S02]  /*22f0*/  ISETP.NE.AND P0, PT, R84, RZ, PT ;  /* 0x000000ff5400720c */ /* 0x000fe40003f05270 */
[----:B-1----:R-:W-:-:S03]  /*2300*/  SHF.R.U64 R64, R36, UR5, R39 ;  /* 0x0000000524407c19 */ /* 0x002fc60008001227 */
[----:B------:R-:W-:Y:S01]  /*2310*/  BSSY.RECONVERGENT B0, `(.L_x_26) ;  /* 0x0000028000007945 */ /* 0x000fe20003800200 */
[----:B------:R-:W-:Y:S01]  /*2320*/  LOP3.LUT R97, R64, UR4, RZ, 0x30, !PT ;  /* 0x0000000440617c12 */ /* 0x000fe2000f8e30ff */
[----:B0-----:R-:W0:Y:S06]  /*2330*/  LDS R60, [R60+0x3410] ;  /* 0x003410003c3c7984 */ /* 0x001e2c0000000800 */
[----:B------:R-:W-:Y:S05]  /*2340*/  @P0 BRA `(.L_x_27) ;  /* 0x0000000000900947 */ /* 0x000fea0003800000 */
[----:B------:R-:W0:Y:S04]  /*2350*/  LDS R73, [R62] ;  /* 0x000000003e497984 */ /* 0x000e280000000800 */
[----:B------:R-:W1:Y:S04]  /*2360*/  LDS R75, [R62+0x400] ;  /* 0x000400003e4b7984 */ /* 0x000e680000000800 */
[----:B------:R-:W2:Y:S04]  /*2370*/  LDS R77, [R62+0x800] ;  /* 0x000800003e4d7984 */ /* 0x000ea80000000800 */
[----:B------:R-:W3:Y:S04]  /*2380*/  LDS R79, [R62+0xc00] ;  /* 0x000c00003e4f7984 */ /* 0x000ee80000000800 */
[----:B------:R-:W4:Y:S04]  /*2390*/  LDS R81, [R62+0x1000] ;  /* 0x001000003e517984 */ /* 0x000f280000000800 */
[----:B------:R-:W5:Y:S04]  /*23a0*/  LDS R83, [R62+0x1400] ;  /* 0x001400003e537984 */ /* 0x000f680000000800 */
[----:B------:R-:W5:Y:S04]  /*23b0*/  LDS R85, [R62+0x1800] ;  /* 0x001800003e557984 */ /* 0x000f680000000800 */
[----:B------:R-:W5:Y:S04]  /*23c0*/  LDS R87, [R62+0x1c00] ;  /* 0x001c00003e577984 */ /* 0x000f680000000800 */
[----:B------:R-:W5:Y:S04]  /*23d0*/  LDS R89, [R62+0x2000] ;  /* 0x002000003e597984 */ /* 0x000f680000000800 */
[----:B------:R-:W5:Y:S04]  /*23e0*/  LDS R91, [R62+0x2400] ;  /* 0x002400003e5b7984 */ /* 0x000f680000000800 */
[----:B------:R-:W5:Y:S01]  /*23f0*/  LDS R93, [R62+0x2800] ;  /* 0x002800003e5d7984 */ /* 0x000f620000000800 */
[----:B0-----:R-:W-:-:S03]  /*2400*/  IMAD.IADD R73, R60, 0x1, R73 ;  /* 0x000000013c497824 */ /* 0x001fc600078e0249 */
[----:B------:R-:W0:Y:S01]  /*2410*/  LDS R95, [R62+0x2c00] ;  /* 0x002c00003e5f7984 */ /* 0x000e220000000800 */
[C---:B-1----:R-:W-:Y:S02]  /*2420*/  IMAD.IADD R75, R60.reuse, 0x1, R75 ;  /* 0x000000013c4b7824 */ /* 0x042fe400078e024b */
[C---:B--2---:R-:W-:Y:S01]  /*2430*/  IMAD.IADD R77, R60.reuse, 0x1, R77 ;  /* 0x000000013c4d7824 */ /* 0x044fe200078e024d */
[----:B------:R1:W-:Y:S01]  /*2440*/  STS [R62], R73 ;  /* 0x000000493e007388 */ /* 0x0003e20000000800 */
[----:B---3--:R-:W-:-:S03]  /*2450*/  IMAD.IADD R79, R60, 0x1, R79 ;  /* 0x000000013c4f7824 */ /* 0x008fc600078e024f */
[----:B------:R1:W-:Y:S01]  /*2460*/  STS [R62+0x400], R75 ;  /* 0x0004004b3e007388 */ /* 0x0003e20000000800 */
[----:B----4-:R-:W-:-:S03]  /*2470*/  IMAD.IADD R81, R60, 0x1, R81 ;  /* 0x000000013c517824 */ /* 0x010fc600078e0251 */
[----:B------:R1:W-:Y:S01]  /*2480*/  STS [R62+0x800], R77 ;  /* 0x0008004d3e007388 */ /* 0x0003e20000000800 */
[----:B-----5:R-:W-:-:S03]  /*2490*/  IMAD.IADD R83, R60, 0x1, R83 ;  /* 0x000000013c537824 */ /* 0x020fc600078e0253 */
[----:B------:R1:W-:Y:S01]  /*24a0*/  STS [R62+0xc00], R79 ;  /* 0x000c004f3e007388 */ /* 0x0003e20000000800 */
[----:B------:R-:W-:-:S03]  /*24b0*/  IMAD.IADD R85, R60, 0x1, R85 ;  /* 0x000000013c557824 */ /* 0x000fc600078e0255 */
        /* <DEDUP_REMOVED lines=9> */
[----:B0-----:R-:W-:-:S03]  /*2550*/  IMAD.IADD R95, R60, 0x1, R95 ;  /* 0x000000013c5f7824 */ /* 0x001fc600078e025f */
[----:B------:R1:W-:Y:S04]  /*2560*/  STS [R62+0x2400], R91 ;  /* 0x0024005b3e007388 */ /* 0x0003e80000000800 */
[----:B------:R1:W-:Y:S04]  /*2570*/  STS [R62+0x2800], R93 ;  /* 0x0028005d3e007388 */ /* 0x0003e80000000800 */
[----:B------:R1:W-:Y:S02]  /*2580*/  STS [R62+0x2c00], R95 ;  /* 0x002c005f3e007388 */ /* 0x0003e40000000800 */
.L_x_27:
[----:B------:R-:W-:Y:S05]  /*2590*/  BSYNC.RECONVERGENT B0 ;  /* 0x0000000000007941 */ /* 0x000fea0003800200 */
.L_x_26:
[----:B------:R-:W-:Y:S01]  /*25a0*/  BAR.SYNC.DEFER_BLOCKING 0x0 ;  /* 0x0000000000007b1d */ /* 0x000fe20000010000 */
[----:B------:R-:W-:-:S05]  /*25b0*/  R2P PR, R97, 0x7f ;  /* 0x0000007f61007804 */ /* 0x000fca0000000000 */
[----:B------:R-:W-:Y:S08]  /*25c0*/  BSSY.RECONVERGENT B0, `(.L_x_28) ;  /* 0x0000024000007945 */ /* 0x000ff00003800200 */
[----:B-1----:R-:W-:Y:S02]  /*25d0*/  VOTE.ANY R62, PT, P0 ;  /* 0x00000000003e7806 */ /* 0x002fe400000e0100 */
[----:B------:R-:W-:-:S02]  /*25e0*/  VOTE.ANY R73, PT, P1 ;  /* 0x0000000000497806 */ /* 0x000fc400008e0100 */
[----:B------:R-:W-:Y:S02]  /*25f0*/  @!P0 LOP3.LUT R62, RZ, R62, RZ, 0x33, !PT ;  /* 0x0000003eff3e8212 */ /* 0x000fe400078e33ff */
[----:B------:R-:W-:Y:S02]  /*2600*/  VOTE.ANY R75, PT, P2 ;  /* 0x00000000004b7806 */ /* 0x000fe400010e0100 */
[----:B------:R-:W-:Y:S02]  /*2610*/  @!P1 LOP3.LUT R73, RZ, R73, RZ, 0x33, !PT ;  /* 0x00000049ff499212 */ /* 0x000fe400078e33ff */
[----:B------:R-:W-:Y:S02]  /*2620*/  VOTE.ANY R77, PT, P3 ;  /* 0x00000000004d7806 */ /* 0x000fe400018e0100 */
[----:B------:R-:W-:Y:S02]  /*2630*/  @!P2 LOP3.LUT R75, RZ, R75, RZ, 0x33, !PT ;  /* 0x0000004bff4ba212 */ /* 0x000fe400078e33ff */
[----:B------:R-:W-:-:S02]  /*2640*/  LOP3.LUT R62, R73, R62, RZ, 0xc0, !PT ;  /* 0x0000003e493e7212 */ /* 0x000fc400078ec0ff */
[----:B------:R-:W-:Y:S02]  /*2650*/  @!P3 LOP3.LUT R77, RZ, R77, RZ, 0x33, !PT ;  /* 0x0000004dff4db212 */ /* 0x000fe400078e33ff */
[----:B------:R-:W-:Y:S02]  /*2660*/  LOP3.LUT R62, R75, R62, RZ, 0xc0, !PT ;  /* 0x0000003e4b3e7212 */ /* 0x000fe400078ec0ff */
[----:B------:R-:W-:Y:S02]  /*2670*/  VOTE.ANY R73, PT, P4 ;  /* 0x0000000000497806 */ /* 0x000fe400020e0100 */
[----:B------:R-:W-:Y:S02]  /*2680*/  LOP3.LUT R62, R77, R62, RZ, 0xc0, !PT ;  /* 0x0000003e4d3e7212 */ /* 0x000fe400078ec0ff */
[----:B------:R-:W-:Y:S02]  /*2690*/  @!P4 LOP3.LUT R73, RZ, R73, RZ, 0x33, !PT ;  /* 0x00000049ff49c212 */ /* 0x000fe400078e33ff */
[----:B------:R-:W-:-:S02]  /*26a0*/  VOTE.ANY R75, PT, P5 ;  /* 0x00000000004b7806 */ /* 0x000fc400028e0100 */
[----:B------:R-:W-:Y:S01]  /*26b0*/  LOP3.LUT R62, R73, R62, RZ, 0xc0, !PT ;  /* 0x0000003e493e7212 */ /* 0x000fe200078ec0ff */
[----:B------:R-:W-:Y:S01]  /*26c0*/  IMAD.MOV.U32 R73, RZ, RZ, RZ ;  /* 0x000000ffff497224 */ /* 0x000fe200078e00ff */
[----:B------:R-:W-:Y:S02]  /*26d0*/  LOP3.LUT P0, RZ, R97, 0x80, RZ, 0xc0, !PT ;  /* 0x0000008061ff7812 */ /* 0x000fe4000780c0ff */
[----:B------:R-:W-:Y:S02]  /*26e0*/  @!P5 LOP3.LUT R75, RZ, R75, RZ, 0x33, !PT ;  /* 0x0000004bff4bd212 */ /* 0x000fe400078e33ff */
[----:B------:R-:W-:Y:S02]  /*26f0*/  VOTE.ANY R64, PT, P6 ;  /* 0x0000000000407806 */ /* 0x000fe400030e0100 */
[----:B------:R-:W-:Y:S02]  /*2700*/  LOP3.LUT R75, R75, R62, RZ, 0xc0, !PT ;  /* 0x0000003e4b4b7212 */ /* 0x000fe400078ec0ff */
[----:B------:R-:W1:Y:S01]  /*2710*/  S2R R62, SR_LEMASK ;  /* 0x00000000003e7919 */ /* 0x000e620000003a00 */
[----:B------:R-:W-:-:S04]  /*2720*/  @!P6 LOP3.LUT R64, RZ, R64, RZ, 0x33, !PT ;  /* 0x00000040ff40e212 */ /* 0x000fc800078e33ff */
[----:B------:R-:W-:Y:S02]  /*2730*/  VOTE.ANY R66, PT, P0 ;  /* 0x0000000000427806 */ /* 0x000fe400000e0100 */
[----:B------:R-:W-:Y:S02]  /*2740*/  LOP3.LUT R75, R64, R75, RZ, 0xc0, !PT ;  /* 0x0000004b404b7212 */ /* 0x000fe400078ec0ff */
[----:B------:R-:W-:-:S04]  /*2750*/  @!P0 LOP3.LUT R66, RZ, R66, RZ, 0x33, !PT ;  /* 0x00000042ff428212 */ /* 0x000fc800078e33ff */
[----:B------:R-:W-:Y:S02]  /*2760*/  LOP3.LUT R75, R66, R75, RZ, 0xc0, !PT ;  /* 0x0000004b424b7212 */ /* 0x000fe400078ec0ff */
[----:B------:R-:W-:Y:S02]  /*2770*/  SHF.R.U64 R66, R34, UR5, R41 ;  /* 0x0000000522427c19 */ /* 0x000fe40008001229 */
[----:B------:R-:W2:Y:S02]  /*2780*/  FLO.U32 R70, R75 ;  /* 0x0000004b00467300 */ /* 0x000ea400000e0000 */
[----:B------:R-:W-:Y:S02]  /*2790*/  LOP3.LUT R81, R66, UR4, RZ, 0x30, !PT ;  /* 0x0000000442517c12 */ /* 0x000fe4000f8e30ff */
[----:B-1----:R-:W-:Y:S02]  /*27a0*/  LOP3.LUT R64, R62, R75, RZ, 0xc0, !PT ;  /* 0x0000004b3e407212 */ /* 0x002fe400078ec0ff */
[----:B--2---:R-:W-:-:S04]  /*27b0*/  ISETP.NE.AND P0, PT, R0, R70, PT ;  /* 0x000000460000720c */ /* 0x004fc80003f05270 */
[----:B------:R-:W1:Y:S09]  /*27c0*/  POPC R64, R64 ;  /* 0x0000004000407309 */ /* 0x000e720000000000 */
[----:B------:R-:W-:Y:S05]  /*27d0*/  @P0 BRA `(.L_x_29) ;  /* 0x0000000000080947 */ /* 0x000fea0003800000 */
[----:B------:R-:W-:-:S06]  /*27e0*/  IMAD R73, R97, 0x4, R58 ;  /* 0x0000000461497824 */ /* 0x000fcc00078e023a */
[----:B-1----:R2:W3:Y:S02]  /*27f0*/  ATOMS.ADD R73, [R73], R64 ;  /* 0x000000404949738c */ /* 0x0024e40000000000 */
.L_x_29:
[----:B------:R-:W-:Y:S05]  /*2800*/  BSYNC.RECONVERGENT B0 ;  /* 0x0000000000007941 */ /* 0x000fea0003800200 */
.L_x_28:
[----:B------:R-:W-:Y:S01]  /*2810*/  R2P PR, R81, 0x7f ;  /* 0x0000007f51007804 */ /* 0x000fe20000000000 */
[----:B---3--:R3:W4:Y:S01]  /*2820*/  SHFL.IDX PT, R73, R73, R70, 0x1f ;  /* 0x00001f4649497589 */ /* 0x00872200000e0000 */
[----:B------:R-:W-:Y:S01]  /*2830*/  SHF.R.U64 R68, R32, UR5, R43 ;  /* 0x0000000520447c19 */ /* 0x000fe2000800122b */
[----:B------:R-:W-:Y:S03]  /*2840*/  BSSY.RECONVERGENT B0, `(.L_x_30) ;  /* 0x0000022000007945 */ /* 0x000fe60003800200 */
[----:B------:R-:W-:-:S07]  /*2850*/  LOP3.LUT R83, R68, UR4, RZ, 0x30, !PT ;  /* 0x0000000444537c12 */ /* 0x000fce000f8e30ff */
[----:B------:R-:W-:Y:S02]  /*2860*/  VOTE.ANY R66, PT, P0 ;  /* 0x0000000000427806 */ /* 0x000fe400000e0100 */
[----:B------:R-:W-:Y:S02]  /*2870*/  VOTE.ANY R75, PT, P1 ;  /* 0x00000000004b7806 */ /* 0x000fe400008e0100 */
[----:B------:R-:W-:Y:S02]  /*2880*/  @!P0 LOP3.LUT R66, RZ, R66, RZ, 0x33, !PT ;  /* 0x00000042ff428212 */ /* 0x000fe400078e33ff */
[----:B------:R-:W-:Y:S02]  /*2890*/  VOTE.ANY R77, PT, P2 ;  /* 0x00000000004d7806 */ /* 0x000fe400010e0100 */
[----:B------:R-:W-:Y:S02]  /*28a0*/  @!P1 LOP3.LUT R75, RZ, R75, RZ, 0x33, !PT ;  /* 0x0000004bff4b9212 */ /* 0x000fe400078e33ff */
[----:B------:R-:W-:-:S02]  /*28b0*/  @!P2 LOP3.LUT R77, RZ, R77, RZ, 0x33, !PT ;  /* 0x0000004dff4da212 */ /* 0x000fc400078e33ff */
[----:B------:R-:W-:Y:S02]  /*28c0*/  LOP3.LUT R66, R75, R66, RZ, 0xc0, !PT ;  /* 0x000000424b427212 */ /* 0x000fe400078ec0ff */
[----:B------:R-:W-:Y:S02]  /*28d0*/  VOTE.ANY R75, PT, P3 ;  /* 0x00000000004b7806 */ /* 0x000fe400018e0100 */
[----:B------:R-:W-:Y:S02]  /*28e0*/  LOP3.LUT R66, R77, R66, RZ, 0xc0, !PT ;  /* 0x000000424d427212 */ /* 0x000fe400078ec0ff */
[----:B------:R-:W-:Y:S02]  /*28f0*/  LOP3.LUT P0, RZ, R81, 0x80, RZ, 0xc0, !PT ;  /* 0x0000008051ff7812 */ /* 0x000fe4000780c0ff */
[----:B------:R-:W-:Y:S02]  /*2900*/  VOTE.ANY R77, PT, P4 ;  /* 0x00000000004d7806 */ /* 0x000fe400020e0100 */
[----:B------:R-:W-:-:S02]  /*2910*/  @!P3 LOP3.LUT R75, RZ, R75, RZ, 0x33, !PT ;  /* 0x0000004bff4bb212 */ /* 0x000fc400078e33ff */
[----:B------:R-:W-:Y:S02]  /*2920*/  @!P4 LOP3.LUT R77, RZ, R77, RZ, 0x33, !PT ;  /* 0x0000004dff4dc212 */ /* 0x000fe400078e33ff */
[----:B------:R-:W-:Y:S02]  /*2930*/  LOP3.LUT R66, R75, R66, RZ, 0xc0, !PT ;  /* 0x000000424b427212 */ /* 0x000fe400078ec0ff */
[----:B------:R-:W-:Y:S02]  /*2940*/  VOTE.ANY R75, PT, P5 ;  /* 0x00000000004b7806 */ /* 0x000fe400028e0100 */
[----:B------:R-:W-:Y:S02]  /*2950*/  LOP3.LUT R66, R77, R66, RZ, 0xc0, !PT ;  /* 0x000000424d427212 */ /* 0x000fe400078ec0ff */
[----:B------:R-:W-:Y:S02]  /*2960*/  VOTE.ANY R77, PT, P6 ;  /* 0x00000000004d7806 */ /* 0x000fe400030e0100 */
[----:B------:R-:W-:-:S02]  /*2970*/  @!P5 LOP3.LUT R75, RZ, R75, RZ, 0x33, !PT ;  /* 0x0000004bff4bd212 */ /* 0x000fc400078e33ff */
[----:B------:R-:W-:Y:S02]  /*2980*/  VOTE.ANY R79, PT, P0 ;  /* 0x00000000004f7806 */ /* 0x000fe400000e0100 */
[----:B------:R-:W-:Y:S02]  /*2990*/  @!P6 LOP3.LUT R77, RZ, R77, RZ, 0x33, !PT ;  /* 0x0000004dff4de212 */ /* 0x000fe400078e33ff */
[----:B------:R-:W-:Y:S01]  /*29a0*/  LOP3.LUT R66, R75, R66, RZ, 0xc0, !PT ;  /* 0x000000424b427212 */ /* 0x000fe200078ec0ff */
[----:B------:R-:W-:Y:S01]  /*29b0*/  IMAD.MOV.U32 R75, RZ, RZ, RZ ;  /* 0x000000ffff4b7224 */ /* 0x000fe200078e00ff */
[----:B------:R-:W-:Y:S02]  /*29c0*/  @!P0 LOP3.LUT R79, RZ, R79, RZ, 0x33, !PT ;  /* 0x0000004fff4f8212 */ /* 0x000fe400078e33ff */
[----:B------:R-:W-:-:S04]  /*29d0*/  LOP3.LUT R66, R77, R66, RZ, 0xc0, !PT ;  /* 0x000000424d427212 */ /* 0x000fc800078ec0ff */
[----:B------:R-:W-:-:S04]  /*29e0*/  LOP3.LUT R79, R79, R66, RZ, 0xc0, !PT ;  /* 0x000000424f4f7212 */ /* 0x000fc800078ec0ff */
[----:B------:R-:W5:Y:S01]  /*29f0*/  FLO.U32 R72, R79 ;  /* 0x0000004f00487300 */ /* 0x000f6200000e0000 */
[----:B------:R-:W-:-:S07]  /*2a00*/  LOP3.LUT R66, R62, R79, RZ, 0xc0, !PT ;  /* 0x0000004f3e427212 */ /* 0x000fce00078ec0ff */
[----:B------:R-:W0:Y:S01]  /*2a10*/  POPC R66, R66 ;  /* 0x0000004200427309 */ /* 0x000e220000000000 */
[----:B-----5:R-:W-:-:S13]  /*2a20*/  ISETP.NE.AND P0, PT, R0, R72, PT ;  /* 0x000000480000720c */ /* 0x020fda0003f05270 */
[----:B0--34-:R-:W-:Y:S05]  /*2a30*/  @P0 BRA `(.L_x_31) ;  /* 0x0000000000080947 */ /* 0x019fea0003800000 */
[----:B------:R-:W-:-:S06]  /*2a40*/  IMAD R75, R81, 0x4, R58 ;  /* 0x00000004514b7824 */ /* 0x000fcc00078e023a */
[----:B------:R0:W3:Y:S02]  /*2a50*/  ATOMS.ADD R75, [R75], R66 ;  /* 0x000000424b4b738c */ /* 0x0000e40000000000 */
.L_x_31:
[----:B------:R-:W-:Y:S05]  /*2a60*/  BSYNC.RECONVERGENT B0 ;  /* 0x0000000000007941 */ /* 0x000fea0003800200 */
.L_x_30:
        /* <DEDUP_REMOVED lines=37> */
.L_x_33:
[----:B------:R-:W-:Y:S05]  /*2cc0*/  BSYNC.RECONVERGENT B0 ;  /* 0x0000000000007941 */ /* 0x000fea0003800200 */
.L_x_32:
[----:B------:R-:W-:Y:S01]  /*2cd0*/  R2P PR, R85, 0x7f ;  /* 0x0000007f55007804 */ /* 0x000fe20000000000 */
[----:B---3--:R3:W4:Y:S01]  /*2ce0*/  SHFL.IDX PT, R77, R77, R76, 0x1f ;  /* 0x00001f4c4d4d7589 */ /* 0x00872200000e0000 */
[----:B------:R-:W-:Y:S01]  /*2cf0*/  SHF.R.U64 R72, R28, UR5, R47 ;  /* 0x000000051c487c19 */ /* 0x000fe2000800122f */
[----:B------:R-:W-:Y:S01]  /*2d00*/  BSSY.RECONVERGENT B0, `(.L_x_34) ;  /* 0x0000022000007945 */ /* 0x000fe20003800200 */
[----:B------:R-:W-:Y:S02]  /*2d10*/  IMAD.MOV.U32 R74, RZ, RZ, RZ ;  /* 0x000000ffff4a7224 */ /* 0x000fe400078e00ff */
[----:B------:R-:W-:-:S07]  /*2d20*/  LOP3.LUT R87, R72, UR4, RZ, 0x30, !PT ;  /* 0x0000000448577c12 */ /* 0x000fce000f8e30ff */
[----:B------:R-:W-:Y:S02]  /*2d30*/  VOTE.ANY R70, PT, P0 ;  /* 0x0000000000467806 */ /* 0x000fe400000e0100 */
[----:B------:R-:W-:Y:S02]  /*2d40*/  VOTE.ANY R79, PT, P1 ;  /* 0x00000000004f7806 */ /* 0x000fe400008e0100 */
[----:B------:R-:W-:Y:S02]  /*2d50*/  @!P0 LOP3.LUT R70, RZ, R70, RZ, 0x33, !PT ;  /* 0x00000046ff468212 */ /* 0x000fe400078e33ff */
[----:B------:R-:W-:Y:S02]  /*2d60*/  @!P1 LOP3.LUT R79, RZ, R79, RZ, 0x33, !PT ;  /* 0x0000004fff4f9212 */ /* 0x000fe400078e33ff */
[----:B------:R-:W-:Y:S02]  /*2d70*/  VOTE.ANY R81, PT, P2 ;  /* 0x0000000000517806 */ /* 0x000fe400010e0100 */
[----:B------:R-:W-:-:S02]  /*2d80*/  LOP3.LUT R70, R79, R70, RZ, 0xc0, !PT ;  /* 0x000000464f467212 */ /* 0x000fc400078ec0ff */
[----:B------:R-:W-:Y:S02]  /*2d90*/  VOTE.ANY R79, PT, P3 ;  /* 0x00000000004f7806 */ /* 0x000fe400018e0100 */
[----:B------:R-:W-:Y:S02]  /*2da0*/  @!P2 LOP3.LUT R81, RZ, R81, RZ, 0x33, !PT ;  /* 0x00000051ff51a212 */ /* 0x000fe400078e33ff */
[----:B------:R-:W-:Y:S02]  /*2db0*/  @!P3 LOP3.LUT R79, RZ, R79, RZ, 0x33, !PT ;  /* 0x0000004fff4fb212 */ /* 0x000fe400078e33ff */
[----:B------:R-:W-:Y:S02]  /*2dc0*/  LOP3.LUT R70, R81, R70, RZ, 0xc0, !PT ;  /* 0x0000004651467212 */ /* 0x000fe400078ec0ff */
[----:B------:R-:W-:Y:S02]  /*2dd0*/  LOP3.LUT P0, RZ, R85, 0x80, RZ, 0xc0, !PT ;  /* 0x0000008055ff7812 */ /* 0x000fe4000780c0ff */
[----:B------:R-:W-:-:S02]  /*2de0*/  VOTE.ANY R81, PT, P4 ;  /* 0x0000000000517806 */ /* 0x000fc400020e0100 */
[----:B------:R-:W-:Y:S02]  /*2df0*/  LOP3.LUT R70, R79, R70, RZ, 0xc0, !PT ;  /* 0x000000464f467212 */ /* 0x000fe400078ec0ff */
[----:B------:R-:W-:Y:S02]  /*2e00*/  VOTE.ANY R79, PT, P5 ;  /* 0x00000000004f7806 */ /* 0x000fe400028e0100 */
[----:B------:R-:W-:Y:S02]  /*2e10*/  @!P4 LOP3.LUT R81, RZ, R81, RZ, 0x33, !PT ;  /* 0x00000051ff51c212 */ /* 0x000fe400078e33ff */
[----:B------:R-:W-:Y:S02]  /*2e20*/  @!P5 LOP3.LUT R79, RZ, R79, RZ, 0x33, !PT ;  /* 0x0000004fff4fd212 */ /* 0x000fe400078e33ff */
[----:B------:R-:W-:Y:S02]  /*2e30*/  LOP3.LUT R70, R81, R70, RZ, 0xc0, !PT ;  /* 0x0000004651467212 */ /* 0x000fe400078ec0ff */
[----:B------:R-:W-:-:S02]  /*2e40*/  VOTE.ANY R81, PT, P6 ;  /* 0x0000000000517806 */ /* 0x000fc400030e0100 */
[----:B------:R-:W-:Y:S02]  /*2e50*/  LOP3.LUT R70, R79, R70, RZ, 0xc0, !PT ;  /* 0x000000464f467212 */ /* 0x000fe400078ec0ff */
[----:B------:R-:W-:Y:S02]  /*2e60*/  VOTE.ANY R79, PT, P0 ;  /* 0x00000000004f7806 */ /* 0x000fe400000e0100 */
[----:B------:R-:W-:Y:S02]  /*2e70*/  @!P6 LOP3.LUT R81, RZ, R81, RZ, 0x33, !PT ;  /* 0x00000051ff51e212 */ /* 0x000fe400078e33ff */
        /* <DEDUP_REMOVED lines=8> */
[----:B------:R-:W-:-:S05]  /*2f00*/  IMAD R79, R85, 0x4, R58 ;  /* 0x00000004554f7824 */ /* 0x000fca00078e023a */
[----:B------:R0:W3:Y:S02]  /*2f10*/  ATOMS.ADD R74, [R79], R70 ;  /* 0x000000464f4a738c */ /* 0x0000e40000000000 */
.L_x_35:
[----:B------:R-:W-:Y:S05]  /*2f20*/  BSYNC.RECONVERGENT B0 ;  /* 0x0000000000007941 */ /* 0x000fea0003800200 */
.L_x_34:
[----:B------:R-:W-:Y:S01]  /*2f30*/  R2P PR, R87, 0x7f ;  /* 0x0000007f57007804 */ /* 0x000fe20000000000 */
[----:B------:R-:W-:Y:S01]  /*2f40*/  BSSY.RECONVERGENT B0, `(.L_x_36) ;  /* 0x0000024000007945 */ /* 0x000fe20003800200 */
[----:B------:R-:W-:-:S04]  /*2f50*/  SHF.R.U64 R76, R26, UR5, R49 ;  /* 0x000000051a4c7c19 */ /* 0x000fc80008001231 */
[----:B------:R-:W-:Y:S01]  /*2f60*/  LOP3.LUT R89, R76, UR4, RZ, 0x30, !PT ;  /* 0x000000044c597c12 */ /* 0x000fe2000f8e30ff */
[----:B------:R-:W-:-:S06]  /*2f70*/  IMAD.MOV.U32 R76, RZ, RZ, RZ ;  /* 0x000000ffff4c7224 */ /* 0x000fcc00078e00ff */
[----:B------:R-:W-:Y:S02]  /*2f80*/  VOTE.ANY R72, PT, P0 ;  /* 0x0000000000487806 */ /* 0x000fe400000e0100 */
[----:B0-----:R-:W-:Y:S02]  /*2f90*/  VOTE.ANY R79, PT, P1 ;  /* 0x00000000004f7806 */ /* 0x001fe400008e0100 */
[----:B------:R-:W-:Y:S02]  /*2fa0*/  @!P0 LOP3.LUT R72, RZ, R72, RZ, 0x33, !PT ;  /* 0x00000048ff488212 */ /* 0x000fe400078e33ff */
[----:B------:R-:W-:Y:S02]  /*2fb0*/  @!P1 LOP3.LUT R79, RZ, R79, RZ, 0x33, !PT ;  /* 0x0000004fff4f9212 */ /* 0x000fe400078e33ff */
[----:B------:R-:W-:Y:S02]  /*2fc0*/  LOP3.LUT P0, RZ, R87, 0x80, RZ, 0xc0, !PT ;  /* 0x0000008057ff7812 */ /* 0x000fe4000780c0ff */
[----:B------:R-:W-:-:S02]  /*2fd0*/  LOP3.LUT R72, R79, R72, RZ, 0xc0, !PT ;  /* 0x000000484f487212 */ /* 0x000fc400078ec0ff */
[----:B------:R-:W-:-:S04]  /*2fe0*/  VOTE.ANY R79, PT, P2 ;  /* 0x00000000004f7806 */ /* 0x000fc800010e0100 */
[----:B------:R-:W-:-:S04]  /*2ff0*/  @!P2 LOP3.LUT R79, RZ, R79, RZ, 0x33, !PT ;  /* 0x0000004fff4fa212 */ /* 0x000fc800078e33ff */
[----:B------:R-:W-:Y:S02]  /*3000*/  LOP3.LUT R72, R79, R72, RZ, 0xc0, !PT ;  /* 0x000000484f487212 */ /* 0x000fe400078ec0ff */
        /* <DEDUP_REMOVED lines=15> */
[----:B---3--:R0:W3:Y:S02]  /*3100*/  SHFL.IDX PT, R79, R74, R83, 0x1f ;  /* 0x00001f534a4f7589 */ /* 0x0080e400000e0000 */
[----:B------:R-:W4:Y:S01]  /*3110*/  FLO.U32 R85, R81 ;  /* 0x0000005100557300 */ /* 0x000f2200000e0000 */
[----:B------:R-:W-:-:S07]  /*3120*/  LOP3.LUT R72, R62, R81, RZ, 0xc0, !PT ;  /* 0x000000513e487212 */ /* 0x000fce00078ec0ff */
[----:B------:R-:W0:Y:S01]  /*3130*/  POPC R72, R72 ;  /* 0x0000004800487309 */ /* 0x000e220000000000 */
[----:B----4-:R-:W-:-:S13]  /*3140*/  ISETP.NE.AND P0, PT, R0, R85, PT ;  /* 0x000000550000720c */ /* 0x010fda0003f05270 */
[----:B0--3--:R-:W-:Y:S05]  /*3150*/  @P0 BRA `(.L_x_37) ;  /* 0x0000000000080947 */ /* 0x009fea0003800000 */
[----:B------:R-:W-:-:S05]  /*3160*/  IMAD R81, R87, 0x4, R58 ;  /* 0x0000000457517824 */ /* 0x000fca00078e023a */
[----:B------:R0:W3:Y:S02]  /*3170*/  ATOMS.ADD R76, [R81], R72 ;  /* 0x00000048514c738c */ /* 0x0000e40000000000 */
.L_x_37:
[----:B------:R-:W-:Y:S05]  /*3180*/  BSYNC.RECONVERGENT B0 ;  /* 0x0000000000007941 */ /* 0x000fea0003800200 */
.L_x_36:
[----:B------:R-:W-:Y:S01]  /*3190*/  R2P PR, R89, 0x7f ;  /* 0x0000007f59007804 */ /* 0x000fe20000000000 */
[----:B------:R-:W-:Y:S01]  /*31a0*/  BSSY.RECONVERGENT B0, `(.L_x_38) ;  /* 0x0000022000007945 */ /* 0x000fe20003800200 */
[----:B------:R-:W-:-:S11]  /*31b0*/  IMAD.MOV.U32 R78, RZ, RZ, RZ ;  /* 0x000000ffff4e7224 */ /* 0x000fd600078e00ff */
        /* <DEDUP_REMOVED lines=32> */
.L_x_39:
[----:B------:R-:W-:Y:S05]  /*33c0*/  BSYNC.RECONVERGENT B0 ;  /* 0x0000000000007941 */ /* 0x000fea0003800200 */
.L_x_38:
        /* <DEDUP_REMOVED lines=35> */
.L_x_41:
[----:B------:R-:W-:Y:S05]  /*3600*/  BSYNC.RECONVERGENT B0 ;  /* 0x0000000000007941 */ /* 0x000fea0003800200 */
.L_x_40:
[----:B------:R-:W-:Y:S01]  /*3610*/  R2P PR, R69, 0x7f ;  /* 0x0000007f45007804 */ /* 0x000fe20000000000 */
[----:B------:R-:W-:Y:S01]  /*3620*/  BSSY.RECONVERGENT B0, `(.L_x_42) ;  /* 0x0000022000007945 */ /* 0x000fe20003800200 */
[----:B------:R-:W-:-:S11]  /*3630*/  IMAD.MOV.U32 R82, RZ, RZ, RZ ;  /* 0x000000ffff527224 */ /* 0x000fd600078e00ff */
[----:B0-----:R-:W-:Y:S02]  /*3640*/  VOTE.ANY R71, PT, P0 ;  /* 0x0000000000477806 */ /* 0x001fe400000e0100 */
[----:B------:R-:W-:Y:S02]  /*3650*/  VOTE.ANY R78, PT, P1 ;  /* 0x00000000004e7806 */ /* 0x000fe400008e0100 */
        /* <DEDUP_REMOVED lines=30> */
.L_x_43:
[----:B------:R-:W-:Y:S05]  /*3840*/  BSYNC.RECONVERGENT B0 ;  /* 0x0000000000007941 */ /* 0x000fea0003800200 */
.L_x_42:
[----:B------:R-:W-:Y:S01]  /*3850*/  R2P PR, R67, 0x7f ;  /* 0x0000007f43007804 */ /* 0x000fe20000000000 */
[----:B-1----:R-:W-:Y:S01]  /*3860*/  IMAD.IADD R73, R64, 0x1, R73 ;  /* 0x0000000140497824 */ /* 0x002fe200078e0249 */
[----:B------:R-:W-:Y:S01]  /*3870*/  BSSY.RECONVERGENT B0, `(.L_x_44) ;  /* 0x0000025000007945 */ /* 0x000fe20003800200 */
[----:B------:R-:W-:Y:S01]  /*3880*/  IMAD.IADD R75, R66, 0x1, R75 ;  /* 0x00000001424b7824 */ /* 0x000fe200078e024b */
[----:B------:R-:W-:Y:S01]  /*3890*/  SHF.R.U64 R66, R24, UR5, R51 ;  /* 0x0000000518427c19 */ /* 0x000fe20008001233 */
[----:B------:R-:W-:-:S03]  /*38a0*/  IMAD.MOV.U32 R80, RZ, RZ, RZ ;  /* 0x000000ffff507224 */ /* 0x000fc600078e00ff */
[----:B------:R-:W-:-:S05]  /*38b0*/  LOP3.LUT R91, R66, UR4, RZ, 0x30, !PT ;  /* 0x00000004425b7c12 */ /* 0x000fca000f8e30ff */
[----:B0-----:R-:W-:Y:S02]  /*38c0*/  VOTE.ANY R69, PT, P0 ;  /* 0x0000000000457806 */ /* 0x001fe400000e0100 */
[----:B--2---:R-:W-:Y:S02]  /*38d0*/  VOTE.ANY R64, PT, P1 ;  /* 0x0000000000407806 */ /* 0x004fe400008e0100 */
        /* <DEDUP_REMOVED lines=22> */
[----:B---3--:R0:W1:Y:S02]  /*3a40*/  SHFL.IDX PT, R69, R82, R87, 0x1f ;  /* 0x00001f5752457589 */ /* 0x00806400000e0000 */
[----:B------:R-:W2:Y:S01]  /*3a50*/  FLO.U32 R89, R85 ;  /* 0x0000005500597300 */ /* 0x000ea200000e0000 */
[----:B------:R-:W-:-:S07]  /*3a60*/  LOP3.LUT R64, R62, R85, RZ, 0xc0, !PT ;  /* 0x000000553e407212 */ /* 0x000fce00078ec0ff */
[----:B------:R-:W3:Y:S01]  /*3a70*/  POPC R64, R64 ;  /* 0x0000004000407309 */ /* 0x000ee20000000000 */
[----:B--2---:R-:W-:-:S13]  /*3a80*/  ISETP.NE.AND P0, PT, R0, R89, PT ;  /* 0x000000590000720c */ /* 0x004fda0003f05270 */
[----:B01-3--:R-:W-:Y:S05]  /*3a90*/  @P0 BRA `(.L_x_45) ;  /* 0x0000000000080947 */ /* 0x00bfea0003800000 */
[----:B------:R-:W-:-:S05]  /*3aa0*/  IMAD R67, R67, 0x4, R58 ;  /* 0x0000000443437824 */ /* 0x000fca00078e023a */
[----:B------:R0:W1:Y:S02]  /*3ab0*/  ATOMS.ADD R80, [R67], R64 ;  /* 0x000000404350738c */ /* 0x0000640000000000 */
.L_x_45:
[----:B------:R-:W-:Y:S05]  /*3ac0*/  BSYNC.RECONVERGENT B0 ;  /* 0x0000000000007941 */ /* 0x000fea0003800200 */
.L_x_44:
[----:B------:R-:W-:Y:S01]  /*3ad0*/  R2P PR, R91, 0x7f ;  /* 0x0000007f5b007804 */ /* 0x000fe20000000000 */
[----:B-1----:R1:W2:Y:S01]  /*3ae0*/  SHFL.IDX PT, R85, R80, R89, 0x1f ;  /* 0x00001f5950557589 */ /* 0x0022a200000e0000 */
[----:B------:R-:W-:Y:S01]  /*3af0*/  BSSY.RECONVERGENT B0, `(.L_x_46) ;  /* 0x0000022000007945 */ /* 0x000fe20003800200 */
[----:B------:R-:W-:Y:S02]  /*3b00*/  IMAD.IADD R77, R68, 0x1, R77 ;  /* 0x00000001444d7824 */ /* 0x000fe400078e024d */
[----:B------:R-:W-:-:S08]  /*3b10*/  IMAD.MOV.U32 R82, RZ, RZ, RZ ;  /* 0x000000ffff527224 */ /* 0x000fd000078e00ff */
        /* <DEDUP_REMOVED lines=23> */
[----:B------:R-:W-:-:S04]  /*3c90*/  LOP3.LUT R67, R67, R66, RZ, 0xc0, !PT ;  /* 0x0000004243437212 */ /* 0x000fc800078ec0ff */
[----:B------:R-:W0:Y:S01]  /*3ca0*/  FLO.U32 R93, R67 ;  /* 0x00000043005d7300 */ /* 0x000e2200000e0000 */
[----:B------:R-:W-:-:S07]  /*3cb0*/  LOP3.LUT R66, R62, R67, RZ, 0xc0, !PT ;  /* 0x000000433e427212 */ /* 0x000fce00078ec0ff */
[----:B------:R-:W3:Y:S01]  /*3cc0*/  POPC R66, R66 ;  /* 0x0000004200427309 */ /* 0x000ee20000000000 */
[----:B0-----:R-:W-:-:S13]  /*3cd0*/  ISETP.NE.AND P0, PT, R0, R93, PT ;  /* 0x0000005d0000720c */ /* 0x001fda0003f05270 */
[----:B-123--:R-:W-:Y:S05]  /*3ce0*/  @P0 BRA `(.L_x_47) ;  /* 0x0000000000080947 */ /* 0x00efea0003800000 */
[----:B------:R-:W-:-:S05]  /*3cf0*/  IMAD R67, R91, 0x4, R58 ;  /* 0x000000045b437824 */ /* 0x000fca00078e023a */
[----:B------:R0:W1:Y:S02]  /*3d00*/  ATOMS.ADD R82, [R67], R66 ;  /* 0x000000424352738c */ /* 0x0000640000000000 */
.L_x_47:
[----:B------:R-:W-:Y:S05]  /*3d10*/  BSYNC.RECONVERGENT B0 ;  /* 0x0000000000007941 */ /* 0x000fea0003800200 */
.L_x_46:
[----:B------:R-:W-:Y:S01]  /*3d20*/  R2P PR, R61, 0x7f ;  /* 0x0000007f3d007804 */ /* 0x000fe20000000000 */
[----:B------:R-:W-:Y:S01]  /*3d30*/  BSSY.RECONVERGENT B0, `(.L_x_48) ;  /* 0x0000023000007945 */ /* 0x000fe20003800200 */
[----:B------:R-:W-:Y:S02]  /*3d40*/  IMAD.IADD R79, R70, 0x1, R79 ;  /* 0x00000001464f7824 */ /* 0x000fe400078e024f */
[----:B------:R-:W-:-:S09]  /*3d50*/  IMAD.MOV.U32 R70, RZ, RZ, RZ ;  /* 0x000000ffff467224 */ /* 0x000fd200078e00ff */
        /* <DEDUP_REMOVED lines=24> */
[----:B-1----:R0:W1:Y:S02]  /*3ee0*/  SHFL.IDX PT, R67, R82, R93, 0x1f ;  /* 0x00001f5d52437589 */ /* 0x00206400000e0000 */
[----:B------:R-:W2:Y:S01]  /*3ef0*/  FLO.U32 R91, R87 ;  /* 0x00000057005b7300 */ /* 0x000ea200000e0000 */
[----:B------:R-:W-:-:S07]  /*3f00*/  LOP3.LUT R68, R62, R87, RZ, 0xc0, !PT ;  /* 0x000000573e447212 */ /* 0x000fce00078ec0ff */
[----:B------:R-:W3:Y:S01]  /*3f10*/  POPC R68, R68 ;  /* 0x0000004400447309 */ /* 0x000ee20000000000 */
[----:B--2---:R-:W-:-:S13]  /*3f20*/  ISETP.NE.AND P0, PT, R0, R91, PT ;  /* 0x0000005b0000720c */ /* 0x004fda0003f05270 */
[----:B01-3--:R-:W-:Y:S05]  /*3f30*/  @P0 BRA `(.L_x_49) ;  /* 0x0000000000080947 */ /* 0x00bfea0003800000 */
[----:B------:R-:W-:-:S05]  /*3f40*/  IMAD R61, R61, 0x4, R58 ;  /* 0x000000043d3d7824 */ /* 0x000fca00078e023a */
[----:B------:R0:W1:Y:S02]  /*3f50*/  ATOMS.ADD R70, [R61], R68 ;  /* 0x000000443d46738c */ /* 0x0000640000000000 */
.L_x_49:
[----:B------:R-:W-:Y:S05]  /*3f60*/  BSYNC.RECONVERGENT B0 ;  /* 0x0000000000007941 */ /* 0x000fea0003800200 */
.L_x_48:
[----:B------:R-:W-:Y:S01]  /*3f70*/  R2P PR, R65, 0x7f ;  /* 0x0000007f41007804 */ /* 0x000fe20000000000 */
[----:B------:R-:W-:Y:S01]  /*3f80*/  IMAD.IADD R81, R72, 0x1, R81 ;  /* 0x0000000148517824 */ /* 0x000fe200078e0251 */
[----:B-1----:R1:W2:Y:S01]  /*3f90*/  SHFL.IDX PT, R87, R70, R91, 0x1f ;  /* 0x00001f5b46577589 */ /* 0x0022a200000e0000 */
[----:B------:R-:W-:Y:S10]  /*3fa0*/  BSSY.RECONVERGENT B0, `(.L_x_50) ;  /* 0x0000021000007945 */ /* 0x000ff40003800200 */
[----:B0-----:R-:W-:-:S02]  /*3fb0*/  VOTE.ANY R61, PT, P0 ;  /* 0x00000000003d7806 */ /* 0x001fc400000e0100 */
[----:B------:R-:W-:Y:S02]  /*3fc0*/  VOTE.ANY R72, PT, P1 ;  /* 0x0000000000487806 */ /* 0x000fe400008e0100 */
[----:B------:R-:W-:Y:S02]  /*3fd0*/  @!P0 LOP3.LUT R61, RZ, R61, RZ, 0x33, !PT ;  /* 0x0000003dff3d8212 */ /* 0x000fe400078e33ff */
[----:B------:R-:W-:Y:S02]  /*3fe0*/  @!P1 LOP3.LUT R72, RZ, R72, RZ, 0x33, !PT ;  /* 0x00000048ff489212 */ /* 0x000fe400078e33ff */
[----:B------:R-:W-:Y:S02]  /*3ff0*/  LOP3.LUT P0, RZ, R65, 0x80, RZ, 0xc0, !PT ;  /* 0x0000008041ff7812 */ /* 0x000fe4000780c0ff */
        /* <DEDUP_REMOVED lines=18> */
[----:B------:R-:W-:Y:S01]  /*4120*/  LOP3.LUT R89, R72, R61, RZ, 0xc0, !PT ;  /* 0x0000003d48597212 */ /* 0x000fe200078ec0ff */
[----:B------:R-:W-:-:S03]  /*4130*/  IMAD.MOV.U32 R72, RZ, RZ, RZ ;  /* 0x000000ffff487224 */ /* 0x000fc600078e00ff */
[----:B------:R-:W0:Y:S01]  /*4140*/  FLO.U32 R93, R89 ;  /* 0x00000059005d7300 */ /* 0x000e2200000e0000 */
[----:B------:R-:W-:-:S07]  /*4150*/  LOP3.LUT R61, R62, R89, RZ, 0xc0, !PT ;  /* 0x000000593e3d7212 */ /* 0x000fce00078ec0ff */
[----:B------:R-:W3:Y:S01]  /*4160*/  POPC R61, R61 ;  /* 0x0000003d003d7309 */ /* 0x000ee20000000000 */
[----:B0-----:R-:W-:-:S13]  /*4170*/  ISETP.NE.AND P0, PT, R0, R93, PT ;  /* 0x0000005d0000720c */ /* 0x001fda0003f05270 */
[----:B-123--:R-:W-:Y:S05]  /*4180*/  @P0 BRA `(.L_x_51) ;  /* 0x0000000000080947 */ /* 0x00efea0003800000 */
[----:B------:R-:W-:-:S06]  /*4190*/  IMAD R72, R65, 0x4, R58 ;  /* 0x0000000441487824 */ /* 0x000fcc00078e023a */
[----:B------:R0:W1:Y:S02]  /*41a0*/  ATOMS.ADD R72, [R72], R61 ;  /* 0x0000003d4848738c */ /* 0x0000640000000000 */
.L_x_51:
[----:B------:R-:W-:Y:S05]  /*41b0*/  BSYNC.RECONVERGENT B0 ;  /* 0x0000000000007941 */ /* 0x000fea0003800200 */
.L_x_50:
[----:B------:R-:W-:Y:S01]  /*41c0*/  R2P PR, R63, 0x7f ;  /* 0x0000007f3f007804 */ /* 0x000fe20000000000 */
[----:B------:R-:W-:Y:S01]  /*41d0*/  IMAD.IADD R83, R74, 0x1, R83 ;  /* 0x000000014a537824 */ /* 0x000fe200078e0253 */
[----:B-1----:R1:W2:Y:S01]  /*41e0*/  SHFL.IDX PT, R72, R72, R93, 0x1f ;  /* 0x00001f5d48487589 */ /* 0x0022a200000e0000 */
[----:B------:R-:W-:Y:S01]  /*41f0*/  IMAD.IADD R76, R76, 0x1, R71 ;  /* 0x000000014c4c7824 */ /* 0x000fe200078e0247 */
[----:B------:R-:W-:Y:S01]  /*4200*/  SHF.R.U64 R71, R4, UR5, R53 ;  /* 0x0000000504477c19 */ /* 0x000fe20008001235 */
[----:B------:R-:W-:Y:S03]  /*4210*/  BSSY.RECONVERGENT B0, `(.L_x_52) ;  /* 0x0000022000007945 */ /* 0x000fe60003800200 */
[----:B------:R-:W-:Y:S01]  /*4220*/  LOP3.LUT R89, R71, UR4, RZ, 0x30, !PT ;  /* 0x0000000447597c12 */ /* 0x000fe2000f8e30ff */
[----:B------:R-:W-:-:S04]  /*4230*/  IMAD.MOV.U32 R71, RZ, RZ, RZ ;  /* 0x000000ffff477224 */ /* 0x000fc800078e00ff */
[----:B------:R-:W-:Y:S02]  /*4240*/  VOTE.ANY R65, PT, P0 ;  /* 0x0000000000417806 */ /* 0x000fe400000e0100 */
        /* <DEDUP_REMOVED lines=23> */
[----:B------:R-:W3:Y:S01]  /*43c0*/  FLO.U32 R74, R65 ;  /* 0x00000041004a7300 */ /* 0x000ee200000e0000 */
[----:B------:R-:W-:-:S07]  /*43d0*/  LOP3.LUT R70, R62, R65, RZ, 0xc0, !PT ;  /* 0x000000413e467212 */ /* 0x000fce00078ec0ff */
[----:B------:R1:W4:Y:S01]  /*43e0*/  POPC R80, R70 ;  /* 0x0000004600507309 */ /* 0x0003220000000000 */
[----:B---3--:R-:W-:-:S13]  /*43f0*/  ISETP.NE.AND P0, PT, R0, R74, PT ;  /* 0x0000004a0000720c */ /* 0x008fda0003f05270 */
[----:B-12-4-:R-:W-:Y:S05]  /*4400*/  @P0 BRA `(.L_x_53) ;  /* 0x0000000000080947 */ /* 0x016fea0003800000 */
[----:B------:R-:W-:-:S05]  /*4410*/  IMAD R63, R63, 0x4, R58 ;  /* 0x000000043f3f7824 */ /* 0x000fca00078e023a */
[----:B------:R1:W2:Y:S02]  /*4420*/  ATOMS.ADD R71, [R63], R80 ;  /* 0x000000503f47738c */ /* 0x0002a40000000000 */
.L_x_53:
[----:B------:R-:W-:Y:S05]  /*4430*/  BSYNC.RECONVERGENT B0 ;  /* 0x0000000000007941 */ /* 0x000fea0003800200 */
.L_x_52:
[----:B------:R-:W-:Y:S01]  /*4440*/  R2P PR, R89, 0x7f ;  /* 0x0000007f59007804 */ /* 0x000fe20000000000 */
[----:B------:R-:W-:Y:S01]  /*4450*/  IMAD.IADD R85, R64, 0x1, R85 ;  /* 0x0000000140557824 */ /* 0x000fe200078e0255 */
[----:B------:R-:W-:Y:S01]  /*4460*/  SHF.R.U64 R65, R12, UR5, R55 ;  /* 0x000000050c417c19 */ /* 0x000fe20008001237 */
[----:B--2---:R2:W3:Y:S01]  /*4470*/  SHFL.IDX PT, R71, R71, R74, 0x1f ;  /* 0x00001f4a47477589 */ /* 0x0044e200000e0000 */
[----:B------:R-:W-:Y:S01]  /*4480*/  BSSY.RECONVERGENT B0, `(.L_x_54) ;  /* 0x0000023000007945 */ /* 0x000fe20003800200 */
[----:B------:R-:W-:Y:S01]  /*4490*/  IMAD.IADD R69, R78, 0x1, R69 ;  /* 0x000000014e457824 */ /* 0x000fe200078e0245 */
[----:B------:R-:W-:Y:S01]  /*44a0*/  LOP3.LUT R91, R65, UR4, RZ, 0x30, !PT ;  /* 0x00000004415b7c12 */ /* 0x000fe2000f8e30ff */
[----:B------:R-:W-:-:S06]  /*44b0*/  IMAD.MOV.U32 R65, RZ, RZ, RZ ;  /* 0x000000ffff417224 */ /* 0x000fcc00078e00ff */
[----:B-1----:R-:W-:Y:S02]  /*44c0*/  VOTE.ANY R63, PT, P0 ;  /* 0x00000000003f7806 */ /* 0x002fe400000e0100 */
        /* <DEDUP_REMOVED lines=23> */
[----:B------:R-:W1:Y:S01]  /*4640*/  FLO.U32 R70, R63 ;  /* 0x0000003f00467300 */ /* 0x000e6200000e0000 */
[----:B------:R-:W-:-:S07]  /*4650*/  LOP3.LUT R64, R62, R63, RZ, 0xc0, !PT ;  /* 0x0000003f3e407212 */ /* 0x000fce00078ec0ff */
[----:B------:R-:W4:Y:S01]  /*4660*/  POPC R64, R64 ;  /* 0x0000004000407309 */ /* 0x000f220000000000 */
[----:B-1----:R-:W-:-:S13]  /*4670*/  ISETP.NE.AND P0, PT, R0, R70, PT ;  /* 0x000000460000720c */ /* 0x002fda0003f05270 */
[----:B--234-:R-:W-:Y:S05]  /*4680*/  @P0 BRA `(.L_x_55) ;  /* 0x0000000000080947 */ /* 0x01cfea0003800000 */
[----:B------:R-:W-:-:S06]  /*4690*/  IMAD R65, R89, 0x4, R58 ;  /* 0x0000000459417824 */ /* 0x000fcc00078e023a */
[----:B------:R1:W2:Y:S02]  /*46a0*/  ATOMS.ADD R65, [R65], R64 ;  /* 0x000000404141738c */ /* 0x0002a40000000000 */
.L_x_55:
[----:B------:R-:W-:Y:S05]  /*46b0*/  BSYNC.RECONVERGENT B0 ;  /* 0x0000000000007941 */ /* 0x000fea0003800200 */
.L_x_54:
[----:B------:R-:W-:Y:S01]  /*46c0*/  R2P PR, R91, 0x7f ;  /* 0x0000007f5b007804 */ /* 0x000fe20000000000 */
[----:B--2---:R2:W3:Y:S01]  /*46d0*/  SHFL.IDX PT, R65, R65, R70, 0x1f ;  /* 0x00001f4641417589 */ /* 0x0044e200000e0000 */
[----:B------:R-:W-:Y:S01]  /*46e0*/  BSSY.RECONVERGENT B0, `(.L_x_56) ;  /* 0x000002b000007945 */ /* 0x000fe20003800200 */
[----:B------:R-:W-:Y:S02]  /*46f0*/  IMAD.MOV.U32 R40, RZ, RZ, R34 ;  /* 0x000000ffff287224 */ /* 0x000fe400078e0022 */
[----:B------:R-:W-:Y:S02]  /*4700*/  IMAD.MOV.U32 R42, RZ, RZ, R32 ;  /* 0x000000ffff2a7224 */ /* 0x000fe400078e0020 */
[----:B------:R-:W-:Y:S02]  /*4710*/  IMAD.MOV.U32 R44, RZ, RZ, R30 ;  /* 0x000000ffff2c7224 */ /* 0x000fe400078e001e */
[----:B------:R-:W-:Y:S02]  /*4720*/  IMAD.MOV.U32 R46, RZ, RZ, R28 ;  /* 0x000000ffff2e7224 */ /* 0x000fe400078e001c */
[----:B------:R-:W-:-:S02]  /*4730*/  IMAD.MOV.U32 R48, RZ, RZ, R26 ;  /* 0x000000ffff307224 */ /* 0x000fc400078e001a */
[----:B------:R-:W-:Y:S01]  /*4740*/  VOTE.ANY R5, PT, P0 ;  /* 0x0000000000057806 */ /* 0x000fe200000e0100 */
[----:B------:R-:W-:Y:S01]  /*4750*/  IMAD.MOV.U32 R50, RZ, RZ, R24 ;  /* 0x000000ffff327224 */ /* 0x000fe200078e0018 */
[----:B------:R-:W-:Y:S01]  /*4760*/  VOTE.ANY R38, PT, P1 ;  /* 0x0000000000267806 */ /* 0x000fe200008e0100 */
[----:B------:R-:W-:Y:S01]  /*4770*/  IMAD.MOV.U32 R52, RZ, RZ, R4 ;  /* 0x000000ffff347224 */ /* 0x000fe200078e0004 */
[----:B------:R-:W-:Y:S01]  /*4780*/  @!P0 LOP3.LUT R5, RZ, R5, RZ, 0x33, !PT ;  /* 0x00000005ff058212 */ /* 0x000fe200078e33ff */
[----:B------:R-:W-:Y:S01]  /*4790*/  IMAD.MOV.U32 R54, RZ, RZ, R12 ;  /* 0x000000ffff367224 */ /* 0x000fe200078e000c */
        /* <DEDUP_REMOVED lines=21> */
[----:B------:R-:W-:-:S03]  /*48f0*/  IMAD.MOV.U32 R38, RZ, RZ, R36 ;  /* 0x000000ffff267224 */ /* 0x000fc600078e0024 */
[----:B------:R4:W5:Y:S01]  /*4900*/  FLO.U32 R13, R5 ;  /* 0x00000005000d7300 */ /* 0x00096200000e0000 */
[----:B------:R-:W-:-:S07]  /*4910*/  LOP3.LUT R62, R62, R5, RZ, 0xc0, !PT ;  /* 0x000000053e3e7212 */ /* 0x000fce00078ec0ff */
[----:B------:R2:W0:Y:S01]  /*4920*/  POPC R25, R62 ;  /* 0x0000003e00197309 */ /* 0x0004220000000000 */
[----:B----4-:R-:W-:Y:S02]  /*4930*/  LOP3.LUT R5, R15, 0x80000000, RZ, 0x3c, !PT ;  /* 0x800000000f057812 */ /* 0x010fe400078e3cff */
[----:B-----5:R-:W-:Y:S01]  /*4940*/  ISETP.NE.AND P0, PT, R0, R13, PT ;  /* 0x0000000d0000720c */ /* 0x020fe20003f05270 */
[----:B------:R-:W-:-:S12]  /*4950*/  IMAD.MOV.U32 R0, RZ, RZ, RZ ;  /* 0x000000ffff007224 */ /* 0x000fd800078e00ff */
[----:B0-23--:R-:W-:Y:S05]  /*4960*/  @P0 BRA `(.L_x_57) ;  /* 0x0000000000080947 */ /* 0x00dfea0003800000 */
[----:B------:R-:W-:-:S06]  /*4970*/  IMAD R0, R91, 0x4, R58 ;  /* 0x000000045b007824 */ /* 0x000fcc00078e023a */
[----:B------:R0:W2:Y:S02]  /*4980*/  ATOMS.ADD R0, [R0], R25 ;  /* 0x000000190000738c */ /* 0x0000a40000000000 */
.L_x_57:
[----:B------:R-:W-:Y:S05]  /*4990*/  BSYNC.RECONVERGENT B0 ;  /* 0x0000000000007941 */ /* 0x000fea0003800200 */
.L_x_56:
[----:B------:R-:W-:Y:S01]  /*49a0*/  BAR.SYNC.DEFER_BLOCKING 0x0 ;  /* 0x0000000000007b1d */ /* 0x000fe20000010000 */
[----:B------:R-:W-:Y:S01]  /*49b0*/  LEA R73, R73, UR6, 0x3 ;  /* 0x0000000649497c11 */ /* 0x000fe2000f8e18ff */
[----:B------:R-:W-:Y:S01]  /*49c0*/  IMAD.IADD R27, R66, 0x1, R67 ;  /* 0x00000001421b7824 */ /* 0x000fe200078e0243 */
[----:B------:R-:W-:Y:S01]  /*49d0*/  LEA R75, R75, UR6, 0x3 ;  /* 0x000000064b4b7c11 */ /* 0x000fe2000f8e18ff */
[----:B------:R-:W-:Y:S01]  /*49e0*/  IMAD.IADD R29, R68, 0x1, R87 ;  /* 0x00000001441d7824 */ /* 0x000fe200078e0257 */
[----:B------:R-:W-:Y:S01]  /*49f0*/  LEA R77, R77, UR6, 0x3 ;  /* 0x000000064d4d7c11 */ /* 0x000fe2000f8e18ff */
[----:B------:R-:W-:Y:S01]  /*4a00*/  IMAD.MOV.U32 R4, RZ, RZ, R14 ;  /* 0x000000ffff047224 */ /* 0x000fe200078e000e */
[----:B------:R-:W-:Y:S01]  /*4a10*/  LEA R79, R79, UR6, 0x3 ;  /* 0x000000064f4f7c11 */ /* 0x000fe2000f8e18ff */
[----:B--2---:R2:W3:Y:S01]  /*4a20*/  SHFL.IDX PT, R0, R0, R13, 0x1f ;  /* 0x00001f0d00007589 */ /* 0x0044e200000e0000 */
[----:B------:R-:W-:Y:S01]  /*4a30*/  LEA R81, R81, UR6, 0x3 ;  /* 0x0000000651517c11 */ /* 0x000fe2000f8e18ff */
[----:B------:R-:W-:Y:S01]  /*4a40*/  IMAD.IADD R31, R61, 0x1, R72 ;  /* 0x000000013d1f7824 */ /* 0x000fe200078e0248 */
[----:B------:R-:W-:Y:S01]  /*4a50*/  LEA R83, R83, UR6, 0x3 ;  /* 0x0000000653537c11 */ /* 0x000fe2000f8e18ff */
[----:B------:R-:W-:Y:S01]  /*4a60*/  IMAD.IADD R33, R80, 0x1, R71 ;  /* 0x0000000150217824 */ /* 0x000fe200078e0247 */
[----:B------:R-:W-:Y:S01]  /*4a70*/  LOP3.LUT R19, R19, 0x80000000, RZ, 0x3c, !PT ;  /* 0x8000000013137812 */ /* 0x000fe200078e3cff */
[----:B------:R-:W-:Y:S01]  /*4a80*/  IMAD.IADD R35, R64, 0x1, R65 ;  /* 0x0000000140237824 */ /* 0x000fe200078e0241 */
[----:B------:R-:W-:Y:S01]  /*4a90*/  LEA R15, R69, UR6, 0x3 ;  /* 0x00000006450f7c11 */ /* 0x000fe2000f8e18ff */
[----:B------:R-:W-:Y:S01]  /*4aa0*/  BSSY B1, `(.L_x_58) ;  /* 0x0000049000017945 */ /* 0x000fe20003800000 */
[----:B------:R-:W-:-:S02]  /*4ab0*/  LOP3.LUT R17, R17, 0x80000000, RZ, 0x3c, !PT ;  /* 0x8000000011117812 */ /* 0x000fc400078e3cff */
[----:B--2---:R-:W-:Y:S02]  /*4ac0*/  LEA R13, R76, UR6, 0x3 ;  /* 0x000000064c0d7c11 */ /* 0x004fe4000f8e18ff */
[----:B------:R-:W-:Y:S02]  /*4ad0*/  LEA R27, R27, UR6, 0x3 ;  /* 0x000000061b1b7c11 */ /* 0x000fe4000f8e18ff */
[----:B------:R-:W-:Y:S01]  /*4ae0*/  LOP3.LUT R11, R11, 0x80000000, RZ, 0x3c, !PT ;  /* 0x800000000b0b7812 */ /* 0x000fe200078e3cff */
[----:B------:R-:W-:Y:S01]  /*4af0*/  STS.64 [R73+-0x8], R38 ;  /* 0xfffff82649007388 */ /* 0x000fe20000000a00 */
[----:B------:R-:W-:Y:S02]  /*4b00*/  LEA R29, R29, UR6, 0x3 ;  /* 0x000000061d1d7c11 */ /* 0x000fe4000f8e18ff */
[----:B------:R-:W-:Y:S01]  /*4b10*/  LOP3.LUT R9, R9, 0x80000000, RZ, 0x3c, !PT ;  /* 0x8000000009097812 */ /* 0x000fe200078e3cff */
[----:B------:R-:W-:Y:S01]  /*4b20*/  STS.64 [R75+-0x8], R40 ;  /* 0xfffff8284b007388 */ /* 0x000fe20000000a00 */
[----:B------:R-:W-:-:S02]  /*4b30*/  LEA R31, R31, UR6, 0x3 ;  /* 0x000000061f1f7c11 */ /* 0x000fc4000f8e18ff */
[----:B------:R-:W-:Y:S01]  /*4b40*/  LOP3.LUT R7, R7, 0x80000000, RZ, 0x3c, !PT ;  /* 0x8000000007077812 */ /* 0x000fe200078e3cff */
[----:B---3--:R-:W-:Y:S01]  /*4b50*/  IMAD.IADD R0, R25, 0x1, R0 ;  /* 0x0000000119007824 */ /* 0x008fe200078e0200 */
[----:B------:R-:W-:Y:S01]  /*4b60*/  STS.64 [R77+-0x8], R42 ;  /* 0xfffff82a4d007388 */ /* 0x000fe20000000a00 */
[----:B0-----:R-:W-:Y:S02]  /*4b70*/  LEA R25, R85, UR6, 0x3 ;  /* 0x0000000655197c11 */ /* 0x001fe4000f8e18ff */
[----:B------:R-:W-:Y:S01]  /*4b80*/  LEA R33, R33, UR6, 0x3 ;  /* 0x0000000621217c11 */ /* 0x000fe2000f8e18ff */
[----:B------:R-:W-:Y:S01]  /*4b90*/  STS.64 [R79+-0x8], R44 ;  /* 0xfffff82c4f007388 */ /* 0x000fe20000000a00 */
[----:B------:R-:W-:Y:S02]  /*4ba0*/  LEA R35, R35, UR6, 0x3 ;  /* 0x0000000623237c11 */ /* 0x000fe4000f8e18ff */
[----:B------:R-:W-:Y:S01]  /*4bb0*/  LEA R37, R0, UR6, 0x3 ;  /* 0x0000000600257c11 */ /* 0x000fe2000f8e18ff */
[----:B------:R-:W-:Y:S01]  /*4bc0*/  STS.64 [R81+-0x8], R46 ;  /* 0xfffff82e51007388 */ /* 0x000fe20000000a00 */
[----:B------:R-:W-:-:S02]  /*4bd0*/  ISETP.NE.AND P0, PT, R84, RZ, PT ;  /* 0x000000ff5400720c */ /* 0x000fc40003f05270 */
[----:B------:R-:W-:Y:S01]  /*4be0*/  LEA R0, R3, UR6, 0x3 ;  /* 0x0000000603007c11 */ /* 0x000fe2000f8e18ff */
[----:B------:R-:W-:Y:S04]  /*4bf0*/  STS.64 [R83+-0x8], R48 ;  /* 0xfffff83053007388 */ /* 0x000fe80000000a00 */
[----:B------:R0:W-:Y:S04]  /*4c00*/  STS.64 [R13+-0x8], R4 ;  /* 0xfffff8040d007388 */ /* 0x0001e80000000a00 */
[----:B------:R2:W-:Y:S04]  /*4c10*/  STS.64 [R15+-0x8], R18 ;  /* 0xfffff8120f007388 */ /* 0x0005e80000000a00 */
[----:B------:R2:W-:Y:S04]  /*4c20*/  STS.64 [R25+-0x8], R16 ;  /* 0xfffff81019007388 */ /* 0x0005e80000000a00 */
[----:B------:R2:W-:Y:S01]  /*4c30*/  STS.64 [R27+-0x8], R50 ;  /* 0xfffff8321b007388 */ /* 0x0005e20000000a00 */
[----:B0-----:R-:W-:-:S03]  /*4c40*/  SHF.R.S32.HI R13, RZ, 0x1f, R60 ;  /* 0x0000001fff0d7819 */ /* 0x001fc6000001143c */
[----:B------:R2:W-:Y:S04]  /*4c50*/  STS.64 [R29+-0x8], R10 ;  /* 0xfffff80a1d007388 */ /* 0x0005e80000000a00 */
[----:B------:R2:W-:Y:S04]  /*4c60*/  STS.64 [R31+-0x8], R8 ;  /* 0xfffff8081f007388 */ /* 0x0005e80000000a00 */
[----:B------:R2:W-:Y:S04]  /*4c70*/  STS.64 [R33+-0x8], R6 ;  /* 0xfffff80621007388 */ /* 0x0005e80000000a00 */
[----:B------:R2:W-:Y:S04]  /*4c80*/  STS.64 [R35+-0x8], R52 ;  /* 0xfffff83423007388 */ /* 0x0005e80000000a00 */
[----:B------:R2:W-:Y:S01]  /*4c90*/  STS.64 [R37+-0x8], R54 ;  /* 0xfffff83625007388 */ /* 0x0005e20000000a00 */
[----:B------:R-:W-:Y:S05]  /*4ca0*/  @P0 BRA `(.L_x_59) ;  /* 0x0000000000a00947 */ /* 0x000fea0003800000 */
[----:B------:R-:W3:Y:S01]  /*4cb0*/  LDG.E.64 R56, desc[UR8][R56.64] ;  /* 0x0000000838387981 */ /* 0x000ee2000c1e1b00 */
[----:B------:R-:W-:Y:S01]  /*4cc0*/  UISETP.GE.AND UP0, UPT, UR7, 0x1, UPT ;  /* 0x000000010700788c */ /* 0x000fe2000bf06270 */
[----:B--2---:R-:W-:Y:S01]  /*4cd0*/  IMAD.MOV.U32 R6, RZ, RZ, R59 ;  /* 0x000000ffff067224 */ /* 0x004fe200078e003b */
[----:B---3--:R-:W-:-:S05]  /*4ce0*/  IADD3 R4, P0, PT, -R60, R56, RZ ;  /* 0x000000383c047210 */ /* 0x008fca0007f1e1ff */
[----:B------:R-:W-:-:S05]  /*4cf0*/  IMAD.X R5, R57, 0x1, ~R13, P0 ;  /* 0x0000000139057824 */ /* 0x000fca00000e0e0d */
[----:B------:R0:W-:Y:S01]  /*4d00*/  STS.64 [R0+0xb400], R4 ;  /* 0x00b4000400007388 */ /* 0x0001e20000000a00 */
[----:B------:R-:W-:Y:S05]  /*4d10*/  BRA.U !UP0, `(.L_x_60) ;  /* 0x00000001086c7547 */ /* 0x000fea000b800000 */
[----:B------:R-:W-:Y:S01]  /*4d20*/  BSSY B0, `(.L_x_61) ;  /* 0x0000019000007945 */ /* 0x000fe20003800000 */
[----:B------:R-:W-:Y:S02]  /*4d30*/  IMAD.MOV.U32 R7, RZ, RZ, -0x1 ;  /* 0xffffffffff077424 */ /* 0x000fe400078e00ff */
[----:B------:R-:W-:Y:S02]  /*4d40*/  IMAD.U32 R8, RZ, RZ, UR7 ;  /* 0x00000007ff087e24 */ /* 0x000fe4000f8e00ff */
[----:B------:R-:W-:-:S07]  /*4d50*/  IMAD.MOV.U32 R6, RZ, RZ, R59 ;  /* 0x000000ffff067224 */ /* 0x000fce00078e003b */
.L_x_65:
[----:B0-----:R-:W0:Y:S01]  /*4d60*/  LDC.64 R4, c[0x0][0x380] ;  /* 0x0000e000ff047b82 */ /* 0x001e220000000a00 */
[----:B------:R-:W-:Y:S01]  /*4d70*/  VIADD R11, R8, 0xffffffff ;  /* 0xffffffff080b7836 */ /* 0x000fe20000000000 */
[----:B------:R-:W-:Y:S03]  /*4d80*/  BSSY B2, `(.L_x_62) ;  /* 0x0000008000027945 */ /* 0x000fe60003800000 */
[----:B------:R-:W-:-:S04]  /*4d90*/  IMAD R9, R11, 0x100, R3 ;  /* 0x000001000b097824 */ /* 0x000fc800078e0203 */
[----:B0-----:R-:W-:-:S07]  /*4da0*/  IMAD.WIDE R4, R9, 0x4, R4 ;  /* 0x0000000409047825 */ /* 0x001fce00078e0204 */
.L_x_63:
[----:B------:R-:W-:Y:S05]  /*4db0*/  YIELD ;  /* 0x0000000000007946 */ /* 0x000fea0003800000 */
[----:B------:R0:W-:Y:S06]  /*4dc0*/  MEMBAR.SC.CTA ;  /* 0x0000000000007992 */ /* 0x0001ec0000000000 */
[----:B0-----:R-:W2:Y:S02]  /*4dd0*/  LDG.E.STRONG.SYS R9, desc[UR8][R4.64] ;  /* 0x0000000804097981 */ /* 0x001ea4000c1f5900 */
[----:B--2---:R-:W-:-:S13]  /*4de0*/  ISETP.NE.AND P0, PT, R9, RZ, PT ;  /* 0x000000ff0900720c */ /* 0x004fda0003f05270 */
[----:B------:R-:W-:Y:S05]  /*4df0*/  @!P0 BRA `(.L_x_63) ;  /* 0xfffffffc00ec8947 */ /* 0x000fea000383ffff */
[----:B------:R-:W-:Y:S05]  /*4e00*/  BSYNC B2 ;  /* 0x0000000000027941 */ /* 0x000fea0003800000 */
.L_x_62:
[----:B------:R-:W-:Y:S01]  /*4e10*/  BSSY.RECONVERGENT B2, `(.L_x_64) ;  /* 0x0000006000027945 */ /* 0x000fe20003800200 */
[C---:B------:R-:W-:Y:S02]  /*4e20*/  ISETP.GT.AND P0, PT, R9.reuse, -0x1, PT ;  /* 0xffffffff0900780c */ /* 0x040fe40003f04270 */
[----:B------:R-:W-:Y:S01]  /*4e30*/  LOP3.LUT R9, R9, 0x3fffffff, RZ, 0xc0, !PT ;  /* 0x3fffffff09097812 */ /* 0x000fe200078ec0ff */
[----:B------:R-:W-:Y:S05]  /*4e40*/  WARPSYNC.EXCLUSIVE R7 ;  /* 0x0000000007007348 */ /* 0x000fea0003a00000 */
[----:B------:R-:W-:-:S05]  /*4e50*/  IMAD.IADD R6, R9, 0x1, R6 ;  /* 0x0000000109067824 */ /* 0x000fca00078e0206 */
[----:B------:R-:W-:-:S07]  /*4e60*/  VOTE.ANY R7, PT, P0 ;  /* 0x0000000000077806 */ /* 0x000fce00000e0100 */
[----:B------:R-:W-:Y:S05]  /*4e70*/  BSYNC.RECONVERGENT B2 ;  /* 0x0000000000027941 */ /* 0x000fea0003800200 */
.L_x_64:
[----:B------:R-:W-:Y:S01]  /*4e80*/  ISETP.GT.U32.AND P1, PT, R8, 0x1, PT ;  /* 0x000000010800780c */ /* 0x000fe20003f24070 */
[----:B------:R-:W-:-:S12]  /*4e90*/  IMAD.MOV.U32 R8, RZ, RZ, R11 ;  /* 0x000000ffff087224 */ /* 0x000fd800078e000b */
[----:B------:R-:W-:Y:S05]  /*4ea0*/  @P0 BRA P1, `(.L_x_65) ;  /* 0xfffffffc00ac0947 */ /* 0x000fea000083ffff */
[----:B------:R-:W-:Y:S05]  /*4eb0*/  BSYNC B0 ;  /* 0x0000000000007941 */ /* 0x000fea0003800000 */
.L_x_61:
[----:B------:R2:W3:Y:S02]  /*4ec0*/  LDS.64 R4, [R0+0xb400] ;  /* 0x00b4000000047984 */ /* 0x0004e40000000a00 */
.L_x_60:
[C---:B------:R-:W-:Y:S01]  /*4ed0*/  IMAD.IADD R9, R6.reuse, 0x1, -R59 ;  /* 0x0000000106097824 */ /* 0x040fe200078e0a3b */
[----:B------:R-:W-:-:S04]  /*4ee0*/  LOP3.LUT R7, R6, 0x80000000, RZ, 0xfc, !PT ;  /* 0x8000000006077812 */ /* 0x000fc800078efcff */
[C---:B0--3--:R-:W-:Y:S01]  /*4ef0*/  IADD3 R4, P0, PT, R9.reuse, R4, RZ ;  /* 0x0000000409047210 */ /* 0x049fe20007f1e0ff */
[----:B------:R0:W-:Y:S03]  /*4f00*/  STG.E.STRONG.SYS desc[UR8][R22.64], R7 ;  /* 0x0000000716007986 */ /* 0x0001e6000c115908 */
[----:B------:R-:W-:-:S05]  /*4f10*/  LEA.HI.X.SX32 R5, R9, R5, 0x1, P0 ;  /* 0x0000000509057211 */ /* 0x000fca00000f0eff */
[----:B------:R0:W-:Y:S04]  /*4f20*/  STS.64 [R0+0xb400], R4 ;  /* 0x00b4000400007388 */ /* 0x0001e80000000a00 */
.L_x_59:
[----:B------:R-:W-:Y:S05]  /*4f30*/  BSYNC B1 ;  /* 0x0000000000017941 */ /* 0x000fea0003800000 */
.L_x_58:
[----:B0-----:R-:W0:Y:S01]  /*4f40*/  LDC.64 R4, c[0x0][0x390] ;  /* 0x0000e400ff047b82 */ /* 0x001e220000000a00 */
[----:B------:R-:W-:-:S04]  /*4f50*/  UIMAD UR5, UR7, 0x1680, URZ ;  /* 0x00001680070578a4 */ /* 0x000fc8000f8e02ff */
[----:B------:R-:W-:-:S03]  /*4f60*/  UIADD3 UR5, UPT, UPT, UR5, 0x1680, URZ ;  /* 0x0000168005057890 */ /* 0x000fc6000fffe0ff */
[----:B--2---:R-:W2:Y:S01]  /*4f70*/  LDC R6, c[0x0][0x3c0] ;  /* 0x0000f000ff067b82 */ /* 0x004ea20000000800 */
[----:B0-----:R-:W-:Y:S02]  /*4f80*/  ISETP.EQ.U32.AND P1, PT, R4, RZ, PT ;  /* 0x000000ff0400720c */ /* 0x001fe40003f22070 */
[C---:B--2---:R-:W-:Y:S02]  /*4f90*/  ISETP.LE.AND P0, PT, R6.reuse, UR5, PT ;  /* 0x0000000506007c0c */ /* 0x044fe4000bf03270 */
[----:B------:R-:W-:Y:S01]  /*4fa0*/  ISETP.LT.AND P3, PT, R6, UR5, PT ;  /* 0x0000000506007c0c */ /* 0x000fe2000bf61270 */
[----:B------:R-:W-:Y:S05]  /*4fb0*/  WARPSYNC.ALL ;  /* 0x0000000000007948 */ /* 0x000fea0003800000 */
[----:B------:R-:W-:-:S04]  /*4fc0*/  ISETP.EQ.OR.EX P0, PT, R5, RZ, !P0, P1 ;  /* 0x000000ff0500720c */ /* 0x000fc80004702710 */
[----:B------:R-:W-:-:S13]  /*4fd0*/  ISETP.GT.U32.OR P0, PT, R3, 0xff, P0 ;  /* 0x000000ff0300780c */ /* 0x000fda0000704470 */
[----:B------:R-:W0:Y:S01]  /*4fe0*/  @!P0 LDS.64 R4, [R0+0xb400] ;  /* 0x00b4000000048984 */ /* 0x000e220000000a00 */
[--C-:B------:R-:W-:Y:S02]  /*4ff0*/  @!P0 SHF.R.S32.HI R7, RZ, 0x1f, R59.reuse ;  /* 0x0000001fff078819 */ /* 0x100fe4000001143b */
[----:B0-----:R-:W-:-:S04]  /*5000*/  @!P0 IADD3 R60, P1, P2, R4, R60, R59 ;  /* 0x0000003c043c8210 */ /* 0x001fc80007a3e03b */
[----:B------:R-:W-:-:S05]  /*5010*/  @!P0 IADD3.X R61, PT, PT, R5, R13, R7, P1, P2 ;  /* 0x0000000d053d8210 */ /* 0x000fca0000fe4407 */
[----:B------:R0:W-:Y:S01]  /*5020*/  @!P0 STG.E.64 desc[UR8][R20.64], R60 ;  /* 0x0000003c14008986 */ /* 0x0001e2000c101b08 */
[----:B------:R-:W-:Y:S06]  /*5030*/  BAR.SYNC.DEFER_BLOCKING 0x0 ;  /* 0x0000000000007b1d */ /* 0x000fec0000010000 */
[----:B------:R-:W-:Y:S05]  /*5040*/  @P3 BRA `(.L_x_66) ;  /* 0x0000000c00143947 */ /* 0x000fea0003800000 */
[----:B------:R-:W2:Y:S01]  /*5050*/  LDS.64 R4, [R0] ;  /* 0x0000000000047984 */ /* 0x000ea20000000a00 */
[----:B------:R-:W2:Y:S01]  /*5060*/  LDCU UR5, c[0x0][0x3c4] ;  /* 0x00007880ff0577ac */ /* 0x000ea20008000800 */
[----:B------:R-:W3:Y:S01]  /*5070*/  LDCU.64 UR10, c[0x0][0x3a0] ;  /* 0x00007400ff0a77ac */ /* 0x000ee20008000a00 */
[----:B--2---:R-:W-:Y:S01]  /*5080*/  SHF.R.U64 R2, R4, UR5, R5 ;  /* 0x0000000504027c19 */ /* 0x004fe20008001205 */
[----:B------:R-:W-:Y:S01]  /*5090*/  IMAD.MOV.U32 R8, RZ, RZ, R4 ;  /* 0x000000ffff087224 */ /* 0x000fe200078e0004 */
[----:B------:R-:W-:Y:S02]  /*50a0*/  LOP3.LUT R9, R5, 0x80000000, RZ, 0x3c, !PT ;  /* 0x8000000005097812 */ /* 0x000fe400078e3cff */
[----:B------:R-:W-:-:S04]  /*50b0*/  LOP3.LUT R2, R2, UR4, RZ, 0x30, !PT ;  /* 0x0000000402027c12 */ /* 0x000fc8000f8e30ff */
[----:B------:R-:W-:-:S05]  /*50c0*/  LEA R2, R2, UR6, 0x3 ;  /* 0x0000000602027c11 */ /* 0x000fca000f8e18ff */
[----:B------:R-:W2:Y:S02]  /*50d0*/  LDS.64 R6, [R2+0xb400] ;  /* 0x00b4000002067984 */ /* 0x000ea40000000a00 */
[----:B--2---:R-:W-:-:S05]  /*50e0*/  IADD3 R6, P0, PT, R6, R3, RZ ;  /* 0x0000000306067210 */ /* 0x004fca0007f1e0ff */
[----:B------:R-:W-:Y:S01]  /*50f0*/  IMAD.X R7, RZ, RZ, R7, P0 ;  /* 0x000000ffff077224 */ /* 0x000fe200000e0607 */
[----:B---3--:R-:W-:-:S04]  /*5100*/  LEA R10, P0, R6, UR10, 0x3 ;  /* 0x0000000a060a7c11 */ /* 0x008fc8000f8018ff */
[----:B------:R-:W-:-:S05]  /*5110*/  LEA.HI.X R11, R6, UR11, R7, 0x3, P0 ;  /* 0x0000000b060b7c11 */ /* 0x000fca00080f1c07 */
[----:B------:R-:W-:Y:S01]  /*5120*/  STG.E.64 desc[UR8][R10.64], R8 ;  /* 0x000000080a007986 */ /* 0x000fe2000c101b08 */
[----:B------:R-:W-:-:S03]  /*5130*/  NOP ;  /* 0x0000000000007918 */ /* 0x000fc60000000000 */
[----:B------:R-:W2:Y:S02]  /*5140*/  LDS.64 R4, [R0+0xc00] ;  /* 0x000c000000047984 */ /* 0x000ea40000000a00 */
        /* <DEDUP_REMOVED lines=8> */
[----:B------:R-:W-:-:S04]  /*51d0*/  LEA R14, P0, R6, UR10, 0x3 ;  /* 0x0000000a060e7c11 */ /* 0x000fc8000f8018ff */
        /* <DEDUP_REMOVED lines=160> */
[----:B--2---:R-:W-:Y:S02]  /*5be0*/  SHF.R.U64 R6, R4, UR5, R5 ;  /* 0x0000000504067c19 */ /* 0x004fe40008001205 */
[----:B------:R-:W-:Y:S02]  /*5bf0*/  LOP3.LUT R5, R5, 0x80000000, RZ, 0x3c, !PT ;  /* 0x8000000005057812 */ /* 0x000fe400078e3cff */
[----:B------:R-:W-:-:S04]  /*5c00*/  LOP3.LUT R2, R6, UR4, RZ, 0x30, !PT ;  /* 0x0000000406027c12 */ /* 0x000fc8000f8e30ff */
[----:B------:R-:W-:-:S06]  /*5c10*/  LEA R6, R2, UR6, 0x3 ;  /* 0x0000000602067c11 */ /* 0x000fcc000f8e18ff */
[----:B------:R-:W2:Y:S02]  /*5c20*/  LDS.64 R6, [R6+0xb400] ;  /* 0x00b4000006067984 */ /* 0x000ea40000000a00 */
[----:B--2---:R-:W-:-:S05]  /*5c30*/  IADD3 R3, P0, PT, R6, R3, RZ ;  /* 0x0000000306037210 */ /* 0x004fca0007f1e0ff */
[----:B------:R-:W-:Y:S01]  /*5c40*/  IMAD.X R8, RZ, RZ, R7, P0 ;  /* 0x000000ffff087224 */ /* 0x000fe200000e0607 */
[----:B------:R-:W-:-:S04]  /*5c50*/  LEA R2, P0, R3, UR10, 0x3 ;  /* 0x0000000a03027c11 */ /* 0x000fc8000f8018ff */
[----:B------:R-:W-:-:S05]  /*5c60*/  LEA.HI.X R3, R3, UR11, R8, 0x3, P0 ;  /* 0x0000000b03037c11 */ /* 0x000fca00080f1c08 */
[----:B------:R-:W-:Y:S01]  /*5c70*/  STG.E.64 desc[UR8][R2.64+0xa800], R4 ;  /* 0x00a8000402007986 */ /* 0x000fe2000c101b08 */
[----:B------:R-:W-:Y:S01]  /*5c80*/  NOP ;  /* 0x0000000000007918 */ /* 0x000fe20000000000 */
[----:B------:R-:W-:Y:S05]  /*5c90*/  EXIT ;  /* 0x000000000000794d */ /* 0x000fea0003800000 */
.L_x_66:
[----:B------:R-:W-:Y:S01]  /*5ca0*/  IMAD.U32 R5, RZ, RZ, UR7 ;  /* 0x00000007ff057e24 */ /* 0x000fe2000f8e00ff */
[----:B------:R-:W-:Y:S01]  /*5cb0*/  BSSY.RECONVERGENT B0, `(.L_x_67) ;  /* 0x000001e000007945 */ /* 0x000fe20003800200 */
[----:B------:R-:W-:Y:S02]  /*5cc0*/  VIADD R4, R3, 0x180 ;  /* 0x0000018003047836 */ /* 0x000fe40000000000 */
[----:B------:R-:W-:Y:S02]  /*5cd0*/  IMAD R5, R5, -0x1680, R6 ;  /* 0xffffe98005057824 */ /* 0x000fe400078e0206 */
[C---:B------:R-:W-:Y:S02]  /*5ce0*/  VIADD R6, R3.reuse, 0x300 ;  /* 0x0000030003067836 */ /* 0x040fe40000000000 */
[C---:B------:R-:W-:Y:S01]  /*5cf0*/  VIADD R8, R3.reuse, 0x480 ;  /* 0x0000048003087836 */ /* 0x040fe20000000000 */
[CC--:B------:R-:W-:Y:S01]  /*5d00*/  ISETP.GE.AND P3, PT, R3.reuse, R5.reuse, PT ;  /* 0x000000050300720c */ /* 0x0c0fe20003f66270 */
[C---:B------:R-:W-:Y:S01]  /*5d10*/  VIADD R10, R3.reuse, 0xa80 ;  /* 0x00000a80030a7836 */ /* 0x040fe20000000000 */
[-C--:B------:R-:W-:Y:S01]  /*5d20*/  ISETP.GE.AND P4, PT, R4, R5.reuse, PT ;  /* 0x000000050400720c */ /* 0x080fe20003f86270 */
[C---:B------:R-:W-:Y:S01]  /*5d30*/  VIADD R4, R3.reuse, 0x600 ;  /* 0x0000060003047836 */ /* 0x040fe20000000000 */
[-C--:B------:R-:W-:Y:S01]  /*5d40*/  ISETP.GE.AND P5, PT, R6, R5.reuse, PT ;  /* 0x000000050600720c */ /* 0x080fe20003fa6270 */
[C---:B------:R-:W-:Y:S01]  /*5d50*/  VIADD R6, R3.reuse, 0x780 ;  /* 0x0000078003067836 */ /* 0x040fe20000000000 */
[-C--:B------:R-:W-:Y:S01]  /*5d60*/  ISETP.GE.AND P6, PT, R8, R5.reuse, PT ;  /* 0x000000050800720c */ /* 0x080fe20003fc6270 */
[----:B------:R-:W-:Y:S01]  /*5d70*/  VIADD R8, R3, 0x900 ;  /* 0x0000090003087836 */ /* 0x000fe20000000000 */
[----:B------:R-:W-:-:S02]  /*5d80*/  ISETP.GE.AND P0, PT, R4, R5, PT ;  /* 0x000000050400720c */ /* 0x000fc40003f06270 */
[-C--:B------:R-:W-:Y:S02]  /*5d90*/  ISETP.GE.AND P1, PT, R6, R5.reuse, PT ;  /* 0x000000050600720c */ /* 0x080fe40003f26270 */
[----:B------:R-:W-:Y:S01]  /*5da0*/  ISETP.GE.AND P2, PT, R8, R5, PT ;  /* 0x000000050800720c */ /* 0x000fe20003f46270 */
[----:B------:R-:W-:-:S12]  /*5db0*/  @P3 BRA `(.L_x_68) ;  /* 0x0000000000343947 */ /* 0x000fd80003800000 */
[----:B------:R-:W2:Y:S01]  /*5dc0*/  LDS.64 R6, [R0] ;  /* 0x0000000000067984 */ /* 0x000ea20000000a00 */
[----:B------:R-:W2:Y:S01]  /*5dd0*/  LDCU UR5, c[0x0][0x3c4] ;  /* 0x00007880ff0577ac */ /* 0x000ea20008000800 */
[----:B------:R-:W3:Y:S01]  /*5de0*/  LDCU.64 UR10, c[0x0][0x3a0] ;  /* 0x00007400ff0a77ac */ /* 0x000ee20008000a00 */
[----:B--2---:R-:W-:Y:S02]  /*5df0*/  SHF.R.U64 R4, R6, UR5, R7 ;  /* 0x0000000506047c19 */ /* 0x004fe40008001207 */
        /* <DEDUP_REMOVED lines=8> */
[----:B------:R2:W-:Y:S04]  /*5e80*/  STG.E.64 desc[UR8][R8.64], R6 ;  /* 0x0000000608007986 */ /* 0x0005e8000c101b08 */
.L_x_68:
[----:B------:R-:W-:Y:S05]  /*5e90*/  BSYNC.RECONVERGENT B0 ;  /* 0x0000000000007941 */ /* 0x000fea0003800200 */
.L_x_67:
[----:B------:R-:W-:Y:S01]  /*5ea0*/  NOP ;  /* 0x0000000000007918 */ /* 0x000fe20000000000 */
[----:B------:R-:W-:Y:S01]  /*5eb0*/  BSSY.RECONVERGENT B0, `(.L_x_69) ;  /* 0x0000011000007945 */ /* 0x000fe20003800200 */
[----:B------:R-:W-:Y:S02]  /*5ec0*/  ISETP.GE.AND P3, PT, R10, R5, PT ;  /* 0x000000050a00720c */ /* 0x000fe40003f66270 */
[----:B------:R-:W-:Y:S01]  /*5ed0*/  LOP3.LUT R10, R3, 0xc00, RZ, 0xfc, !PT ;  /* 0x00000c00030a7812 */ /* 0x000fe200078efcff */
[----:B------:R-:W-:Y:S10]  /*5ee0*/  @P4 BRA `(.L_x_70) ;  /* 0x0000000000344947 */ /* 0x000ff40003800000 */
[----:B--2---:R-:W2:Y:S01]  /*5ef0*/  LDS.64 R6, [R0+0xc00] ;  /* 0x000c000000067984 */ /* 0x004ea20000000a00 */
        /* <DEDUP_REMOVED lines=12> */
.L_x_70:
[----:B------:R-:W-:Y:S05]  /*5fc0*/  BSYNC.RECONVERGENT B0 ;  /* 0x0000000000007941 */ /* 0x000fea0003800200 */
.L_x_69:
[----:B------:R-:W-:Y:S01]  /*5fd0*/  NOP ;  /* 0x0000000000007918 */ /* 0x000fe20000000000 */
[----:B------:R-:W-:Y:S01]  /*5fe0*/  BSSY.RECONVERGENT B0, `(.L_x_71) ;  /* 0x0000011000007945 */ /* 0x000fe20003800200 */
[----:B------:R-:W-:Y:S01]  /*5ff0*/  ISETP.GE.AND P4, PT, R10, R5, PT ;  /* 0x000000050a00720c */ /* 0x000fe20003f86270 */
[----:B------:R-:W-:Y:S02]  /*6000*/  VIADD R10, R3, 0xd80 ;  /* 0x00000d80030a7836 */ /* 0x000fe40000000000 */
[----:B------:R-:W-:Y:S10]  /*6010*/  @P5 BRA `(.L_x_72) ;  /* 0x0000000000345947 */ /* 0x000ff40003800000 */
[----:B--23--:R-:W2:Y:S01]  /*6020*/  LDS.64 R6, [R0+0x1800] ;  /* 0x0018000000067984 */ /* 0x00cea20000000a00 */
        /* <DEDUP_REMOVED lines=12> */
.L_x_72:
[----:B------:R-:W-:Y:S05]  /*60f0*/  BSYNC.RECONVERGENT B0 ;  /* 0x0000000000007941 */ /* 0x000fea0003800200 */
.L_x_71:
[----:B------:R-:W-:Y:S01]  /*6100*/  NOP ;  /* 0x0000000000007918 */ /* 0x000fe20000000000 */
[----:B------:R-:W-:Y:S01]  /*6110*/  BSSY.RECONVERGENT B0, `(.L_x_73) ;  /* 0x0000011000007945 */ /* 0x000fe20003800200 */
[----:B------:R-:W-:Y:S01]  /*6120*/  ISETP.GE.AND P5, PT, R10, R5, PT ;  /* 0x000000050a00720c */ /* 0x000fe20003fa6270 */
[----:B------:R-:W-:Y:S02]  /*6130*/  VIADD R10, R3, 0xf00 ;  /* 0x00000f00030a7836 */ /* 0x000fe40000000000 */
[----:B------:R-:W-:Y:S10]  /*6140*/  @P6 BRA `(.L_x_74) ;  /* 0x0000000000346947 */ /* 0x000ff40003800000 */
[----:B--234-:R-:W2:Y:S01]  /*6150*/  LDS.64 R6, [R0+0x2400] ;  /* 0x0024000000067984 */ /* 0x01cea20000000a00 */
        /* <DEDUP_REMOVED lines=12> */
.L_x_74:
[----:B------:R-:W-:Y:S05]  /*6220*/  BSYNC.RECONVERGENT B0 ;  /* 0x0000000000007941 */ /* 0x000fea0003800200 */
.L_x_73:
        /* <DEDUP_REMOVED lines=18> */
.L_x_76:
[----:B------:R-:W-:Y:S05]  /*6350*/  BSYNC.RECONVERGENT B0 ;  /* 0x0000000000007941 */ /* 0x000fea0003800200 */
.L_x_75:
        /* <DEDUP_REMOVED lines=18> */
.L_x_78:
[----:B------:R-:W-:Y:S05]  /*6480*/  BSYNC.RECONVERGENT B0 ;  /* 0x0000000000007941 */ /* 0x000fea0003800200 */
.L_x_77:
        /* <DEDUP_REMOVED lines=18> */
.L_x_80:
[----:B------:R-:W-:Y:S05]  /*65b0*/  BSYNC.RECONVERGENT B0 ;  /* 0x0000000000007941 */ /* 0x000fea0003800200 */
.L_x_79:
[----:B------:R-:W-:Y:S01]  /*65c0*/  NOP ;  /* 0x0000000000007918 */ /* 0x000fe20000000000 */
[----:B------:R-:W-:Y:S01]  /*65d0*/  BSSY.RECONVERGENT B0, `(.L_x_81) ;  /* 0x0000010000007945 */ /* 0x000fe20003800200 */
[----:B------:R-:W-:-:S03]  /*65e0*/  ISETP.GE.AND P2, PT, R10, R5, PT ;  /* 0x000000050a00720c */ /* 0x000fc60003f46270 */
        /* <DEDUP_REMOVED lines=14> */
.L_x_82:
[----:B------:R-:W-:Y:S05]  /*66d0*/  BSYNC.RECONVERGENT B0 ;  /* 0x0000000000007941 */ /* 0x000fea0003800200 */
.L_x_81:
[----:B------:R-:W-:Y:S01]  /*66e0*/  NOP ;  /* 0x0000000000007918 */ /* 0x000fe20000000000 */
[----:B------:R-:W-:Y:S04]  /*66f0*/  BSSY.RECONVERGENT B0, `(.L_x_83) ;  /* 0x000000f000007945 */ /* 0x000fe80003800200 */
[----:B------:R-:W-:Y:S05]  /*6700*/  @P4 BRA `(.L_x_84) ;  /* 0x0000000000344947 */ /* 0x000fea0003800000 */
        /* <DEDUP_REMOVED lines=13> */
.L_x_84:
[----:B------:R-:W-:Y:S05]  /*67e0*/  BSYNC.RECONVERGENT B0 ;  /* 0x0000000000007941 */ /* 0x000fea0003800200 */
.L_x_83:
        /* <DEDUP_REMOVED lines=16> */
.L_x_86:
[----:B------:R-:W-:Y:S05]  /*68f0*/  BSYNC.RECONVERGENT B0 ;  /* 0x0000000000007941 */ /* 0x000fea0003800200 */
.L_x_85:
        /* <DEDUP_REMOVED lines=16> */
.L_x_88:
[----:B------:R-:W-:Y:S05]  /*6a00*/  BSYNC.RECONVERGENT B0 ;  /* 0x0000000000007941 */ /* 0x000fea0003800200 */
.L_x_87:
        /* <DEDUP_REMOVED lines=16> */
.L_x_90:
[----:B------:R-:W-:Y:S05]  /*6b10*/  BSYNC.RECONVERGENT B0 ;  /* 0x0000000000007941 */ /* 0x000fea0003800200 */
.L_x_89:
        /* <DEDUP_REMOVED lines=16> */
.L_x_92:
[----:B------:R-:W-:Y:S05]  /*6c20*/  BSYNC.RECONVERGENT B0 ;  /* 0x0000000000007941 */ /* 0x000fea0003800200 */
.L_x_91:
        /* <DEDUP_REMOVED lines=16> */
.L_x_94:
[----:B------:R-:W-:Y:S05]  /*6d30*/  BSYNC.RECONVERGENT B0 ;  /* 0x0000000000007941 */ /* 0x000fea0003800200 */
.L_x_93:
[----:B------:R-:W-:Y:S01]  /*6d40*/  NOP ;  /* 0x0000000000007918 */ /* 0x000fe20000000000 */
[----:B--234-:R-:W2:Y:S01]  /*6d50*/  LDS.64 R6, [R0+0xa800] ;  /* 0x00a8000000067984 */ /* 0x01cea20000000a00 */
[----:B------:R-:W2:Y:S02]  /*6d60*/  LDCU UR5, c[0x0][0x3c4] ;  /* 0x00007880ff0577ac */ /* 0x000ea40008000800 */
[----:B--2---:R-:W-:-:S04]  /*6d70*/  SHF.R.U64 R2, R6, UR5, R7 ;  /* 0x0000000506027c19 */ /* 0x004fc80008001207 */
[----:B------:R-:W-:-:S04]  /*6d80*/  LOP3.LUT R2, R2, UR4, RZ, 0x30, !PT ;  /* 0x0000000402027c12 */ /* 0x000fc8000f8e30ff */
[----:B------:R-:W-:Y:S01]  /*6d90*/  LEA R8, R2, UR6, 0x3 ;  /* 0x0000000602087c11 */ /* 0x000fe2000f8e18ff */
[----:B------:R-:W-:-:S05]  /*6da0*/  VIADD R2, R3, 0x1500 ;  /* 0x0000150003027836 */ /* 0x000fca0000000000 */
[----:B------:R-:W2:Y:S01]  /*6db0*/  LDS.64 R8, [R8+0xb400] ;  /* 0x00b4000008087984 */ /* 0x000ea20000000a00 */
[----:B------:R-:W-:-:S13]  /*6dc0*/  ISETP.GE.AND P0, PT, R2, R5, PT ;  /* 0x000000050200720c */ /* 0x000fda0003f06270 */
[----:B------:R-:W3:Y:S01]  /*6dd0*/  @!P0 LDC.64 R10, c[0x0][0x3a0] ;  /* 0x0000e800ff0a8b82 */ /* 0x000ee20000000a00 */
[----:B------:R-:W-:Y:S02]  /*6de0*/  @!P0 LOP3.LUT R7, R7, 0x80000000, RZ, 0x3c, !PT ;  /* 0x8000000007078812 */ /* 0x000fe400078e3cff */
[----:B--2---:R-:W-:-:S05]  /*6df0*/  IADD3 R3, P1, PT, R8, R3, RZ ;  /* 0x0000000308037210 */ /* 0x004fca0007f3e0ff */
[----:B------:R-:W-:Y:S01]  /*6e00*/  IMAD.X R4, RZ, RZ, R9, P1 ;  /* 0x000000ffff047224 */ /* 0x000fe200008e0609 */
[----:B---3--:R-:W-:-:S04]  /*6e10*/  @!P0 LEA R2, P1, R3, R10, 0x3 ;  /* 0x0000000a03028211 */ /* 0x008fc800078218ff */
[----:B------:R-:W-:-:S05]  /*6e20*/  @!P0 LEA.HI.X R3, R3, R11, R4, 0x3, P1 ;  /* 0x0000000b03038211 */ /* 0x000fca00008f1c04 */
[----:B------:R-:W-:Y:S01]  /*6e30*/  @!P0 STG.E.64 desc[UR8][R2.64+0xa800], R6 ;  /* 0x00a8000602008986 */ /* 0x000fe2000c101b08 */
[----:B------:R-:W-:Y:S01]  /*6e40*/  NOP ;  /* 0x0000000000007918 */ /* 0x000fe20000000000 */
[----:B------:R-:W-:Y:S05]  /*6e50*/  EXIT ;  /* 0x000000000000794d */ /* 0x000fea0003800000 */
.L_x_25:
[----:B------:R-:W-:Y:S02]  /*6e60*/  IMAD.MOV.U32 R89, RZ, RZ, R78 ;  /* 0x000000ffff597224 */ /* 0x000fe400078e004e */
[----:B------:R-:W-:Y:S02]  /*6e70*/  IMAD.MOV.U32 R88, RZ, RZ, 0x1 ;  /* 0x00000001ff587424 */ /* 0x000fe400078e00ff */
[----:B------:R-:W-:Y:S02]  /*6e80*/  IMAD.MOV.U32 R91, RZ, RZ, RZ ;  /* 0x000000ffff5b7224 */ /* 0x000fe400078e00ff */
[----:B------:R-:W-:-:S07]  /*6e90*/  IMAD.MOV.U32 R86, RZ, RZ, -0x1 ;  /* 0xffffffffff567424 */ /* 0x000fce00078e00ff */
[----:B------:R-:W-:Y:S05]  /*6ea0*/  WARPSYNC.COLLECTIVE R86, `(.L_x_95) ;  /* 0x0000000056087348 */ /* 0x000fea0003c00000 */
[----:B------:R0:W1:Y:S02]  /*6eb0*/  SHFL.UP P0, R87, R89, R88, R91 ;  /* 0x0400005859577389 */ /* 0x000064000000005b */
[----:B01----:R-:W-:Y:S05]  /*6ec0*/  ENDCOLLECTIVE ;  /* 0x000000000000791b */ /* 0x003fea0003800000 */
.L_x_95:
[----:B------:R-:W-:Y:S02]  /*6ed0*/  IMAD.MOV.U32 R88, RZ, RZ, 0x2 ;  /* 0x00000002ff587424 */ /* 0x000fe400078e00ff */
[----:B------:R-:W-:-:S04]  /*6ee0*/  IMAD.MOV.U32 R83, RZ, RZ, R87 ;  /* 0x000000ffff537224 */ /* 0x000fc800078e0057 */
[----:B------:R-:W-:-:S04]  /*6ef0*/  @P0 IMAD.IADD R83, R78, 0x1, R83 ;  /* 0x000000014e530824 */ /* 0x000fc800078e0253 */
[----:B------:R-:W-:-:S07]  /*6f00*/  IMAD.MOV.U32 R89, RZ, RZ, R83 ;  /* 0x000000ffff597224 */ /* 0x000fce00078e0053 */
[----:B------:R-:W-:Y:S05]  /*6f10*/  WARPSYNC.COLLECTIVE R86, `(.L_x_96) ;  /* 0x0000000056087348 */ /* 0x000fea0003c00000 */
[----:B------:R0:W1:Y:S02]  /*6f20*/  SHFL.UP P0, R87, R89, R88, R91 ;  /* 0x0400005859577389 */ /* 0x000064000000005b */
[----:B01----:R-:W-:Y:S05]  /*6f30*/  ENDCOLLECTIVE ;  /* 0x000000000000791b */ /* 0x003fea0003800000 */
.L_x_96:
[----:B------:R-:W-:Y:S02]  /*6f40*/  IMAD.MOV.U32 R88, RZ, RZ, 0x4 ;  /* 0x00000004ff587424 */ /* 0x000fe400078e00ff */
[----:B------:R-:W-:-:S04]  /*6f50*/  IMAD.MOV.U32 R80, RZ, RZ, R87 ;  /* 0x000000ffff507224 */ /* 0x000fc800078e0057 */
[----:B------:R-:W-:-:S04]  /*6f60*/  @P0 IMAD.IADD R80, R83, 0x1, R80 ;  /* 0x0000000153500824 */ /* 0x000fc800078e0250 */
[----:B------:R-:W-:-:S07]  /*6f70*/  IMAD.MOV.U32 R89, RZ, RZ, R80 ;  /* 0x000000ffff597224 */ /* 0x000fce00078e0050 */
[----:B------:R-:W-:Y:S05]  /*6f80*/  WARPSYNC.COLLECTIVE R86, `(.L_x_97) ;  /* 0x0000000056087348 */ /* 0x000fea0003c00000 */
[----:B------:R0:W1:Y:S02]  /*6f90*/  SHFL.UP P0, R87, R89, R88, R91 ;  /* 0x0400005859577389 */ /* 0x000064000000005b */
[----:B01----:R-:W-:Y:S05]  /*6fa0*/  ENDCOLLECTIVE ;  /* 0x000000000000791b */ /* 0x003fea0003800000 */
.L_x_97:
[----:B------:R-:W-:Y:S02]  /*6fb0*/  IMAD.MOV.U32 R88, RZ, RZ, 0x8 ;  /* 0x00000008ff587424 */ /* 0x000fe400078e00ff */
[----:B------:R-:W-:-:S04]  /*6fc0*/  IMAD.MOV.U32 R85, RZ, RZ, R87 ;  /* 0x000000ffff557224 */ /* 0x000fc800078e0057 */
[----:B------:R-:W-:-:S04]  /*6fd0*/  @P0 IMAD.IADD R85, R80, 0x1, R85 ;  /* 0x0000000150550824 */ /* 0x000fc800078e0255 */
[----:B------:R-:W-:-:S07]  /*6fe0*/  IMAD.MOV.U32 R89, RZ, RZ, R85 ;  /* 0x000000ffff597224 */ /* 0x000fce00078e0055 */
[----:B------:R-:W-:Y:S05]  /*6ff0*/  WARPSYNC.COLLECTIVE R86, `(.L_x_98) ;  /* 0x0000000056087348 */ /* 0x000fea0003c00000 */
[----:B------:R0:W1:Y:S02]  /*7000*/  SHFL.UP P0, R87, R89, R88, R91 ;  /* 0x0400005859577389 */ /* 0x000064000000005b */
[----:B01----:R-:W-:Y:S05]  /*7010*/  ENDCOLLECTIVE ;  /* 0x000000000000791b */ /* 0x003fea0003800000 */
.L_x_98:
[----:B------:R-:W-:Y:S02]  /*7020*/  IMAD.MOV.U32 R88, RZ, RZ, 0x10 ;  /* 0x00000010ff587424 */ /* 0x000fe400078e00ff */
[----:B------:R-:W-:-:S04]  /*7030*/  IMAD.MOV.U32 R82, RZ, RZ, R87 ;  /* 0x000000ffff527224 */ /* 0x000fc800078e0057 */
[----:B------:R-:W-:-:S04]  /*7040*/  @P0 IMAD.IADD R82, R85, 0x1, R82 ;  /* 0x0000000155520824 */ /* 0x000fc800078e0252 */
[----:B------:R-:W-:-:S07]  /*7050*/  IMAD.MOV.U32 R89, RZ, RZ, R82 ;  /* 0x000000ffff597224 */ /* 0x000fce00078e0052 */
[----:B------:R-:W-:Y:S05]  /*7060*/  WARPSYNC.COLLECTIVE R86, `(.L_x_99) ;  /* 0x0000000056087348 */ /* 0x000fea0003c00000 */
[----:B------:R0:W1:Y:S02]  /*7070*/  SHFL.UP P0, R87, R89, R88, R91 ;  /* 0x0400005859577389 */ /* 0x000064000000005b */
[----:B01----:R-:W-:Y:S05]  /*7080*/  ENDCOLLECTIVE ;  /* 0x000000000000791b */ /* 0x003fea0003800000 */
.L_x_99:
[----:B------:R-:W-:Y:S05]  /*7090*/  BRA `(.L_x_100) ;  /* 0xffffffb000287947 */ /* 0x000fea000383ffff */
.L_x_101:
[----:B------:R-:W-:-:S00]  /*70a0*/  BRA `(.L_x_101) ;  /* 0xfffffffc00fc7947 */ /* 0x000fc0000383ffff */
[----:B------:R-:W-:-:S00]  /*70b0*/  NOP ;  /* 0x0000000000007918 */ /* 0x000fc00000000000 */
        /* <DEDUP_REMOVED lines=12> */
.L_x_247:


//--------------------- .text._ZN3cub18CUB_300001_SM_10006detail10radix_sort33DeviceRadixSortExclusiveSumKernelINS1_5radix10policy_hubIlNS0_8NullTypeEyE10Policy1000EyEEvPT0_ --------------------------
	.section	.text._ZN3cub18CUB_300001_SM_10006detail10radix_sort33DeviceRadixSortExclusiveSumKernelINS1_5radix10policy_hubIlNS0_8NullTypeEyE10Policy1000EyEEvPT0_,"ax",@progbits
	.align	128
        .global         _ZN3cub18CUB_300001_SM_10006detail10radix_sort33DeviceRadixSortExclusiveSumKernelINS1_5radix10policy_hubIlNS0_8NullTypeEyE10Policy1000EyEEvPT0_
        .type           _ZN3cub18CUB_300001_SM_10006detail10radix_sort33DeviceRadixSortExclusiveSumKernelINS1_5radix10policy_hubIlNS0_8NullTypeEyE10Policy1000EyEEvPT0_,@function
        .size           _ZN3cub18CUB_300001_SM_10006detail10radix_sort33DeviceRadixSortExclusiveSumKernelINS1_5radix10policy_hubIlNS0_8NullTypeEyE10Policy1000EyEEvPT0_,(.L_x_248 - _ZN3cub18CUB_300001_SM_10006detail10radix_sort33DeviceRadixSortExclusiveSumKernelINS1_5radix10policy_hubIlNS0_8NullTypeEyE10Policy1000EyEEvPT0_)
        .other          _ZN3cub18CUB_300001_SM_10006detail10radix_sort33DeviceRadixSortExclusiveSumKernelINS1_5radix10policy_hubIlNS0_8NullTypeEyE10Policy1000EyEEvPT0_,@"STO_CUDA_ENTRY STV_DEFAULT"
_ZN3cub18CUB_300001_SM_10006detail10radix_sort33DeviceRadixSortExclusiveSumKernelINS1_5radix10policy_hubIlNS0_8NullTypeEyE10Policy1000EyEEvPT0_:
.text._ZN3cub18CUB_300001_SM_10006detail10radix_sort33DeviceRadixSortExclusiveSumKernelINS1_5radix10policy_hubIlNS0_8NullTypeEyE10Policy1000EyEEvPT0_:
[----:B------:R-:W-:Y:S01]  /*0000*/  LDC R1, c[0x0][0x37c] ;  /* 0x0000df00ff017b82 */ /* 0x000fe20000000800 */
[----:B------:R-:W0:Y:S07]  /*0010*/  S2R R18, SR_TID.X ;  /* 0x0000000000127919 */ /* 0x000e2e0000002100 */
[----:B------:R-:W1:Y:S01]  /*0020*/  LDC.64 R16, c[0x0][0x380] ;  /* 0x0000e000ff107b82 */ /* 0x000e620000000a00 */
[----:B------:R-:W2:Y:S01]  /*0030*/  LDCU.64 UR4, c[0x0][0x358] ;  /* 0x00006b00ff0477ac */ /* 0x000ea20008000a00 */
[----:B------:R-:W3:Y:S01]  /*0040*/  S2R R5, SR_CTAID.X ;  /* 0x0000000000057919 */ /* 0x000ee20000002500 */
[----:B0-----:R-:W-:Y:S01]  /*0050*/  ISETP.GT.U32.AND P1, PT, R18, 0xff, PT ;  /* 0x000000ff1200780c */ /* 0x001fe20003f24070 */
[----:B---3--:R-:W-:-:S04]  /*0060*/  IMAD R5, R5, 0x100, R18 ;  /* 0x0000010005057824 */ /* 0x008fc800078e0212 */
[----:B-1----:R-:W-:-:S08]  /*0070*/  IMAD.WIDE R16, R5, 0x8, R16 ;  /* 0x0000000805107825 */ /* 0x002fd000078e0210 */
[----:B--2---:R-:W2:Y:S01]  /*0080*/  @!P1 LDG.E.64 R2, desc[UR4][R16.64] ;  /* 0x0000000410029981 */ /* 0x004ea2000c1e1b00 */
[----:B------:R-:W-:Y:S02]  /*0090*/  MOV R0, 0x400 ;  /* 0x0000040000007802 */ /* 0x000fe40000000f00 */
[C---:B------:R-:W-:Y:S01]  /*00a0*/  ISETP.GT.U32.AND P0, PT, R18.reuse, 0x1f, PT ;  /* 0x0000001f1200780c */ /* 0x040fe20003f04070 */
[----:B------:R-:W0:Y:S02]  /*00b0*/  S2R R5, SR_CgaCtaId ;  /* 0x0000000000057919 */ /* 0x000e240000008800 */
[----:B0-----:R-:W-:Y:S02]  /*00c0*/  LEA R5, R5, R0, 0x18 ;  /* 0x0000000005057211 */ /* 0x001fe400078ec0ff */
[----:B------:R-:W-:-:S05]  /*00d0*/  LEA.HI R0, R18, R18, RZ, 0x1d ;  /* 0x0000001212007211 */ /* 0x000fca00078fe8ff */
[----:B------:R-:W-:-:S05]  /*00e0*/  IMAD R0, R0, 0x8, R5 ;  /* 0x0000000800007824 */ /* 0x000fca00078e0205 */
[----:B--2---:R0:W-:Y:S01]  /*00f0*/  STS.64 [R0+0x10], R2 ;  /* 0x0000100200007388 */ /* 0x0041e20000000a00 */
[----:B------:R-:W-:Y:S06]  /*0100*/  BAR.SYNC.DEFER_BLOCKING 0x0 ;  /* 0x0000000000007b1d */ /* 0x000fec0000010000 */
[----:B------:R-:W-:Y:S05]  /*0110*/  @P0 BRA `(.L_x_102) ;  /* 0x0000000400240947 */ /* 0x000fea0003800000 */
[----:B------:R-:W-:Y:S01]  /*0120*/  IMAD R18, R18, 0x48, R5 ;  /* 0x0000004812127824 */ /* 0x000fe200078e0205 */
[----:B------:R-:W-:-:S04]  /*0130*/  UMOV UR6, 0xffffffff ;  /* 0xffffffff00067882 */ /* 0x000fc80000000000 */
[----:B------:R-:W-:Y:S04]  /*0140*/  LDS.64 R14, [R18+0x10] ;  /* 0x00001000120e7984 */ /* 0x000fe80000000a00 */
[----:B------:R-:W-:Y:S04]  /*0150*/  LDS.64 R12, [R18+0x18] ;  /* 0x00001800120c7984 */ /* 0x000fe80000000a00 */
[----:B------:R-:W1:Y:S04]  /*0160*/  LDS.64 R10, [R18+0x20] ;  /* 0x00002000120a7984 */ /* 0x000e680000000a00 */
[----:B------:R-:W-:Y:S04]  /*0170*/  LDS.64 R8, [R18+0x28] ;  /* 0x0000280012087984 */ /* 0x000fe80000000a00 */
[----:B------:R-:W2:Y:S04]  /*0180*/  LDS.64 R6, [R18+0x30] ;  /* 0x0000300012067984 */ /* 0x000ea80000000a00 */
[----:B------:R-:W-:Y:S04]  /*0190*/  LDS.64 R4, [R18+0x38] ;  /* 0x0000380012047984 */ /* 0x000fe80000000a00 */
[----:B0-----:R-:W0:Y:S04]  /*01a0*/  LDS.64 R2, [R18+0x40] ;  /* 0x0000400012027984 */ /* 0x001e280000000a00 */
[----:B------:R-:W3:Y:S01]  /*01b0*/  LDS.64 R20, [R18+0x48] ;  /* 0x0000480012147984 */ /* 0x000ee20000000a00 */
[----:B-1----:R-:W-:-:S04]  /*01c0*/  IADD3 R19, P3, P4, R10, R12, R14 ;  /* 0x0000000c0a137210 */ /* 0x002fc80007c7e00e */
[----:B------:R-:W-:Y:S02]  /*01d0*/  IADD3.X R23, PT, PT, R11, R13, R15, P3, P4 ;  /* 0x0000000d0b177210 */ /* 0x000fe40001fe840f */
[----:B--2---:R-:W-:-:S04]  /*01e0*/  IADD3 R19, P0, P2, R6, R19, R8 ;  /* 0x0000001306137210 */ /* 0x004fc80007a1e008 */
[----:B------:R-:W-:Y:S02]  /*01f0*/  IADD3.X R23, PT, PT, R7, R23, R9, P0, P2 ;  /* 0x0000001707177210 */ /* 0x000fe400007e4409 */
[----:B0-----:R-:W-:-:S04]  /*0200*/  IADD3 R19, P3, P4, R2, R19, R4 ;  /* 0x0000001302137210 */ /* 0x001fc80007c7e004 */
[----:B---3--:R-:W-:Y:S02]  /*0210*/  IADD3 R20, P0, PT, R20, R19, RZ ;  /* 0x0000001314147210 */ /* 0x008fe40007f1e0ff */
[----:B------:R-:W-:-:S05]  /*0220*/  IADD3.X R19, PT, PT, R3, R23, R5, P3, P4 ;  /* 0x0000001703137210 */ /* 0x000fca0001fe8405 */
[----:B------:R-:W-:Y:S01]  /*0230*/  IMAD.X R19, R21, 0x1, R19, P0 ;  /* 0x0000000115137824 */ /* 0x000fe200000e0613 */
[----:B------:R-:W-:Y:S06]  /*0240*/  BRA.DIV UR6, `(.L_x_103) ;  /* 0x0000000206f07947 */ /* 0x000fec000b800000 */
[----:B------:R-:W0:Y:S04]  /*0250*/  SHFL.UP PT, R27, R20, 0x1, RZ ;  /* 0x04200000141b7989 */ /* 0x000e2800000e00ff */
[----:B------:R-:W1:Y:S01]  /*0260*/  SHFL.UP P0, R25, R19, 0x1, RZ ;  /* 0x0420000013197989 */ /* 0x000e6200000000ff */
[----:B0-----:R-:W-:-:S04]  /*0270*/  IADD3 R22, P2, PT, R27, R20, RZ ;  /* 0x000000141b167210 */ /* 0x001fc80007f5e0ff */
[----:B-1----:R-:W-:Y:S01]  /*0280*/  SEL R27, R22, R27, P0 ;  /* 0x0000001b161b7207 */ /* 0x002fe20000000000 */
[----:B------:R-:W-:-:S04]  /*0290*/  IMAD.X R26, R25, 0x1, R19, P2 ;  /* 0x00000001191a7824 */ /* 0x000fc800010e0613 */
[----:B------:R-:W0:Y:S01]  /*02a0*/  SHFL.UP PT, R28, R27, 0x2, RZ ;  /* 0x044000001b1c7989 */ /* 0x000e2200000e00ff */
[----:B------:R-:W-:-:S05]  /*02b0*/  SEL R26, R26, R25, P0 ;  /* 0x000000191a1a7207 */ /* 0x000fca0000000000 */
[----:B------:R-:W1:Y:S01]  /*02c0*/  SHFL.UP P0, R25, R26, 0x2, RZ ;  /* 0x044000001a197989 */ /* 0x000e6200000000ff */
[----:B0-----:R-:W-:-:S05]  /*02d0*/  IADD3 R21, P2, PT, R28, R27, RZ ;  /* 0x0000001b1c157210 */ /* 0x001fca0007f5e0ff */
[----:B-1----:R-:W-:Y:S01]  /*02e0*/  IMAD.X R22, R25, 0x1, R26, P2 ;  /* 0x0000000119167824 */ /* 0x002fe200010e061a */
[----:B------:R-:W-:-:S04]  /*02f0*/  SEL R28, R21, R28, P0 ;  /* 0x0000001c151c7207 */ /* 0x000fc80000000000 */
[----:B------:R-:W-:Y:S01]  /*0300*/  SEL R29, R22, R25, P0 ;  /* 0x00000019161d7207 */ /* 0x000fe20000000000 */
        /* <DEDUP_REMOVED lines=12> */
[----:B------:R0:W1:Y:S04]  /*03d0*/  SHFL.UP PT, R28, R27, 0x10, RZ ;  /* 0x060000001b1c7989 */ /* 0x00006800000e00ff */
[----:B------:R0:W2:Y:S02]  /*03e0*/  SHFL.UP P0, R25, R26, 0x10, RZ ;  /* 0x060000001a197989 */ /* 0x0000a400000000ff */
.L_x_114:
[----:B-1----:R-:W-:-:S04]  /*03f0*/  IADD3 R21, P2, PT, R28, R27, RZ ;  /* 0x0000001b1c157210 */ /* 0x002fc80007f5e0ff */
[----:B--2---:R-:W-:Y:S01]  /*0400*/  SEL R21, R21, R28, P0 ;  /* 0x0000001c15157207 */ /* 0x004fe20000000000 */
[----:B------:R-:W-:-:S05]  /*0410*/  IMAD.X R22, R25, 0x1, R26, P2 ;  /* 0x0000000119167824 */ /* 0x000fca00010e061a */
[----:B------:R-:W-:Y:S02]  /*0420*/  SEL R22, R22, R25, P0 ;  /* 0x0000001916167207 */ /* 0x000fe40000000000 */
[----:B------:R-:W-:-:S05]  /*0430*/  IADD3 R20, P0, PT, R21, -R20, RZ ;  /* 0x8000001415147210 */ /* 0x000fca0007f1e0ff */
[----:B------:R-:W-:Y:S01]  /*0440*/  IMAD.X R21, R22, 0x1, ~R19, P0 ;  /* 0x0000000116157824 */ /* 0x000fe200000e0e13 */
[----:B------:R-:W-:-:S04]  /*0450*/  IADD3 R14, P0, PT, R14, R20, RZ ;  /* 0x000000140e0e7210 */ /* 0x000fc80007f1e0ff */
[----:B------:R1:W-:Y:S01]  /*0460*/  STS.64 [R18+0x10], R20 ;  /* 0x0000101412007388 */ /* 0x0003e20000000a00 */
[----:B------:R-:W-:Y:S01]  /*0470*/  IMAD.X R15, R15, 0x1, R21, P0 ;  /* 0x000000010f0f7824 */ /* 0x000fe200000e0615 */
        /* <DEDUP_REMOVED lines=17> */
[----:B------:R-:W-:-:S05]  /*0590*/  IMAD.X R3, R3, 0x1, R5, P0 ;  /* 0x0000000103037824 */ /* 0x000fca00000e0605 */
[----:B------:R1:W-:Y:S03]  /*05a0*/  STS.64 [R18+0x48], R2 ;  /* 0x0000480212007388 */ /* 0x0003e60000000a00 */
.L_x_102:
[----:B------:R-:W-:Y:S05]  /*05b0*/  WARPSYNC.ALL ;  /* 0x0000000000007948 */ /* 0x000fea0003800000 */
[----:B------:R-:W-:Y:S06]  /*05c0*/  BAR.SYNC.DEFER_BLOCKING 0x0 ;  /* 0x0000000000007b1d */ /* 0x000fec0000010000 */
[----:B------:R-:W-:Y:S05]  /*05d0*/  @P1 EXIT ;  /* 0x000000000000194d */ /* 0x000fea0003800000 */
[----:B01----:R-:W0:Y:S04]  /*05e0*/  LDS.64 R2, [R0+0x10] ;  /* 0x0000100000027984 */ /* 0x003e280000000a00 */
[----:B0-----:R-:W-:Y:S01]  /*05f0*/  STG.E.64 desc[UR4][R16.64], R2 ;  /* 0x0000000210007986 */ /* 0x001fe2000c101b04 */
[----:B------:R-:W-:Y:S05]  /*0600*/  EXIT ;  /* 0x000000000000794d */ /* 0x000fea0003800000 */
.L_x_103:
[----:B------:R-:W-:Y:S02]  /*0610*/  IMAD.MOV.U32 R24, RZ, RZ, R20 ;  /* 0x000000ffff187224 */ /* 0x000fe400078e0014 */
[----:B------:R-:W-:Y:S02]  /*0620*/  IMAD.MOV.U32 R23, RZ, RZ, 0x1 ;  /* 0x00000001ff177424 */ /* 0x000fe400078e00ff */
[----:B------:R-:W-:Y:S02]  /*0630*/  IMAD.MOV.U32 R22, RZ, RZ, RZ ;  /* 0x000000ffff167224 */ /* 0x000fe400078e00ff */
[----:B------:R-:W-:-:S07]  /*0640*/  IMAD.MOV.U32 R21, RZ, RZ, -0x1 ;  /* 0xffffffffff157424 */ /* 0x000fce00078e00ff */
[----:B------:R-:W-:Y:S05]  /*0650*/  WARPSYNC.COLLECTIVE R21, `(.L_x_104) ;  /* 0x0000000015087348 */ /* 0x000fea0003c00000 */
[----:B------:R0:W1:Y:S02]  /*0660*/  SHFL.UP P0, R25, R24, R23, R22 ;  /* 0x0400001718197389 */ /* 0x0000640000000016 */
[----:B01----:R-:W-:Y:S05]  /*0670*/  ENDCOLLECTIVE ;  /* 0x000000000000791b */ /* 0x003fea0003800000 */
.L_x_104:
[----:B------:R-:W-:Y:S02]  /*0680*/  IMAD.MOV.U32 R24, RZ, RZ, R19 ;  /* 0x000000ffff187224 */ /* 0x000fe400078e0013 */
[----:B------:R-:W-:-:S07]  /*0690*/  IMAD.MOV.U32 R27, RZ, RZ, R25 ;  /* 0x000000ffff1b7224 */ /* 0x000fce00078e0019 */
[----:B------:R-:W-:Y:S05]  /*06a0*/  WARPSYNC.COLLECTIVE R21, `(.L_x_105) ;  /* 0x0000000015087348 */ /* 0x000fea0003c00000 */
[----:B------:R0:W1:Y:S02]  /*06b0*/  SHFL.UP P0, R25, R24, R23, R22 ;  /* 0x0400001718197389 */ /* 0x0000640000000016 */
[----:B01----:R-:W-:Y:S05]  /*06c0*/  ENDCOLLECTIVE ;  /* 0x000000000000791b */ /* 0x003fea0003800000 */
.L_x_105:
[----:B------:R-:W-:Y:S01]  /*06d0*/  IADD3 R26, P2, PT, R27, R20, RZ ;  /* 0x000000141b1a7210 */ /* 0x000fe20007f5e0ff */
[----:B------:R-:W-:-:S03]  /*06e0*/  IMAD.MOV.U32 R23, RZ, RZ, 0x2 ;  /* 0x00000002ff177424 */ /* 0x000fc600078e00ff */
[----:B------:R-:W-:Y:S01]  /*06f0*/  SEL R27, R26, R27, P0 ;  /* 0x0000001b1a1b7207 */ /* 0x000fe20000000000 */
[----:B------:R-:W-:-:S04]  /*0700*/  IMAD.X R26, R25, 0x1, R19, P2 ;  /* 0x00000001191a7824 */ /* 0x000fc800010e0613 */
[----:B------:R-:W-:Y:S01]  /*0710*/  IMAD.MOV.U32 R24, RZ, RZ, R27 ;  /* 0x000000ffff187224 */ /* 0x000fe200078e001b */
[----:B------:R-:W-:-:S07]  /*0720*/  SEL R26, R26, R25, P0 ;  /* 0x000000191a1a7207 */ /* 0x000fce0000000000 */
[----:B------:R-:W-:Y:S05]  /*0730*/  WARPSYNC.COLLECTIVE R21, `(.L_x_106) ;  /* 0x0000000015087348 */ /* 0x000fea0003c00000 */
[----:B------:R0:W1:Y:S02]  /*0740*/  SHFL.UP P0, R25, R24, R23, R22 ;  /* 0x0400001718197389 */ /* 0x0000640000000016 */
[----:B01----:R-:W-:Y:S05]  /*0750*/  ENDCOLLECTIVE ;  /* 0x000000000000791b */ /* 0x003fea0003800000 */
.L_x_106:
[----:B------:R-:W-:Y:S02]  /*0760*/  IMAD.MOV.U32 R24, RZ, RZ, R26 ;  /* 0x000000ffff187224 */ /* 0x000fe400078e001a */
[----:B------:R-:W-:-:S07]  /*0770*/  IMAD.MOV.U32 R28, RZ, RZ, R25 ;  /* 0x000000ffff1c7224 */ /* 0x000fce00078e0019 */
[----:B------:R-:W-:Y:S05]  /*0780*/  WARPSYNC.COLLECTIVE R21, `(.L_x_107) ;  /* 0x0000000015087348 */ /* 0x000fea0003c00000 */
[----:B------:R0:W1:Y:S02]  /*0790*/  SHFL.UP P0, R25, R24, R23, R22 ;  /* 0x0400001718197389 */ /* 0x0000640000000016 */
[----:B01----:R-:W-:Y:S05]  /*07a0*/  ENDCOLLECTIVE ;  /* 0x000000000000791b */ /* 0x003fea0003800000 */
.L_x_107:
        /* <DEDUP_REMOVED lines=9> */
.L_x_108:
[----:B------:R-:W-:Y:S02]  /*0840*/  IMAD.MOV.U32 R24, RZ, RZ, R29 ;  /* 0x000000ffff187224 */ /* 0x000fe400078e001d */
[----:B------:R-:W-:-:S07]  /*0850*/  IMAD.MOV.U32 R27, RZ, RZ, R25 ;  /* 0x000000ffff1b7224 */ /* 0x000fce00078e0019 */
[----:B------:R-:W-:Y:S05]  /*0860*/  WARPSYNC.COLLECTIVE R21, `(.L_x_109) ;  /* 0x0000000015087348 */ /* 0x000fea0003c00000 */
[----:B------:R0:W1:Y:S02]  /*0870*/  SHFL.UP P0, R25, R24, R23, R22 ;  /* 0x0400001718197389 */ /* 0x0000640000000016 */
[----:B01----:R-:W-:Y:S05]  /*0880*/  ENDCOLLECTIVE ;  /* 0x000000000000791b */ /* 0x003fea0003800000 */
.L_x_109:
        /* <DEDUP_REMOVED lines=9> */
.L_x_110:
[----:B------:R-:W-:Y:S02]  /*0920*/  IMAD.MOV.U32 R24, RZ, RZ, R29 ;  /* 0x000000ffff187224 */ /* 0x000fe400078e001d */
[----:B------:R-:W-:-:S07]  /*0930*/  IMAD.MOV.U32 R27, RZ, RZ, R25 ;  /* 0x000000ffff1b7224 */ /* 0x000fce00078e0019 */
[----:B------:R-:W-:Y:S05]  /*0940*/  WARPSYNC.COLLECTIVE R21, `(.L_x_111) ;  /* 0x0000000015087348 */ /* 0x000fea0003c00000 */
[----:B------:R0:W1:Y:S02]  /*0950*/  SHFL.UP P0, R25, R24, R23, R22 ;  /* 0x0400001718197389 */ /* 0x0000640000000016 */
[----:B01----:R-:W-:Y:S05]  /*0960*/  ENDCOLLECTIVE ;  /* 0x000000000000791b */ /* 0x003fea0003800000 */
.L_x_111:
        /* <DEDUP_REMOVED lines=9> */
.L_x_112:
[----:B------:R-:W-:Y:S02]  /*0a00*/  IMAD.MOV.U32 R24, RZ, RZ, R26 ;  /* 0x000000ffff187224 */ /* 0x000fe400078e001a */
[----:B------:R-:W-:-:S07]  /*0a10*/  IMAD.MOV.U32 R28, RZ, RZ, R25 ;  /* 0x000000ffff1c7224 */ /* 0x000fce00078e0019 */
[----:B------:R-:W-:Y:S05]  /*0a20*/  WARPSYNC.COLLECTIVE R21, `(.L_x_113) ;  /* 0x0000000015087348 */ /* 0x000fea0003c00000 */
[----:B------:R0:W1:Y:S02]  /*0a30*/  SHFL.UP P0, R25, R24, R23, R22 ;  /* 0x0400001718197389 */ /* 0x0000640000000016 */
[----:B01----:R-:W-:Y:S05]  /*0a40*/  ENDCOLLECTIVE ;  /* 0x000000000000791b */ /* 0x003fea0003800000 */
.L_x_113:
[----:B------:R-:W-:Y:S05]  /*0a50*/  BRA `(.L_x_114) ;  /* 0xfffffff800647947 */ /* 0x000fea000383ffff */
.L_x_115:
        /* <DEDUP_REMOVED lines=10> */
.L_x_248:


//--------------------- .text._ZN3cub18CUB_300001_SM_10006detail10radix_sort30DeviceRadixSortHistogramKernelINS1_5radix10policy_hubIlNS0_8NullTypeEyE10Policy1000ELNS0_9SortOrderE0ElyNS1_21identity_decomposer_tEEEvPT2_PKT1_SB_iiT3_ --------------------------
	.section	.text._ZN3cub18CUB_300001_SM_10006detail10radix_sort30DeviceRadixSortHistogramKernelINS1_5radix10policy_hubIlNS0_8NullTypeEyE10Policy1000ELNS0_9SortOrderE0ElyNS1_21identity_decomposer_tEEEvPT2_PKT1_SB_iiT3_,"ax",@progbits
	.align	128
        .global         _ZN3cub18CUB_300001_SM_10006detail10radix_sort30DeviceRadixSortHistogramKernelINS1_5radix10policy_hubIlNS0_8NullTypeEyE10Policy1000ELNS0_9SortOrderE0ElyNS1_21identity_decomposer_tEEEvPT2_PKT1_SB_iiT3_
        .type           _ZN3cub18CUB_300001_SM_10006detail10radix_sort30DeviceRadixSortHistogramKernelINS1_5radix10policy_hubIlNS0_8NullTypeEyE10Policy1000ELNS0_9SortOrderE0ElyNS1_21identity_decomposer_tEEEvPT2_PKT1_SB_iiT3_,@function
        .size           _ZN3cub18CUB_300001_SM_10006detail10radix_sort30DeviceRadixSortHistogramKernelINS1_5radix10policy_hubIlNS0_8NullTypeEyE10Policy1000ELNS0_9SortOrderE0ElyNS1_21identity_decomposer_tEEEvPT2_PKT1_SB_iiT3_,(.L_x_249 - _ZN3cub18CUB_300001_SM_10006detail10radix_sort30DeviceRadixSortHistogramKernelINS1_5radix10policy_hubIlNS0_8NullTypeEyE10Policy1000ELNS0_9SortOrderE0ElyNS1_21identity_decomposer_tEEEvPT2_PKT1_SB_iiT3_)
        .other          _ZN3cub18CUB_300001_SM_10006detail10radix_sort30DeviceRadixSortHistogramKernelINS1_5radix10policy_hubIlNS0_8NullTypeEyE10Policy1000ELNS0_9SortOrderE0ElyNS1_21identity_decomposer_tEEEvPT2_PKT1_SB_iiT3_,@"STO_CUDA_ENTRY STV_DEFAULT"
_ZN3cub18CUB_300001_SM_10006detail10radix_sort30DeviceRadixSortHistogramKernelINS1_5radix10policy_hubIlNS0_8NullTypeEyE10Policy1000ELNS0_9SortOrderE0ElyNS1_21identity_decomposer_tEEEvPT2_PKT1_SB_iiT3_:
.text._ZN3cub18CUB_300001_SM_10006detail10radix_sort30DeviceRadixSortHistogramKernelINS1_5radix10policy_hubIlNS0_8NullTypeEyE10Policy1000ELNS0_9SortOrderE0ElyNS1_21identity_decomposer_tEEEvPT2_PKT1_SB_iiT3_:
[----:B------:R-:W-:Y:S01]  /*0000*/  LDC R1, c[0x0][0x37c] ;  /* 0x0000df00ff017b82 */ /* 0x000fe20000000800 */
[----:B------:R-:W0:Y:S02]  /*0010*/  LDCU.64 UR4, c[0x0][0x390] ;  /* 0x00007200ff0477ac */ /* 0x000e240008000a00 */
[----:B0-----:R-:W-:-:S04]  /*0020*/  ISETP.NE.U32.AND P0, PT, RZ, UR4, PT ;  /* 0x00000004ff007c0c */ /* 0x001fc8000bf05070 */
[----:B------:R-:W-:-:S13]  /*0030*/  ISETP.NE.AND.EX P0, PT, RZ, UR5, PT, P0 ;  /* 0x00000005ff007c0c */ /* 0x000fda000bf05300 */
[----:B------:R-:W-:Y:S05]  /*0040*/  @!P0 EXIT ;  /* 0x000000000000894d */ /* 0x000fea0003800000 */
[----:B------:R-:W0:Y:S01]  /*0050*/  S2R R36, SR_TID.X ;  /* 0x0000000000247919 */ /* 0x000e220000002100 */
[----:B------:R-:W1:Y:S01]  /*0060*/  LDC.64 R2, c[0x0][0x398] ;  /* 0x0000e600ff027b82 */ /* 0x000e620000000a00 */
[----:B------:R-:W-:Y:S01]  /*0070*/  UMOV UR4, 0x400 ;  /* 0x0000040000047882 */ /* 0x000fe20000000000 */
[----:B------:R-:W2:Y:S01]  /*0080*/  LDCU.64 UR16, c[0x0][0x358] ;  /* 0x00006b00ff1077ac */ /* 0x000ea20008000a00 */
[----:B------:R-:W3:Y:S05]  /*0090*/  LDCU UR18, c[0x0][0x370] ;  /* 0x00006e00ff1277ac */ /* 0x000eea0008000800 */
[----:B------:R-:W4:Y:S01]  /*00a0*/  S2UR UR5, SR_CgaCtaId ;  /* 0x00000000000579c3 */ /* 0x000f220000008800 */
[----:B------:R-:W-:Y:S01]  /*00b0*/  UMOV UR6, URZ ;  /* 0x000000ff00067c82 */ /* 0x000fe20008000000 */
[----:B------:R-:W-:-:S06]  /*00c0*/  UMOV UR7, URZ ;  /* 0x000000ff00077c82 */ /* 0x000fcc0008000000 */
[----:B------:R-:W5:Y:S01]  /*00d0*/  S2UR UR8, SR_CTAID.X ;  /* 0x00000000000879c3 */ /* 0x000f620000002500 */
[----:B-1----:R-:W-:-:S04]  /*00e0*/  IADD3 R0, PT, PT, R3, 0x7, -R2 ;  /* 0x0000000703007810 */ /* 0x002fc80007ffe802 */
[----:B------:R-:W-:Y:S01]  /*00f0*/  ISETP.GE.AND P0, PT, R0, 0x8, PT ;  /* 0x000000080000780c */ /* 0x000fe20003f06270 */
[C---:B0-----:R-:W-:Y:S01]  /*0100*/  VIADD R50, R36.reuse, 0x80 ;  /* 0x0000008024327836 */ /* 0x041fe20000000000 */
[----:B----4-:R-:W-:Y:S02]  /*0110*/  ULEA UR4, UR5, UR4, 0x18 ;  /* 0x0000000405047291 */ /* 0x010fe4000f8ec0ff */
[C---:B------:R-:W-:Y:S01]  /*0120*/  ISETP.GT.U32.OR P0, PT, R36.reuse, 0xff, !P0 ;  /* 0x000000ff2400780c */ /* 0x040fe20004704470 */
[C---:B------:R-:W-:Y:S02]  /*0130*/  VIADD R48, R36.reuse, 0x100 ;  /* 0x0000010024307836 */ /* 0x040fe40000000000 */
[C---:B------:R-:W-:Y:S01]  /*0140*/  VIADD R46, R36.reuse, 0x200 ;  /* 0x00000200242e7836 */ /* 0x040fe20000000000 */
[----:B------:R-:W-:Y:S01]  /*0150*/  P2R R38, PR, RZ, 0x1 ;  /* 0x00000001ff267803 */ /* 0x000fe20000000000 */
[C---:B------:R-:W-:Y:S01]  /*0160*/  VIADD R44, R36.reuse, 0x280 ;  /* 0x00000280242c7836 */ /* 0x040fe20000000000 */
[C---:B------:R-:W-:Y:S01]  /*0170*/  LEA R0, R36.reuse, UR4, 0x2 ;  /* 0x0000000424007c11 */ /* 0x040fe2000f8e10ff */
[C---:B------:R-:W-:Y:S01]  /*0180*/  VIADD R42, R36.reuse, 0x300 ;  /* 0x00000300242a7836 */ /* 0x040fe20000000000 */
[----:B-----5:R-:W-:Y:S01]  /*0190*/  USHF.L.U32 UR8, UR8, 0xb, URZ ;  /* 0x0000000b08087899 */ /* 0x020fe200080006ff */
[----:B--23--:R-:W-:-:S11]  /*01a0*/  VIADD R40, R36, 0x780 ;  /* 0x0000078024287836 */ /* 0x00cfd60000000000 */
.L_x_199:
[----:B------:R-:W-:Y:S01]  /*01b0*/  ISETP.NE.AND P0, PT, R38, RZ, PT ;  /* 0x000000ff2600720c */ /* 0x000fe20003f05270 */
[----:B------:R-:W-:-:S12]  /*01c0*/  BSSY.RECONVERGENT B0, `(.L_x_116) ;  /* 0x0000081000007945 */ /* 0x000fd80003800200 */
[----:B0-2345:R-:W-:Y:S05]  /*01d0*/  @P0 BRA `(.L_x_117) ;  /* 0x0000000400fc0947 */ /* 0x03dfea0003800000 */
[----:B------:R-:W0:Y:S02]  /*01e0*/  LDC.64 R2, c[0x0][0x398] ;  /* 0x0000e600ff027b82 */ /* 0x000e240000000a00 */
[----:B0-----:R-:W-:-:S04]  /*01f0*/  IADD3 R2, PT, PT, R3, 0x7, -R2 ;  /* 0x0000000703027810 */ /* 0x001fc80007ffe802 */
[----:B------:R-:W-:-:S04]  /*0200*/  SHF.R.S32.HI R3, RZ, 0x1f, R2 ;  /* 0x0000001fff037819 */ /* 0x000fc80000011402 */
[----:B------:R-:W-:-:S04]  /*0210*/  LEA.HI R3, R3, R2, RZ, 0x3 ;  /* 0x0000000203037211 */ /* 0x000fc800078f18ff */
[----:B------:R-:W-:Y:S01]  /*0220*/  SHF.R.S32.HI R4, RZ, 0x3, R3 ;  /* 0x00000003ff047819 */ /* 0x000fe20000011403 */
[----:B------:R-:W-:-:S03]  /*0230*/  IMAD.MOV.U32 R3, RZ, RZ, RZ ;  /* 0x000000ffff037224 */ /* 0x000fc600078e00ff */
[C---:B------:R-:W-:Y:S01]  /*0240*/  LOP3.LUT R6, R4.reuse, 0xffffff0, RZ, 0xc0, !PT ;  /* 0x0ffffff004067812 */ /* 0x040fe200078ec0ff */
[----:B------:R-:W-:-:S05]  /*0250*/  VIADD R2, R4, 0xffffffff ;  /* 0xffffffff04027836 */ /* 0x000fca0000000000 */
[----:B------:R-:W-:-:S13]  /*0260*/  ISETP.GE.U32.AND P0, PT, R2, 0xf, PT ;  /* 0x0000000f0200780c */ /* 0x000fda0003f06070 */
[----:B------:R-:W-:Y:S05]  /*0270*/  @!P0 BRA `(.L_x_118) ;  /* 0x00000000005c8947 */ /* 0x000fea0003800000 */
[----:B------:R-:W-:Y:S02]  /*0280*/  IMAD.MOV R3, RZ, RZ, -R6 ;  /* 0x000000ffff037224 */ /* 0x000fe400078e0a06 */
[----:B------:R-:W-:-:S07]  /*0290*/  VIADD R2, R0, 0x2000 ;  /* 0x0000200000027836 */ /* 0x000fce0000000000 */
.L_x_119:
[----:B------:R-:W-:Y:S01]  /*02a0*/  IADD3 R3, PT, PT, R3, 0x10, RZ ;  /* 0x0000001003037810 */ /* 0x000fe20007ffe0ff */
[----:B------:R-:W-:Y:S03]  /*02b0*/  STS [R2+-0x2000], RZ ;  /* 0xffe000ff02007388 */ /* 0x000fe60000000800 */
        /* <DEDUP_REMOVED lines=18> */
[----:B------:R-:W-:-:S07]  /*03e0*/  IMAD.MOV.U32 R3, RZ, RZ, R6 ;  /* 0x000000ffff037224 */ /* 0x000fce00078e0006 */
.L_x_118:
[C---:B------:R-:W-:Y:S02]  /*03f0*/  LOP3.LUT R2, R4.reuse, 0xf, RZ, 0xc0, !PT ;  /* 0x0000000f04027812 */ /* 0x040fe400078ec0ff */
[----:B------:R-:W-:Y:S02]  /*0400*/  LOP3.LUT R7, R4, 0x7, RZ, 0xc0, !PT ;  /* 0x0000000704077812 */ /* 0x000fe400078ec0ff */
[C---:B------:R-:W-:Y:S01]  /*0410*/  ISETP.NE.AND P1, PT, R2.reuse, RZ, PT ;  /* 0x000000ff0200720c */ /* 0x040fe20003f25270 */
[----:B------:R-:W-:Y:S01]  /*0420*/  VIADD R2, R2, 0xffffffff ;  /* 0xffffffff02027836 */ /* 0x000fe20000000000 */
[----:B------:R-:W-:Y:S01]  /*0430*/  LOP3.LUT R5, R4, 0x3, RZ, 0xc0, !PT ;  /* 0x0000000304057812 */ /* 0x000fe200078ec0ff */
[----:B------:R-:W-:-:S10]  /*0440*/  VIADD R8, R7, 0xffffffff ;  /* 0xffffffff07087836 */ /* 0x000fd40000000000 */
[----:B------:R-:W-:Y:S05]  /*0450*/  @!P1 BRA `(.L_x_120) ;  /* 0x0000000000789947 */ /* 0x000fea0003800000 */
[----:B------:R-:W-:Y:S02]  /*0460*/  ISETP.GE.U32.AND P2, PT, R2, 0x7, PT ;  /* 0x000000070200780c */ /* 0x000fe40003f46070 */
[----:B------:R-:W-:-:S11]  /*0470*/  ISETP.NE.AND P3, PT, R7, RZ, PT ;  /* 0x000000ff0700720c */ /* 0x000fd60003f65270 */
[----:B------:R-:W-:Y:S05]  /*0480*/  @!P2 BRA `(.L_x_121) ;  /* 0x000000000028a947 */ /* 0x000fea0003800000 */
        /* <DEDUP_REMOVED lines=10> */
.L_x_121:
[----:B------:R-:W-:Y:S05]  /*0530*/  @!P3 BRA `(.L_x_120) ;  /* 0x000000000040b947 */ /* 0x000fea0003800000 */
[----:B------:R-:W-:Y:S02]  /*0540*/  ISETP.GE.U32.AND P2, PT, R8, 0x3, PT ;  /* 0x000000030800780c */ /* 0x000fe40003f46070 */
[----:B------:R-:W-:-:S11]  /*0550*/  ISETP.NE.AND P3, PT, R5, RZ, PT ;  /* 0x000000ff0500720c */ /* 0x000fd60003f65270 */
[C---:B0-----:R-:W-:Y:S02]  /*0560*/  @P2 IMAD R4, R3.reuse, 0x400, R0 ;  /* 0x0000040003042824 */ /* 0x041fe400078e0200 */
[----:B------:R-:W-:-:S03]  /*0570*/  @P2 VIADD R3, R3, 0x4 ;  /* 0x0000000403032836 */ /* 0x000fc60000000000 */
[----:B------:R1:W-:Y:S04]  /*0580*/  @P2 STS [R4], RZ ;  /* 0x000000ff04002388 */ /* 0x0003e80000000800 */
[----:B------:R1:W-:Y:S04]  /*0590*/  @P2 STS [R4+0x400], RZ ;  /* 0x000400ff04002388 */ /* 0x0003e80000000800 */
[----:B------:R1:W-:Y:S04]  /*05a0*/  @P2 STS [R4+0x800], RZ ;  /* 0x000800ff04002388 */ /* 0x0003e80000000800 */
[----:B------:R1:W-:Y:S01]  /*05b0*/  @P2 STS [R4+0xc00], RZ ;  /* 0x000c00ff04002388 */ /* 0x0003e20000000800 */
[----:B------:R-:W-:Y:S05]  /*05c0*/  @!P3 BRA `(.L_x_120) ;  /* 0x00000000001cb947 */ /* 0x000fea0003800000 */
[----:B------:R-:W-:Y:S01]  /*05d0*/  IMAD R3, R3, 0x400, R0 ;  /* 0x0000040003037824 */ /* 0x000fe200078e0200 */
[----:B------:R-:W-:-:S04]  /*05e0*/  ISETP.NE.AND P2, PT, R5, 0x1, PT ;  /* 0x000000010500780c */ /* 0x000fc80003f45270 */
[----:B------:R2:W-:Y:S09]  /*05f0*/  STS [R3], RZ ;  /* 0x000000ff03007388 */ /* 0x0005f20000000800 */
[----:B--2---:R-:W-:Y:S05]  /*0600*/  @!P2 BRA `(.L_x_120) ;  /* 0x00000000000ca947 */ /* 0x004fea0003800000 */
[----:B------:R-:W-:Y:S01]  /*0610*/  ISETP.NE.AND P2, PT, R5, 0x2, PT ;  /* 0x000000020500780c */ /* 0x000fe20003f45270 */
[----:B------:R2:W-:-:S12]  /*0620*/  STS [R3+0x400], RZ ;  /* 0x000400ff03007388 */ /* 0x0005d80000000800 */
[----:B------:R2:W-:Y:S02]  /*0630*/  @P2 STS [R3+0x800], RZ ;  /* 0x000800ff03002388 */ /* 0x0005e40000000800 */
.L_x_120:
[----:B------:R-:W-:-:S13]  /*0640*/  ISETP.GT.U32.AND P2, PT, R36, 0x7f, PT ;  /* 0x0000007f2400780c */ /* 0x000fda0003f44070 */
[----:B------:R-:W-:Y:S05]  /*0650*/  @P2 BRA `(.L_x_117) ;  /* 0x0000000000dc2947 */ /* 0x000fea0003800000 */
[----:B--2---:R-:W-:Y:S01]  /*0660*/  HFMA2 R3, -RZ, RZ, 0, 0 ;  /* 0x00000000ff037431 */ /* 0x004fe200000001ff */
[----:B------:R-:W-:Y:S06]  /*0670*/  @!P0 BRA `(.L_x_122) ;  /* 0x0000000000588947 */ /* 0x000fec0003800000 */
[----:B------:R-:W-:-:S07]  /*0680*/  IMAD.MOV.U32 R3, RZ, RZ, RZ ;  /* 0x000000ffff037224 */ /* 0x000fce00078e00ff */
.L_x_123:
[C---:B012---:R-:W-:Y:S02]  /*0690*/  IMAD R4, R3.reuse, 0x400, R0 ;  /* 0x0000040003047824 */ /* 0x047fe400078e0200 */
[----:B------:R-:W-:-:S03]  /*06a0*/  VIADD R3, R3, 0x10 ;  /* 0x0000001003037836 */ /* 0x000fc60000000000 */
[----:B------:R2:W-:Y:S02]  /*06b0*/  STS [R4+0x200], RZ ;  /* 0x000200ff04007388 */ /* 0x0005e40000000800 */
[----:B------:R-:W-:Y:S02]  /*06c0*/  ISETP.NE.AND P0, PT, R3, R6, PT ;  /* 0x000000060300720c */ /* 0x000fe40003f05270 */
[----:B------:R2:W-:Y:S04]  /*06d0*/  STS [R4+0x600], RZ ;  /* 0x000600ff04007388 */ /* 0x0005e80000000800 */
        /* <DEDUP_REMOVED lines=13> */
[----:B------:R2:W-:Y:S01]  /*07b0*/  STS [R4+0x3e00], RZ ;  /* 0x003e00ff04007388 */ /* 0x0005e20000000800 */
[----:B------:R-:W-:Y:S05]  /*07c0*/  @P0 BRA `(.L_x_123) ;  /* 0xfffffffc00b00947 */ /* 0x000fea000383ffff */
[----:B------:R-:W-:-:S07]  /*07d0*/  IMAD.MOV.U32 R3, RZ, RZ, R6 ;  /* 0x000000ffff037224 */ /* 0x000fce00078e0006 */
.L_x_122:
[----:B------:R-:W-:Y:S05]  /*07e0*/  @!P1 BRA `(.L_x_117) ;  /* 0x0000000000789947 */ /* 0x000fea0003800000 */
[----:B------:R-:W-:Y:S02]  /*07f0*/  ISETP.GE.U32.AND P0, PT, R2, 0x7, PT ;  /* 0x000000070200780c */ /* 0x000fe40003f06070 */
[----:B------:R-:W-:-:S11]  /*0800*/  ISETP.NE.AND P1, PT, R7, RZ, PT ;  /* 0x000000ff0700720c */ /* 0x000fd60003f25270 */
[----:B------:R-:W-:Y:S05]  /*0810*/  @!P0 BRA `(.L_x_124) ;  /* 0x0000000000288947 */ /* 0x000fea0003800000 */
[C---:B------:R-:W-:Y:S02]  /*0820*/  IMAD R2, R3.reuse, 0x400, R0 ;  /* 0x0000040003027824 */ /* 0x040fe400078e0200 */
[----:B------:R-:W-:-:S03]  /*0830*/  VIADD R3, R3, 0x8 ;  /* 0x0000000803037836 */ /* 0x000fc60000000000 */
[----:B------:R3:W-:Y:S04]  /*0840*/  STS [R2+0x200], RZ ;  /* 0x000200ff02007388 */ /* 0x0007e80000000800 */
[----:B------:R3:W-:Y:S04]  /*0850*/  STS [R2+0x600], RZ ;  /* 0x000600ff02007388 */ /* 0x0007e80000000800 */
[----:B------:R3:W-:Y:S04]  /*0860*/  STS [R2+0xa00], RZ ;  /* 0x000a00ff02007388 */ /* 0x0007e80000000800 */
[----:B------:R3:W-:Y:S04]  /*0870*/  STS [R2+0xe00], RZ ;  /* 0x000e00ff02007388 */ /* 0x0007e80000000800 */
[----:B------:R3:W-:Y:S04]  /*0880*/  STS [R2+0x1200], RZ ;  /* 0x001200ff02007388 */ /* 0x0007e80000000800 */
[----:B------:R3:W-:Y:S04]  /*0890*/  STS [R2+0x1600], RZ ;  /* 0x001600ff02007388 */ /* 0x0007e80000000800 */
[----:B------:R3:W-:Y:S04]  /*08a0*/  STS [R2+0x1a00], RZ ;  /* 0x001a00ff02007388 */ /* 0x0007e80000000800 */
[----:B------:R3:W-:Y:S02]  /*08b0*/  STS [R2+0x1e00], RZ ;  /* 0x001e00ff02007388 */ /* 0x0007e40000000800 */
.L_x_124:
[----:B------:R-:W-:Y:S05]  /*08c0*/  @!P1 BRA `(.L_x_117) ;  /* 0x0000000000409947 */ /* 0x000fea0003800000 */
[----:B------:R-:W-:Y:S02]  /*08d0*/  ISETP.GE.U32.AND P0, PT, R8, 0x3, PT ;  /* 0x000000030800780c */ /* 0x000fe40003f06070 */
[----:B------:R-:W-:-:S11]  /*08e0*/  ISETP.NE.AND P1, PT, R5, RZ, PT ;  /* 0x000000ff0500720c */ /* 0x000fd60003f25270 */
[C---:B---3--:R-:W-:Y:S02]  /*08f0*/  @P0 IMAD R2, R3.reuse, 0x400, R0 ;  /* 0x0000040003020824 */ /* 0x048fe400078e0200 */
[----:B------:R-:W-:-:S03]  /*0900*/  @P0 VIADD R3, R3, 0x4 ;  /* 0x0000000403030836 */ /* 0x000fc60000000000 */
[----:B------:R4:W-:Y:S04]  /*0910*/  @P0 STS [R2+0x200], RZ ;  /* 0x000200ff02000388 */ /* 0x0009e80000000800 */
[----:B------:R4:W-:Y:S04]  /*0920*/  @P0 STS [R2+0x600], RZ ;  /* 0x000600ff02000388 */ /* 0x0009e80000000800 */
[----:B------:R4:W-:Y:S04]  /*0930*/  @P0 STS [R2+0xa00], RZ ;  /* 0x000a00ff02000388 */ /* 0x0009e80000000800 */
[----:B------:R4:W-:Y:S01]  /*0940*/  @P0 STS [R2+0xe00], RZ ;  /* 0x000e00ff02000388 */ /* 0x0009e20000000800 */
[----:B------:R-:W-:Y:S05]  /*0950*/  @!P1 BRA `(.L_x_117) ;  /* 0x00000000001c9947 */ /* 0x000fea0003800000 */
[----:B------:R-:W-:Y:S01]  /*0960*/  IMAD R3, R3, 0x400, R0 ;  /* 0x0000040003037824 */ /* 0x000fe200078e0200 */
[----:B------:R-:W-:-:S04]  /*0970*/  ISETP.NE.AND P0, PT, R5, 0x1, PT ;  /* 0x000000010500780c */ /* 0x000fc80003f05270 */
[----:B------:R3:W-:Y:S09]  /*0980*/  STS [R3+0x200], RZ ;  /* 0x000200ff03007388 */ /* 0x0007f20000000800 */
[----:B---3--:R-:W-:Y:S05]  /*0990*/  @!P0 BRA `(.L_x_117) ;  /* 0x00000000000c8947 */ /* 0x008fea0003800000 */
[----:B------:R-:W-:Y:S01]  /*09a0*/  ISETP.NE.AND P0, PT, R5, 0x2, PT ;  /* 0x000000020500780c */ /* 0x000fe20003f05270 */
[----:B------:R3:W-:-:S12]  /*09b0*/  STS [R3+0x600], RZ ;  /* 0x000600ff03007388 */ /* 0x0007d80000000800 */
[----:B------:R3:W-:Y:S02]  /*09c0*/  @P0 STS [R3+0xa00], RZ ;  /* 0x000a00ff03000388 */ /* 0x0007e40000000800 */
.L_x_117:
[----:B------:R-:W-:Y:S05]  /*09d0*/  BSYNC.RECONVERGENT B0 ;  /* 0x0000000000007941 */ /* 0x000fea0003800200 */
.L_x_116:
[----:B------:R-:W5:Y:S01]  /*09e0*/  LDCU.64 UR10, c[0x0][0x390] ;  /* 0x00007200ff0a77ac */ /* 0x000f620008000a00 */
[----:B------:R-:W-:Y:S02]  /*09f0*/  USHF.L.U32 UR4, UR6, 0x1e, URZ ;  /* 0x0000001e06047899 */ /* 0x000fe400080006ff */
[----:B------:R-:W-:Y:S02]  /*0a00*/  USHF.L.U64.HI UR5, UR6, 0x1e, UR7 ;  /* 0x0000001e06057899 */ /* 0x000fe40008010207 */
[----:B-----5:R-:W-:-:S04]  /*0a10*/  UIADD3 UR4, UP0, UPT, -UR4, UR10, URZ ;  /* 0x0000000a04047290 */ /* 0x020fc8000ff1e1ff */
[----:B------:R-:W-:Y:S02]  /*0a20*/  UIADD3.X UR5, UPT, UPT, ~UR5, UR11, URZ, UP0, !UPT ;  /* 0x0000000b05057290 */ /* 0x000fe400087fe5ff */
[----:B------:R-:W-:-:S04]  /*0a30*/  UISETP.LT.U32.AND UP0, UPT, UR4, 0x40000000, UPT ;  /* 0x400000000400788c */ /* 0x000fc8000bf01070 */
[----:B------:R-:W-:-:S04]  /*0a40*/  UISETP.LT.U32.AND.EX UP0, UPT, UR5, URZ, UPT, UP0 ;  /* 0x000000ff0500728c */ /* 0x000fc8000bf01100 */
[----:B------:R-:W-:Y:S02]  /*0a50*/  USEL UR10, UR4, 0x40000000, UP0 ;  /* 0x40000000040a7887 */ /* 0x000fe40008000000 */
[----:B------:R-:W-:Y:S02]  /*0a60*/  USEL UR11, UR5, URZ, UP0 ;  /* 0x000000ff050b7287 */ /* 0x000fe40008000000 */
[----:B------:R-:W-:-:S04]  /*0a70*/  UISETP.GT.U32.AND UP0, UPT, UR10, UR8, UPT ;  /* 0x000000080a00728c */ /* 0x000fc8000bf04070 */
[----:B------:R-:W-:Y:S01]  /*0a80*/  UISETP.GT.U32.AND.EX UP0, UPT, UR11, URZ, UPT, UP0 ;  /* 0x000000ff0b00728c */ /* 0x000fe2000bf04100 */
[----:B------:R-:W-:Y:S08]  /*0a90*/  BAR.SYNC.DEFER_BLOCKING 0x0 ;  /* 0x0000000000007b1d */ /* 0x000ff00000010000 */
[----:B------:R-:W-:Y:S06]  /*0aa0*/  BAR.SYNC.DEFER_BLOCKING 0x0 ;  /* 0x0000000000007b1d */ /* 0x000fec0000010000 */
[----:B------:R-:W-:Y:S05]  /*0ab0*/  BRA.U !UP0, `(.L_x_125) ;  /* 0x0000000d085c7547 */ /* 0x000fea000b800000 */
[----:B------:R-:W-:Y:S01]  /*0ac0*/  UMOV UR9, UR8 ;  /* 0x0000000800097c82 */ /* 0x000fe20008000000 */
[----:B------:R-:W-:-:S05]  /*0ad0*/  UMOV UR5, URZ ;  /* 0x000000ff00057c82 */ /* 0x000fca0008000000 */
.L_x_130:
[----:B-----5:R-:W5:Y:S01]  /*0ae0*/  LDCU.64 UR14, c[0x0][0x390] ;  /* 0x00007200ff0e77ac */ /* 0x020f620008000a00 */
[----:B------:R-:W-:Y:S02]  /*0af0*/  USHF.L.U32 UR12, UR6, 0x1e, URZ ;  /* 0x0000001e060c7899 */ /* 0x000fe400080006ff */
[----:B------:R-:W-:Y:S02]  /*0b00*/  USHF.L.U64.HI UR13, UR6, 0x1e, UR7 ;  /* 0x0000001e060d7899 */ /* 0x000fe40008010207 */
[----:B------:R-:W-:-:S04]  /*0b10*/  UIADD3 UR12, UP0, UPT, UR9, UR12, URZ ;  /* 0x0000000c090c7290 */ /* 0x000fc8000ff1e0ff */
[----:B------:R-:W-:Y:S02]  /*0b20*/  UIADD3.X UR13, UPT, UPT, UR5, UR13, URZ, UP0, !UPT ;  /* 0x0000000d050d7290 */ /* 0x000fe400087fe4ff */
[----:B------:R-:W-:Y:S02]  /*0b30*/  ULEA UR9, UP0, UR18, UR9, 0xb ;  /* 0x0000000912097291 */ /* 0x000fe4000f8058ff */
[----:B-----5:R-:W-:Y:S02]  /*0b40*/  UIADD3 UR14, UP1, UPT, -UR12, UR14, URZ ;  /* 0x0000000e0c0e7290 */ /* 0x020fe4000ff3e1ff */
[----:B------:R-:W-:Y:S02]  /*0b50*/  UIADD3.X UR5, UPT, UPT, URZ, UR5, URZ, UP0, !UPT ;  /* 0x00000005ff057290 */ /* 0x000fe400087fe4ff */
[----:B------:R-:W-:Y:S02]  /*0b60*/  UIADD3.X UR4, UPT, UPT, ~UR13, UR15, URZ, UP1, !UPT ;  /* 0x0000000f0d047290 */ /* 0x000fe40008ffe5ff */
[----:B------:R-:W-:-:S02]  /*0b70*/  UISETP.GE.U32.AND UP1, UPT, UR14, 0x800, UPT ;  /* 0x000008000e00788c */ /* 0x000fc4000bf26070 */
[----:B------:R-:W-:Y:S02]  /*0b80*/  UISETP.GE.U32.AND UP0, UPT, UR9, UR10, UPT ;  /* 0x0000000a0900728c */ /* 0x000fe4000bf06070 */
[----:B------:R-:W-:Y:S02]  /*0b90*/  UISETP.GE.U32.AND.EX UP1, UPT, UR4, URZ, UPT, UP1 ;  /* 0x000000ff0400728c */ /* 0x000fe4000bf26110 */
[----:B------:R-:W-:-:S07]  /*0ba0*/  UISETP.GE.U32.AND.EX UP0, UPT, UR5, UR11, UPT, UP0 ;  /* 0x0000000b0500728c */ /* 0x000fce000bf06100 */
[----:B0-----:R-:W-:Y:S05]  /*0bb0*/  BRA.U !UP1, `(.L_x_126) ;  /* 0x0000000109587547 */ /* 0x001fea000b800000 */
[----:B------:R-:W0:Y:S01]  /*0bc0*/  LDCU.64 UR14, c[0x0][0x388] ;  /* 0x00007100ff0e77ac */ /* 0x000e220008000a00 */
[----:B---34-:R-:W-:-:S04]  /*0bd0*/  IADD3 R2, P0, PT, R36, UR12, RZ ;  /* 0x0000000c24027c10 */ /* 0x018fc8000ff1e0ff */
[----:B--2---:R-:W-:Y:S02]  /*0be0*/  IADD3.X R3, PT, PT, RZ, UR13, RZ, P0, !PT ;  /* 0x0000000dff037c10 */ /* 0x004fe400087fe4ff */
        /* <DEDUP_REMOVED lines=16> */
[----:B-1----:R0:W5:Y:S04]  /*0cf0*/  LDG.E.64 R4, desc[UR16][R34.64+0x3800] ;  /* 0x0038001022047981 */ /* 0x002168000c1e1b00 */
[----:B------:R0:W5:Y:S01]  /*0d00*/  LDG.E.64 R2, desc[UR16][R34.64+0x3c00] ;  /* 0x003c001022027981 */ /* 0x000162000c1e1b00 */
[----:B------:R-:W-:Y:S05]  /*0d10*/  BRA `(.L_x_127) ;  /* 0x00000004003c7947 */ /* 0x000fea0003800000 */
.L_x_126:
[C---:B------:R-:W-:Y:S01]  /*0d20*/  ISETP.GE.AND P5, PT, R36.reuse, UR14, PT ;  /* 0x0000000e24007c0c */ /* 0x040fe2000bfa6270 */
[----:B------:R-:W0:Y:S01]  /*0d30*/  LDCU.64 UR20, c[0x0][0x388] ;  /* 0x00007100ff1477ac */ /* 0x000e220008000a00 */
[----:B---34-:R-:W-:Y:S01]  /*0d40*/  IADD3 R2, P0, PT, R36, UR12, RZ ;  /* 0x0000000c24027c10 */ /* 0x018fe2000ff1e0ff */
[----:B------:R-:W-:Y:S01]  /*0d50*/  IMAD.MOV.U32 R32, RZ, RZ, -0x1 ;  /* 0xffffffffff207424 */ /* 0x000fe200078e00ff */
[----:B------:R-:W1:Y:S01]  /*0d60*/  S2R R36, SR_TID.X ;  /* 0x0000000000247919 */ /* 0x000e620000002100 */
[----:B------:R-:W-:Y:S01]  /*0d70*/  ISETP.GE.AND P2, PT, R50, UR14, PT ;  /* 0x0000000e32007c0c */ /* 0x000fe2000bf46270 */
[----:B------:R-:W-:Y:S01]  /*0d80*/  IMAD.MOV.U32 R33, RZ, RZ, 0x7fffffff ;  /* 0x7fffffffff217424 */ /* 0x000fe200078e00ff */
[----:B------:R-:W-:Y:S01]  /*0d90*/  ISETP.GE.AND P3, PT, R48, UR14, PT ;  /* 0x0000000e30007c0c */ /* 0x000fe2000bf66270 */
[----:B--2---:R-:W-:Y:S02]  /*0da0*/  IMAD.X R3, RZ, RZ, UR13, P0 ;  /* 0x0000000dff037e24 */ /* 0x004fe400080e06ff */
[----:B------:R-:W-:-:S02]  /*0db0*/  IMAD.MOV.U32 R30, RZ, RZ, -0x1 ;  /* 0xffffffffff1e7424 */ /* 0x000fc400078e00ff */
[----:B------:R-:W-:Y:S01]  /*0dc0*/  IMAD.MOV.U32 R31, RZ, RZ, 0x7fffffff ;  /* 0x7fffffffff1f7424 */ /* 0x000fe200078e00ff */
[----:B0-----:R-:W-:-:S04]  /*0dd0*/  LEA R34, P0, R2, UR20, 0x3 ;  /* 0x0000001402227c11 */ /* 0x001fc8000f8018ff */
[----:B------:R-:W-:Y:S01]  /*0de0*/  LEA.HI.X R35, R2, UR21, R3, 0x3, P0 ;  /* 0x0000001502237c11 */ /* 0x000fe200080f1c03 */
[----:B------:R-:W-:Y:S02]  /*0df0*/  IMAD.MOV.U32 R28, RZ, RZ, -0x1 ;  /* 0xffffffffff1c7424 */ /* 0x000fe400078e00ff */
[----:B------:R-:W-:Y:S02]  /*0e00*/  IMAD.MOV.U32 R29, RZ, RZ, 0x7fffffff ;  /* 0x7fffffffff1d7424 */ /* 0x000fe400078e00ff */
[----:B------:R2:W5:Y:S01]  /*0e10*/  @!P5 LDG.E.64 R32, desc[UR16][R34.64] ;  /* 0x000000102220d981 */ /* 0x000562000c1e1b00 */
[C---:B-1----:R-:W-:Y:S01]  /*0e20*/  VIADD R4, R36.reuse, 0x180 ;  /* 0x0000018024047836 */ /* 0x042fe20000000000 */
[----:B------:R-:W-:Y:S01]  /*0e30*/  MOV R26, 0xffffffff ;  /* 0xffffffff001a7802 */ /* 0x000fe20000000f00 */
[----:B------:R-:W-:Y:S01]  /*0e40*/  VIADD R2, R36, 0x380 ;  /* 0x0000038024027836 */ /* 0x000fe20000000000 */
[----:B------:R2:W5:Y:S01]  /*0e50*/  @!P2 LDG.E.64 R30, desc[UR16][R34.64+0x400] ;  /* 0x00040010221ea981 */ /* 0x000562000c1e1b00 */
[----:B------:R-:W-:Y:S01]  /*0e60*/  IMAD.MOV.U32 R27, RZ, RZ, 0x7fffffff ;  /* 0x7fffffffff1b7424 */ /* 0x000fe200078e00ff */
[----:B------:R-:W-:-:S02]  /*0e70*/  ISETP.GE.AND P4, PT, R4, UR14, PT ;  /* 0x0000000e04007c0c */ /* 0x000fc4000bf86270 */
[----:B------:R-:W-:Y:S01]  /*0e80*/  ISETP.GE.AND P5, PT, R46, UR14, PT ;  /* 0x0000000e2e007c0c */ /* 0x000fe2000bfa6270 */
[----:B------:R2:W5:Y:S01]  /*0e90*/  @!P3 LDG.E.64 R28, desc[UR16][R34.64+0x800] ;  /* 0x00080010221cb981 */ /* 0x000562000c1e1b00 */
[----:B------:R-:W-:Y:S01]  /*0ea0*/  ISETP.GE.AND P1, PT, R2, UR14, PT ;  /* 0x0000000e02007c0c */ /* 0x000fe2000bf26270 */
[----:B------:R-:W-:Y:S01]  /*0eb0*/  VIADD R2, R36, 0x480 ;  /* 0x0000048024027836 */ /* 0x000fe20000000000 */
[----:B------:R-:W-:Y:S01]  /*0ec0*/  ISETP.GE.AND P2, PT, R44, UR14, PT ;  /* 0x0000000e2c007c0c */ /* 0x000fe2000bf46270 */
[----:B------:R-:W-:Y:S01]  /*0ed0*/  IMAD.MOV.U32 R24, RZ, RZ, -0x1 ;  /* 0xffffffffff187424 */ /* 0x000fe200078e00ff */
[----:B------:R-:W-:Y:S01]  /*0ee0*/  ISETP.GE.AND P3, PT, R42, UR14, PT ;  /* 0x0000000e2a007c0c */ /* 0x000fe2000bf66270 */
[----:B------:R-:W-:Y:S01]  /*0ef0*/  IMAD.MOV.U32 R25, RZ, RZ, 0x7fffffff ;  /* 0x7fffffffff197424 */ /* 0x000fe200078e00ff */
[----:B------:R-:W-:-:S03]  /*0f00*/  LOP3.LUT R3, R36, 0x400, RZ, 0xfc, !PT ;  /* 0x0000040024037812 */ /* 0x000fc600078efcff */
[----:B------:R2:W5:Y:S01]  /*0f10*/  @!P4 LDG.E.64 R26, desc[UR16][R34.64+0xc00] ;  /* 0x000c0010221ac981 */ /* 0x000562000c1e1b00 */
[----:B------:R-:W-:Y:S01]  /*0f20*/  ISETP.GE.AND P4, PT, R2, UR14, PT ;  /* 0x0000000e02007c0c */ /* 0x000fe2000bf86270 */
[----:B------:R-:W-:Y:S01]  /*0f30*/  VIADD R2, R36, 0x500 ;  /* 0x0000050024027836 */ /* 0x000fe20000000000 */
[----:B------:R-:W-:Y:S01]  /*0f40*/  ISETP.GE.AND P0, PT, R3, UR14, PT ;  /* 0x0000000e03007c0c */ /* 0x000fe2000bf06270 */
[----:B------:R-:W-:Y:S01]  /*0f50*/  IMAD.MOV.U32 R22, RZ, RZ, -0x1 ;  /* 0xffffffffff167424 */ /* 0x000fe200078e00ff */
[----:B------:R2:W5:Y:S01]  /*0f60*/  @!P5 LDG.E.64 R24, desc[UR16][R34.64+0x1000] ;  /* 0x001000102218d981 */ /* 0x000562000c1e1b00 */
[----:B------:R-:W-:Y:S01]  /*0f70*/  IMAD.MOV.U32 R23, RZ, RZ, 0x7fffffff ;  /* 0x7fffffffff177424 */ /* 0x000fe200078e00ff */
[----:B------:R-:W-:Y:S01]  /*0f80*/  ISETP.GE.AND P5, PT, R2, UR14, PT ;  /* 0x0000000e02007c0c */ /* 0x000fe2000bfa6270 */
[----:B------:R-:W-:Y:S02]  /*0f90*/  IMAD.MOV.U32 R20, RZ, RZ, -0x1 ;  /* 0xffffffffff147424 */ /* 0x000fe400078e00ff */
[----:B------:R-:W-:Y:S01]  /*0fa0*/  IMAD.MOV.U32 R21, RZ, RZ, 0x7fffffff ;  /* 0x7fffffffff157424 */ /* 0x000fe200078e00ff */
[C---:B------:R-:W-:Y:S01]  /*0fb0*/  IADD3 R3, PT, PT, R36.reuse, 0x580, RZ ;  /* 0x0000058024037810 */ /* 0x040fe20007ffe0ff */
[----:B------:R-:W-:Y:S01]  /*0fc0*/  VIADD R2, R36, 0x600 ;  /* 0x0000060024027836 */ /* 0x000fe20000000000 */
[----:B------:R2:W5:Y:S01]  /*0fd0*/  @!P2 LDG.E.64 R22, desc[UR16][R34.64+0x1400] ;  /* 0x001400102216a981 */ /* 0x000562000c1e1b00 */
[----:B------:R-:W-:Y:S01]  /*0fe0*/  IMAD.MOV.U32 R18, RZ, RZ, -0x1 ;  /* 0xffffffffff127424 */ /* 0x000fe200078e00ff */
[----:B------:R-:W-:Y:S01]  /*0ff0*/  ISETP.GE.AND P2, PT, R3, UR14, PT ;  /* 0x0000000e03007c0c */ /* 0x000fe2000bf46270 */
[----:B------:R-:W-:Y:S01]  /*1000*/  IMAD.MOV.U32 R19, RZ, RZ, 0x7fffffff ;  /* 0x7fffffffff137424 */ /* 0x000fe200078e00ff */
[----:B------:R2:W5:Y:S01]  /*1010*/  @!P3 LDG.E.64 R20, desc[UR16][R34.64+0x1800] ;  /* 0x001800102214b981 */ /* 0x000562000c1e1b00 */
[----:B------:R-:W-:Y:S01]  /*1020*/  IMAD.MOV.U32 R16, RZ, RZ, -0x1 ;  /* 0xffffffffff107424 */ /* 0x000fe200078e00ff */
[----:B------:R-:W-:Y:S01]  /*1030*/  ISETP.GE.AND P3, PT, R2, UR14, PT ;  /* 0x0000000e02007c0c */ /* 0x000fe2000bf66270 */
[----:B------:R-:W-:-:S02]  /*1040*/  IMAD.MOV.U32 R17, RZ, RZ, 0x7fffffff ;  /* 0x7fffffffff117424 */ /* 0x000fc400078e00ff */
[----:B------:R-:W-:Y:S01]  /*1050*/  IMAD.MOV.U32 R14, RZ, RZ, -0x1 ;  /* 0xffffffffff0e7424 */ /* 0x000fe200078e00ff */
[----:B------:R2:W5:Y:S01]  /*1060*/  @!P1 LDG.E.64 R18, desc[UR16][R34.64+0x1c00] ;  /* 0x001c001022129981 */ /* 0x000562000c1e1b00 */
[----:B------:R-:W-:Y:S02]  /*1070*/  IMAD.MOV.U32 R15, RZ, RZ, 0x7fffffff ;  /* 0x7fffffffff0f7424 */ /* 0x000fe400078e00ff */
[C---:B------:R-:W-:Y:S01]  /*1080*/  VIADD R2, R36.reuse, 0x680 ;  /* 0x0000068024027836 */ /* 0x040fe20000000000 */
[----:B------:R2:W5:Y:S01]  /*1090*/  @!P0 LDG.E.64 R16, desc[UR16][R34.64+0x2000] ;  /* 0x0020001022108981 */ /* 0x000562000c1e1b00 */
[----:B------:R-:W-:-:S03]  /*10a0*/  VIADD R3, R36, 0x700 ;  /* 0x0000070024037836 */ /* 0x000fc60000000000 */
[----:B------:R2:W5:Y:S01]  /*10b0*/  @!P4 LDG.E.64 R14, desc[UR16][R34.64+0x2400] ;  /* 0x00240010220ec981 */ /* 0x000562000c1e1b00 */
[----:B------:R-:W-:Y:S02]  /*10c0*/  ISETP.GE.AND P1, PT, R2, UR14, PT ;  /* 0x0000000e02007c0c */ /* 0x000fe4000bf26270 */
[----:B------:R-:W-:Y:S02]  /*10d0*/  ISETP.GE.AND P0, PT, R3, UR14, PT ;  /* 0x0000000e03007c0c */ /* 0x000fe4000bf06270 */
[----:B------:R-:W-:Y:S01]  /*10e0*/  ISETP.GE.AND P4, PT, R40, UR14, PT ;  /* 0x0000000e28007c0c */ /* 0x000fe2000bf86270 */
[----:B------:R-:W-:Y:S01]  /*10f0*/  IMAD.MOV.U32 R13, RZ, RZ, 0x7fffffff ;  /* 0x7fffffffff0d7424 */ /* 0x000fe200078e00ff */
[----:B------:R-:W-:Y:S01]  /*1100*/  MOV R12, 0xffffffff ;  /* 0xffffffff000c7802 */ /* 0x000fe20000000f00 */
[----:B------:R-:W-:Y:S01]  /*1110*/  IMAD.MOV.U32 R10, RZ, RZ, -0x1 ;  /* 0xffffffffff0a7424 */ /* 0x000fe200078e00ff */
[----:B------:R-:W-:Y:S01]  /*1120*/  MOV R2, 0xffffffff ;  /* 0xffffffff00027802 */ /* 0x000fe20000000f00 */
        /* <DEDUP_REMOVED lines=10> */
[----:B------:R-:W-:Y:S01]  /*11d0*/  IMAD.MOV.U32 R3, RZ, RZ, 0x7fffffff ;  /* 0x7fffffffff037424 */ /* 0x000fe200078e00ff */
[----:B------:R2:W5:Y:S04]  /*11e0*/  @!P1 LDG.E.64 R6, desc[UR16][R34.64+0x3400] ;  /* 0x0034001022069981 */ /* 0x000568000c1e1b00 */
[----:B------:R2:W5:Y:S04]  /*11f0*/  @!P0 LDG.E.64 R4, desc[UR16][R34.64+0x3800] ;  /* 0x0038001022048981 */ /* 0x000568000c1e1b00 */
[----:B------:R2:W5:Y:S02]  /*1200*/  @!P4 LDG.E.64 R2, desc[UR16][R34.64+0x3c00] ;  /* 0x003c00102202c981 */ /* 0x000564000c1e1b00 */
.L_x_127:
[----:B0-2---:R-:W0:Y:S02]  /*1210*/  LDC.64 R34, c[0x0][0x398] ;  /* 0x0000e600ff227b82 */ /* 0x005e240000000a00 */
[----:B0-----:R-:W-:-:S13]  /*1220*/  ISETP.GT.AND P0, PT, R35, R34, PT ;  /* 0x000000222300720c */ /* 0x001fda0003f04270 */
[----:B------:R-:W-:Y:S05]  /*1230*/  @!P0 BRA `(.L_x_128) ;  /* 0x0000000400788947 */ /* 0x000fea0003800000 */
[----:B------:R-:W0:Y:S01]  /*1240*/  S2UR UR12, SR_CgaCtaId ;  /* 0x00000000000c79c3 */ /* 0x000e220000008800 */
[----:B------:R-:W-:Y:S01]  /*1250*/  UMOV UR4, 0x400 ;  /* 0x0000040000047882 */ /* 0x000fe20000000000 */
[----:B-----5:R-:W-:Y:S01]  /*1260*/  LOP3.LUT R37, R3, 0x80000000, RZ, 0x3c, !PT ;  /* 0x8000000003257812 */ /* 0x020fe200078e3cff */
[----:B------:R-:W1:Y:S01]  /*1270*/  LDCU UR13, c[0x0][0x398] ;  /* 0x00007300ff0d77ac */ /* 0x000e620008000800 */
[----:B------:R-:W-:Y:S02]  /*1280*/  LOP3.LUT R39, R5, 0x80000000, RZ, 0x3c, !PT ;  /* 0x8000000005277812 */ /* 0x000fe400078e3cff */
[----:B------:R-:W-:Y:S02]  /*1290*/  LOP3.LUT R41, R7, 0x80000000, RZ, 0x3c, !PT ;  /* 0x8000000007297812 */ /* 0x000fe400078e3cff */
[----:B------:R-:W-:Y:S02]  /*12a0*/  LOP3.LUT R43, R9, 0x80000000, RZ, 0x3c, !PT ;  /* 0x80000000092b7812 */ /* 0x000fe400078e3cff */
[----:B------:R-:W-:-:S02]  /*12b0*/  LOP3.LUT R45, R11, 0x80000000, RZ, 0x3c, !PT ;  /* 0x800000000b2d7812 */ /* 0x000fc400078e3cff */
[----:B------:R-:W-:Y:S02]  /*12c0*/  LOP3.LUT R47, R13, 0x80000000, RZ, 0x3c, !PT ;  /* 0x800000000d2f7812 */ /* 0x000fe400078e3cff */
[----:B------:R-:W-:Y:S02]  /*12d0*/  LOP3.LUT R49, R15, 0x80000000, RZ, 0x3c, !PT ;  /* 0x800000000f317812 */ /* 0x000fe400078e3cff */
[----:B------:R-:W-:Y:S02]  /*12e0*/  LOP3.LUT R51, R17, 0x80000000, RZ, 0x3c, !PT ;  /* 0x8000000011337812 */ /* 0x000fe400078e3cff */
[----:B------:R-:W-:Y:S02]  /*12f0*/  LOP3.LUT R53, R19, 0x80000000, RZ, 0x3c, !PT ;  /* 0x8000000013357812 */ /* 0x000fe400078e3cff */
[----:B------:R-:W-:Y:S02]  /*1300*/  LOP3.LUT R55, R21, 0x80000000, RZ, 0x3c, !PT ;  /* 0x8000000015377812 */ /* 0x000fe400078e3cff */
[----:B------:R-:W-:-:S02]  /*1310*/  LOP3.LUT R57, R23, 0x80000000, RZ, 0x3c, !PT ;  /* 0x8000000017397812 */ /* 0x000fc400078e3cff */
[----:B------:R-:W-:Y:S01]  /*1320*/  LOP3.LUT R59, R25, 0x80000000, RZ, 0x3c, !PT ;  /* 0x80000000193b7812 */ /* 0x000fe200078e3cff */
[----:B0-----:R-:W-:Y:S01]  /*1330*/  ULEA UR12, UR12, UR4, 0x18 ;  /* 0x000000040c0c7291 */ /* 0x001fe2000f8ec0ff */
[----:B------:R-:W-:Y:S02]  /*1340*/  LOP3.LUT R61, R27, 0x80000000, RZ, 0x3c, !PT ;  /* 0x800000001b3d7812 */ /* 0x000fe400078e3cff */
[----:B------:R-:W-:Y:S01]  /*1350*/  LOP3.LUT R34, R29, 0x80000000, RZ, 0x3c, !PT ;  /* 0x800000001d227812 */ /* 0x000fe200078e3cff */
[----:B------:R-:W-:Y:S01]  /*1360*/  UMOV UR4, URZ ;  /* 0x000000ff00047c82 */ /* 0x000fe20008000000 */
[----:B------:R-:W-:Y:S02]  /*1370*/  LOP3.LUT R52, R31, 0x80000000, RZ, 0x3c, !PT ;  /* 0x800000001f347812 */ /* 0x000fe400078e3cff */
[----:B-1----:R-:W-:-:S07]  /*1380*/  LOP3.LUT R54, R33, 0x80000000, RZ, 0x3c, !PT ;  /* 0x8000000021367812 */ /* 0x002fce00078e3cff */
.L_x_129:
[----:B0-----:R-:W-:Y:S01]  /*1390*/  IMAD R56, RZ, RZ, -UR13 ;  /* 0x8000000dff387e24 */ /* 0x001fe2000f8e02ff */
[----:B------:R-:W-:Y:S01]  /*13a0*/  SHF.R.U64 R60, R30, UR13, R52 ;  /* 0x0000000d1e3c7c19 */ /* 0x000fe20008001234 */
[----:B------:R-:W-:Y:S01]  /*13b0*/  IMAD.MOV.U32 R58, RZ, RZ, -0x1 ;  /* 0xffffffffff3a7424 */ /* 0x000fe200078e00ff */
[----:B------:R-:W-:Y:S02]  /*13c0*/  ULEA UR14, UR4, UR12, 0xa ;  /* 0x0000000c040e7291 */ /* 0x000fe4000f8e50ff */
[----:B------:R-:W-:Y:S01]  /*13d0*/  VIADDMNMX R56, R56, R35, 0x8, PT ;  /* 0x0000000838387446 */ /* 0x000fe20003800123 */
[----:B------:R-:W-:-:S03]  /*13e0*/  UIADD3 UR4, UPT, UPT, UR4, 0x1, URZ ;  /* 0x0000000104047890 */ /* 0x000fc6000fffe0ff */
[----:B------:R-:W-:Y:S02]  /*13f0*/  SHF.L.U32 R56, R58, R56, RZ ;  /* 0x000000383a387219 */ /* 0x000fe400000006ff */
[----:B------:R-:W-:Y:S02]  /*1400*/  SHF.R.U64 R58, R32, UR13, R54 ;  /* 0x0000000d203a7c19 */ /* 0x000fe40008001236 */
[-C--:B------:R-:W-:Y:S02]  /*1410*/  LOP3.LUT R60, R60, R56.reuse, RZ, 0x30, !PT ;  /* 0x000000383c3c7212 */ /* 0x080fe400078e30ff */
[----:B------:R-:W-:Y:S02]  /*1420*/  LOP3.LUT R58, R58, R56, RZ, 0x30, !PT ;  /* 0x000000383a3a7212 */ /* 0x000fe400078e30ff */
[----:B------:R-:W-:Y:S02]  /*1430*/  LEA R60, R60, UR14, 0x2 ;  /* 0x0000000e3c3c7c11 */ /* 0x000fe4000f8e10ff */
[----:B------:R-:W-:-:S05]  /*1440*/  LEA R58, R58, UR14, 0x2 ;  /* 0x0000000e3a3a7c11 */ /* 0x000fca000f8e10ff */
[----:B------:R0:W-:Y:S04]  /*1450*/  ATOMS.POPC.INC.32 RZ, [R58+URZ] ;  /* 0x000000003aff7f8c */ /* 0x0001e8000d8000ff */
[----:B------:R1:W-:Y:S01]  /*1460*/  ATOMS.POPC.INC.32 RZ, [R60+URZ] ;  /* 0x000000003cff7f8c */ /* 0x0003e2000d8000ff */
[----:B0-----:R-:W-:Y:S02]  /*1470*/  SHF.R.U64 R58, R28, UR13, R34 ;  /* 0x0000000d1c3a7c19 */ /* 0x001fe40008001222 */
[----:B-1----:R-:W-:Y:S02]  /*1480*/  SHF.R.U64 R60, R26, UR13, R61 ;  /* 0x0000000d1a3c7c19 */ /* 0x002fe4000800123d */
[-C--:B------:R-:W-:Y:S02]  /*1490*/  LOP3.LUT R58, R58, R56.reuse, RZ, 0x30, !PT ;  /* 0x000000383a3a7212 */ /* 0x080fe400078e30ff */
[----:B------:R-:W-:-:S02]  /*14a0*/  LOP3.LUT R60, R60, R56, RZ, 0x30, !PT ;  /* 0x000000383c3c7212 */ /* 0x000fc400078e30ff */
[----:B------:R-:W-:Y:S02]  /*14b0*/  LEA R58, R58, UR14, 0x2 ;  /* 0x0000000e3a3a7c11 */ /* 0x000fe4000f8e10ff */
[----:B------:R-:W-:-:S03]  /*14c0*/  LEA R60, R60, UR14, 0x2 ;  /* 0x0000000e3c3c7c11 */ /* 0x000fc6000f8e10ff */
        /* <DEDUP_REMOVED lines=43> */
[----:B-1----:R-:W-:Y:S01]  /*1780*/  SHF.R.U64 R60, R2, UR13, R37 ;  /* 0x0000000d023c7c19 */ /* 0x002fe20008001225 */
[----:B------:R-:W-:Y:S01]  /*1790*/  UIADD3 UR13, UPT, UPT, UR13, 0x8, URZ ;  /* 0x000000080d0d7890 */ /* 0x000fe2000fffe0ff */
[-C--:B------:R-:W-:Y:S02]  /*17a0*/  LOP3.LUT R58, R58, R56.reuse, RZ, 0x30, !PT ;  /* 0x000000383a3a7212 */ /* 0x080fe400078e30ff */
[----:B------:R-:W-:-:S02]  /*17b0*/  LOP3.LUT R56, R60, R56, RZ, 0x30, !PT ;  /* 0x000000383c387212 */ /* 0x000fc400078e30ff */
[----:B------:R-:W-:Y:S02]  /*17c0*/  LEA R58, R58, UR14, 0x2 ;  /* 0x0000000e3a3a7c11 */ /* 0x000fe4000f8e10ff */
[----:B------:R-:W-:Y:S02]  /*17d0*/  ISETP.LE.AND P0, PT, R35, UR13, PT ;  /* 0x0000000d23007c0c */ /* 0x000fe4000bf03270 */
[----:B------:R-:W-:Y:S01]  /*17e0*/  LEA R56, R56, UR14, 0x2 ;  /* 0x0000000e38387c11 */ /* 0x000fe2000f8e10ff */
[----:B------:R0:W-:Y:S04]  /*17f0*/  ATOMS.POPC.INC.32 RZ, [R58+URZ] ;  /* 0x000000003aff7f8c */ /* 0x0001e8000d8000ff */
[----:B------:R0:W-:Y:S06]  /*1800*/  ATOMS.POPC.INC.32 RZ, [R56+URZ] ;  /* 0x0000000038ff7f8c */ /* 0x0001ec000d8000ff */
[----:B------:R-:W-:Y:S05]  /*1810*/  @!P0 BRA `(.L_x_129) ;  /* 0xfffffff800dc8947 */ /* 0x000fea000383ffff */
.L_x_128:
[----:B------:R-:W-:Y:S05]  /*1820*/  BRA.U !UP0, `(.L_x_130) ;  /* 0xfffffff108ac7547 */ /* 0x000fea000b83ffff */
.L_x_125:
[----:B------:R-:W-:Y:S01]  /*1830*/  BAR.SYNC.DEFER_BLOCKING 0x0 ;  /* 0x0000000000007b1d */ /* 0x000fe20000010000 */
[----:B------:R-:W-:-:S05]  /*1840*/  ISETP.NE.AND P0, PT, R38, RZ, PT ;  /* 0x000000ff2600720c */ /* 0x000fca0003f05270 */
[----:B------:R-:W-:Y:S08]  /*1850*/  BSSY.RECONVERGENT B0, `(.L_x_131) ;  /* 0x0000176000007945 */ /* 0x000ff00003800200 */
[----:B------:R-:W-:Y:S05]  /*1860*/  @P0 BRA `(.L_x_132) ;  /* 0x0000001400d00947 */ /* 0x000fea0003800000 */
[----:B--2345:R-:W2:Y:S02]  /*1870*/  LDC.64 R2, c[0x0][0x398] ;  /* 0x0000e600ff027b82 */ /* 0x03cea40000000a00 */
[----:B--2---:R-:W-:-:S04]  /*1880*/  IADD3 R2, PT, PT, R3, 0x7, -R2 ;  /* 0x0000000703027810 */ /* 0x004fc80007ffe802 */
[----:B------:R-:W-:-:S04]  /*1890*/  SHF.R.S32.HI R3, RZ, 0x1f, R2 ;  /* 0x0000001fff037819 */ /* 0x000fc80000011402 */
[----:B------:R-:W-:-:S04]  /*18a0*/  LEA.HI R3, R3, R2, RZ, 0x3 ;  /* 0x0000000203037211 */ /* 0x000fc800078f18ff */
[----:B------:R-:W-:Y:S01]  /*18b0*/  SHF.R.S32.HI R5, RZ, 0x3, R3 ;  /* 0x00000003ff057819 */ /* 0x000fe20000011403 */
[----:B------:R-:W-:-:S03]  /*18c0*/  IMAD.MOV.U32 R3, RZ, RZ, RZ ;  /* 0x000000ffff037224 */ /* 0x000fc600078e00ff */
[C---:B01----:R-:W-:Y:S01]  /*18d0*/  LOP3.LUT R4, R5.reuse, 0xffffff8, RZ, 0xc0, !PT ;  /* 0x0ffffff805047812 */ /* 0x043fe200078ec0ff */
[----:B------:R-:W-:-:S05]  /*18e0*/  VIADD R14, R5, 0xffffffff ;  /* 0xffffffff050e7836 */ /* 0x000fca0000000000 */
[----:B------:R-:W-:-:S13]  /*18f0*/  ISETP.GE.U32.AND P0, PT, R14, 0x7, PT ;  /* 0x000000070e00780c */ /* 0x000fda0003f06070 */
[----:B------:R-:W-:Y:S05]  /*1900*/  @!P0 BRA `(.L_x_133) ;  /* 0x0000000400708947 */ /* 0x000fea0003800000 */
[----:B------:R-:W0:Y:S01]  /*1910*/  LDC.64 R2, c[0x0][0x380] ;  /* 0x0000e000ff027b82 */ /* 0x000e220000000a00 */
[----:B------:R-:W-:-:S07]  /*1920*/  IMAD.MOV.U32 R7, RZ, RZ, RZ ;  /* 0x000000ffff077224 */ /* 0x000fce00078e00ff */
.L_x_150:
[----:B0-----:R-:W-:Y:S01]  /*1930*/  IMAD R9, R7, 0x400, R0 ;  /* 0x0000040007097824 */ /* 0x001fe200078e0200 */
[----:B------:R-:W-:Y:S04]  /*1940*/  BSSY.RECONVERGENT B1, `(.L_x_134) ;  /* 0x000000f000017945 */ /* 0x000fe80003800200 */
[----:B-1234-:R-:W1:Y:S04]  /*1950*/  LDS R12, [R9] ;  /* 0x00000000090c7984 */ /* 0x01ee680000000800 */
[----:B------:R2:W3:Y:S04]  /*1960*/  LDS R15, [R9+0x400] ;  /* 0x00040000090f7984 */ /* 0x0004e80000000800 */
[----:B------:R2:W4:Y:S04]  /*1970*/  LDS R16, [R9+0x800] ;  /* 0x0008000009107984 */ /* 0x0005280000000800 */
[----:B------:R2:W0:Y:S04]  /*1980*/  LDS R17, [R9+0xc00] ;  /* 0x000c000009117984 */ /* 0x0004280000000800 */
[----:B------:R2:W0:Y:S04]  /*1990*/  LDS R18, [R9+0x1000] ;  /* 0x0010000009127984 */ /* 0x0004280000000800 */
[----:B------:R2:W0:Y:S04]  /*19a0*/  LDS R19, [R9+0x1400] ;  /* 0x0014000009137984 */ /* 0x0004280000000800 */
[----:B------:R2:W0:Y:S04]  /*19b0*/  LDS R8, [R9+0x1800] ;  /* 0x0018000009087984 */ /* 0x0004280000000800 */
[----:B------:R2:W0:Y:S01]  /*19c0*/  LDS R6, [R9+0x1c00] ;  /* 0x001c000009067984 */ /* 0x0004220000000800 */
[----:B-1----:R-:W-:-:S13]  /*19d0*/  ISETP.NE.AND P0, PT, R12, RZ, PT ;  /* 0x000000ff0c00720c */ /* 0x002fda0003f05270 */
[----:B--234-:R-:W-:Y:S05]  /*19e0*/  @!P0 BRA `(.L_x_135) ;  /* 0x0000000000108947 */ /* 0x01cfea0003800000 */
[----:B------:R-:W-:Y:S02]  /*19f0*/  IMAD R11, R7, 0x100, R36 ;  /* 0x00000100070b7824 */ /* 0x000fe400078e0224 */
[----:B------:R-:W-:Y:S02]  /*1a00*/  IMAD.MOV.U32 R13, RZ, RZ, RZ ;  /* 0x000000ffff0d7224 */ /* 0x000fe400078e00ff */
[----:B0-----:R-:W-:-:S05]  /*1a10*/  IMAD.WIDE.U32 R10, R11, 0x8, R2 ;  /* 0x000000080b0a7825 */ /* 0x001fca00078e0002 */
[----:B------:R1:W-:Y:S02]  /*1a20*/  REDG.E.ADD.64.STRONG.GPU desc[UR16][R10.64], R12 ;  /* 0x0000000c0a00798e */ /* 0x0003e4000c12e510 */
.L_x_135:
[----:B------:R-:W-:Y:S05]  /*1a30*/  BSYNC.RECONVERGENT B1 ;  /* 0x0000000000017941 */ /* 0x000fea0003800200 */
.L_x_134:
[----:B------:R-:W-:Y:S01]  /*1a40*/  ISETP.NE.AND P6, PT, R15, RZ, PT ;  /* 0x000000ff0f00720c */ /* 0x000fe20003fc5270 */
[----:B------:R-:W-:Y:S01]  /*1a50*/  BSSY.RECONVERGENT B1, `(.L_x_136) ;  /* 0x000000e000017945 */ /* 0x000fe20003800200 */
[----:B------:R-:W-:Y:S02]  /*1a60*/  ISETP.NE.AND P0, PT, R16, RZ, PT ;  /* 0x000000ff1000720c */ /* 0x000fe40003f05270 */
[----:B0-----:R-:W-:Y:S02]  /*1a70*/  ISETP.NE.AND P1, PT, R17, RZ, PT ;  /* 0x000000ff1100720c */ /* 0x001fe40003f25270 */
[----:B------:R-:W-:Y:S02]  /*1a80*/  ISETP.NE.AND P2, PT, R18, RZ, PT ;  /* 0x000000ff1200720c */ /* 0x000fe40003f45270 */
[----:B------:R-:W-:Y:S02]  /*1a90*/  ISETP.NE.AND P3, PT, R19, RZ, PT ;  /* 0x000000ff1300720c */ /* 0x000fe40003f65270 */
[----:B------:R-:W-:-:S02]  /*1aa0*/  ISETP.NE.AND P4, PT, R8, RZ, PT ;  /* 0x000000ff0800720c */ /* 0x000fc40003f85270 */
[----:B------:R-:W-:Y:S01]  /*1ab0*/  ISETP.NE.AND P5, PT, R6, RZ, PT ;  /* 0x000000ff0600720c */ /* 0x000fe20003fa5270 */
[----:B------:R-:W-:-:S12]  /*1ac0*/  @!P6 BRA `(.L_x_137) ;  /* 0x000000000018e947 */ /* 0x000fd80003800000 */
[----:B-1----:R-:W-:Y:S01]  /*1ad0*/  LEA R11, R7, R36, 0x8 ;  /* 0x00000024070b7211 */ /* 0x002fe200078e40ff */
[----:B------:R-:W-:Y:S02]  /*1ae0*/  IMAD.MOV.U32 R12, RZ, RZ, R15 ;  /* 0x000000ffff0c7224 */ /* 0x000fe400078e000f */
[----:B------:R-:W-:Y:S02]  /*1af0*/  IMAD.MOV.U32 R13, RZ, RZ, RZ ;  /* 0x000000ffff0d7224 */ /* 0x000fe400078e00ff */
[----:B------:R-:W-:-:S04]  /*1b00*/  VIADD R11, R11, 0x100 ;  /* 0x000001000b0b7836 */ /* 0x000fc80000000000 */
[----:B------:R-:W-:-:S05]  /*1b10*/  IMAD.WIDE.U32 R10, R11, 0x8, R2 ;  /* 0x000000080b0a7825 */ /* 0x000fca00078e0002 */
[----:B------:R0:W-:Y:S02]  /*1b20*/  REDG.E.ADD.64.STRONG.GPU desc[UR16][R10.64], R12 ;  /* 0x0000000c0a00798e */ /* 0x0001e4000c12e510 */
.L_x_137:
[----:B------:R-:W-:Y:S05]  /*1b30*/  BSYNC.RECONVERGENT B1 ;  /* 0x0000000000017941 */ /* 0x000fea0003800200 */
.L_x_136:
[----:B------:R-:W-:Y:S04]  /*1b40*/  BSSY.RECONVERGENT B1, `(.L_x_138) ;  /* 0x0000008000017945 */ /* 0x000fe80003800200 */
[----:B------:R-:W-:Y:S05]  /*1b50*/  @!P0 BRA `(.L_x_139) ;  /* 0x0000000000188947 */ /* 0x000fea0003800000 */
[----:B01----:R-:W-:Y:S02]  /*1b60*/  IMAD R11, R7, 0x100, R36 ;  /* 0x00000100070b7824 */ /* 0x003fe400078e0224 */
[----:B------:R-:W-:Y:S02]  /*1b70*/  IMAD.MOV.U32 R12, RZ, RZ, R16 ;  /* 0x000000ffff0c7224 */ /* 0x000fe400078e0010 */
[----:B------:R-:W-:Y:S02]  /*1b80*/  VIADD R11, R11, 0x200 ;  /* 0x000002000b0b7836 */ /* 0x000fe40000000000 */
[----:B------:R-:W-:Y:S02]  /*1b90*/  IMAD.MOV.U32 R13, RZ, RZ, RZ ;  /* 0x000000ffff0d7224 */ /* 0x000fe400078e00ff */
[----:B------:R-:W-:-:S05]  /*1ba0*/  IMAD.WIDE.U32 R10, R11, 0x8, R2 ;  /* 0x000000080b0a7825 */ /* 0x000fca00078e0002 */
[----:B------:R2:W-:Y:S02]  /*1bb0*/  REDG.E.ADD.64.STRONG.GPU desc[UR16][R10.64], R12 ;  /* 0x0000000c0a00798e */ /* 0x0005e4000c12e510 */
.L_x_139:
[----:B------:R-:W-:Y:S05]  /*1bc0*/  BSYNC.RECONVERGENT B1 ;  /* 0x0000000000017941 */ /* 0x000fea0003800200 */
.L_x_138:
[----:B------:R-:W-:Y:S04]  /*1bd0*/  BSSY.RECONVERGENT B1, `(.L_x_140) ;  /* 0x0000008000017945 */ /* 0x000fe80003800200 */
[----:B------:R-:W-:Y:S05]  /*1be0*/  @!P1 BRA `(.L_x_141) ;  /* 0x0000000000189947 */ /* 0x000fea0003800000 */
[----:B012---:R-:W-:Y:S01]  /*1bf0*/  IMAD R11, R7, 0x100, R36 ;  /* 0x00000100070b7824 */ /* 0x007fe200078e0224 */
[----:B------:R-:W-:Y:S01]  /*1c00*/  MOV R12, R17 ;  /* 0x00000011000c7202 */ /* 0x000fe20000000f00 */
[----:B------:R-:W-:Y:S02]  /*1c10*/  IMAD.MOV.U32 R13, RZ, RZ, RZ ;  /* 0x000000ffff0d7224 */ /* 0x000fe400078e00ff */
[----:B------:R-:W-:-:S04]  /*1c20*/  VIADD R11, R11, 0x300 ;  /* 0x000003000b0b7836 */ /* 0x000fc80000000000 */
[----:B------:R-:W-:-:S05]  /*1c30*/  IMAD.WIDE.U32 R10, R11, 0x8, R2 ;  /* 0x000000080b0a7825 */ /* 0x000fca00078e0002 */
[----:B------:R3:W-:Y:S02]  /*1c40*/  REDG.E.ADD.64.STRONG.GPU desc[UR16][R10.64], R12 ;  /* 0x0000000c0a00798e */ /* 0x0007e4000c12e510 */
.L_x_141:
[----:B------:R-:W-:Y:S05]  /*1c50*/  BSYNC.RECONVERGENT B1 ;  /* 0x0000000000017941 */ /* 0x000fea0003800200 */
.L_x_140:
[----:B------:R-:W-:Y:S04]  /*1c60*/  BSSY.RECONVERGENT B1, `(.L_x_142) ;  /* 0x0000008000017945 */ /* 0x000fe80003800200 */
[----:B------:R-:W-:Y:S05]  /*1c70*/  @!P2 BRA `(.L_x_143) ;  /* 0x000000000018a947 */ /* 0x000fea0003800000 */
[----:B0123--:R-:W-:Y:S02]  /*1c80*/  IMAD R11, R7, 0x100, R36 ;  /* 0x00000100070b7824 */ /* 0x00ffe400078e0224 */
[----:B------:R-:W-:Y:S02]  /*1c90*/  IMAD.MOV.U32 R12, RZ, RZ, R18 ;  /* 0x000000ffff0c7224 */ /* 0x000fe400078e0012 */
[----:B------:R-:W-:Y:S02]  /*1ca0*/  VIADD R11, R11, 0x400 ;  /* 0x000004000b0b7836 */ /* 0x000fe40000000000 */
[----:B------:R-:W-:Y:S02]  /*1cb0*/  IMAD.MOV.U32 R13, RZ, RZ, RZ ;  /* 0x000000ffff0d7224 */ /* 0x000fe400078e00ff */
[----:B------:R-:W-:-:S05]  /*1cc0*/  IMAD.WIDE.U32 R10, R11, 0x8, R2 ;  /* 0x000000080b0a7825 */ /* 0x000fca00078e0002 */
[----:B------:R4:W-:Y:S02]  /*1cd0*/  REDG.E.ADD.64.STRONG.GPU desc[UR16][R10.64], R12 ;  /* 0x0000000c0a00798e */ /* 0x0009e4000c12e510 */
.L_x_143:
[----:B------:R-:W-:Y:S05]  /*1ce0*/  BSYNC.RECONVERGENT B1 ;  /* 0x0000000000017941 */ /* 0x000fea0003800200 */
.L_x_142:
[----:B------:R-:W-:Y:S04]  /*1cf0*/  BSSY.RECONVERGENT B1, `(.L_x_144) ;  /* 0x0000008000017945 */ /* 0x000fe80003800200 */
[----:B------:R-:W-:Y:S05]  /*1d00*/  @!P3 BRA `(.L_x_145) ;  /* 0x000000000018b947 */ /* 0x000fea0003800000 */
[----:B01234-:R-:W-:Y:S02]  /*1d10*/  IMAD R11, R7, 0x100, R36 ;  /* 0x00000100070b7824 */ /* 0x01ffe400078e0224 */
[----:B------:R-:W-:Y:S02]  /*1d20*/  IMAD.MOV.U32 R12, RZ, RZ, R19 ;  /* 0x000000ffff0c7224 */ /* 0x000fe400078e0013 */
[----:B------:R-:W-:Y:S02]  /*1d30*/  VIADD R11, R11, 0x500 ;  /* 0x000005000b0b7836 */ /* 0x000fe40000000000 */
[----:B------:R-:W-:Y:S02]  /*1d40*/  IMAD.MOV.U32 R13, RZ, RZ, RZ ;  /* 0x000000ffff0d7224 */ /* 0x000fe400078e00ff */
[----:B------:R-:W-:-:S05]  /*1d50*/  IMAD.WIDE.U32 R10, R11, 0x8, R2 ;  /* 0x000000080b0a7825 */ /* 0x000fca00078e0002 */
[----:B------:R0:W-:Y:S02]  /*1d60*/  REDG.E.ADD.64.STRONG.GPU desc[UR16][R10.64], R12 ;  /* 0x0000000c0a00798e */ /* 0x0001e4000c12e510 */
.L_x_145:
[----:B------:R-:W-:Y:S05]  /*1d70*/  BSYNC.RECONVERGENT B1 ;  /* 0x0000000000017941 */ /* 0x000fea0003800200 */
.L_x_144:
[----:B------:R-:W-:Y:S04]  /*1d80*/  BSSY.RECONVERGENT B1, `(.L_x_146) ;  /* 0x0000007000017945 */ /* 0x000fe80003800200 */
[----:B------:R-:W-:Y:S05]  /*1d90*/  @!P4 BRA `(.L_x_147) ;  /* 0x000000000014c947 */ /* 0x000fea0003800000 */
[----:B01234-:R-:W-:Y:S01]  /*1da0*/  LEA R11, R7, R36, 0x8 ;  /* 0x00000024070b7211 */ /* 0x01ffe200078e40ff */
[----:B------:R-:W-:-:S04]  /*1db0*/  IMAD.MOV.U32 R9, RZ, RZ, RZ ;  /* 0x000000ffff097224 */ /* 0x000fc800078e00ff */
[----:B------:R-:W-:-:S04]  /*1dc0*/  VIADD R11, R11, 0x600 ;  /* 0x000006000b0b7836 */ /* 0x000fc80000000000 */
[----:B------:R-:W-:-:S05]  /*1dd0*/  IMAD.WIDE.U32 R10, R11, 0x8, R2 ;  /* 0x000000080b0a7825 */ /* 0x000fca00078e0002 */
[----:B------:R0:W-:Y:S02]  /*1de0*/  REDG.E.ADD.64.STRONG.GPU desc[UR16][R10.64], R8 ;  /* 0x000000080a00798e */ /* 0x0001e4000c12e510 */
.L_x_147:
[----:B------:R-:W-:Y:S05]  /*1df0*/  BSYNC.RECONVERGENT B1 ;  /* 0x0000000000017941 */ /* 0x000fea0003800200 */
.L_x_146:
[----:B------:R-:W-:Y:S04]  /*1e00*/  BSSY.RECONVERGENT B1, `(.L_x_148) ;  /* 0x0000008000017945 */ /* 0x000fe80003800200 */
[----:B------:R-:W-:Y:S05]  /*1e10*/  @!P5 BRA `(.L_x_149) ;  /* 0x000000000018d947 */ /* 0x000fea0003800000 */
[----:B0-----:R-:W-:Y:S02]  /*1e20*/  IMAD R9, R7, 0x100, R36 ;  /* 0x0000010007097824 */ /* 0x001fe400078e0224 */
[----:B-1234-:R-:W-:Y:S02]  /*1e30*/  IMAD.MOV.U32 R10, RZ, RZ, R6 ;  /* 0x000000ffff0a7224 */ /* 0x01efe400078e0006 */
[----:B------:R-:W-:Y:S02]  /*1e40*/  VIADD R9, R9, 0x700 ;  /* 0x0000070009097836 */ /* 0x000fe40000000000 */
[----:B------:R-:W-:Y:S02]  /*1e50*/  IMAD.MOV.U32 R11, RZ, RZ, RZ ;  /* 0x000000ffff0b7224 */ /* 0x000fe400078e00ff */
[----:B------:R-:W-:-:S05]  /*1e60*/  IMAD.WIDE.U32 R8, R9, 0x8, R2 ;  /* 0x0000000809087825 */ /* 0x000fca00078e0002 */
[----:B------:R0:W-:Y:S02]  /*1e70*/  REDG.E.ADD.64.STRONG.GPU desc[UR16][R8.64], R10 ;  /* 0x0000000a0800798e */ /* 0x0001e4000c12e510 */
.L_x_149:
[----:B------:R-:W-:Y:S05]  /*1e80*/  BSYNC.RECONVERGENT B1 ;  /* 0x0000000000017941 */ /* 0x000fea0003800200 */
.L_x_148:
[----:B------:R-:W-:-:S05]  /*1e90*/  VIADD R7, R7, 0x8 ;  /* 0x0000000807077836 */ /* 0x000fca0000000000 */
[----:B------:R-:W-:-:S13]  /*1ea0*/  ISETP.NE.AND P0, PT, R7, R4, PT ;  /* 0x000000040700720c */ /* 0x000fda0003f05270 */
[----:B------:R-:W-:Y:S05]  /*1eb0*/  @P0 BRA `(.L_x_150) ;  /* 0xfffffff8009c0947 */ /* 0x000fea000383ffff */
[----:B------:R-:W-:-:S07]  /*1ec0*/  IMAD.MOV.U32 R3, RZ, RZ, R4 ;  /* 0x000000ffff037224 */ /* 0x000fce00078e0004 */
.L_x_133:
[C---:B01234-:R-:W-:Y:S02]  /*1ed0*/  LOP3.LUT R12, R5.reuse, 0x7, RZ, 0xc0, !PT ;  /* 0x00000007050c7812 */ /* 0x05ffe400078ec0ff */
[C---:B------:R-:W-:Y:S02]  /*1ee0*/  LOP3.LUT R13, R5.reuse, 0x3, RZ, 0xc0, !PT ;  /* 0x00000003050d7812 */ /* 0x040fe400078ec0ff */
[C---:B------:R-:W-:Y:S02]  /*1ef0*/  ISETP.NE.AND P0, PT, R12.reuse, RZ, PT ;  /* 0x000000ff0c00720c */ /* 0x040fe40003f05270 */
[----:B------:R-:W-:Y:S01]  /*1f00*/  LOP3.LUT R2, R5, 0x1, RZ, 0xc0, !PT ;  /* 0x0000000105027812 */ /* 0x000fe200078ec0ff */
[----:B------:R-:W-:Y:S01]  /*1f10*/  VIADD R5, R12, 0xffffffff ;  /* 0xffffffff0c057836 */ /* 0x000fe20000000000 */
[----:B------:R-:W-:-:S09]  /*1f20*/  IADD3 R15, PT, PT, R13, -0x1, RZ ;  /* 0xffffffff0d0f7810 */ /* 0x000fd20007ffe0ff */
[----:B------:R-:W-:Y:S05]  /*1f30*/  @!P0 BRA `(.L_x_151) ;  /* 0x0000000400708947 */ /* 0x000fea0003800000 */
[----:B------:R-:W-:-:S13]  /*1f40*/  ISETP.GE.U32.AND P0, PT, R5, 0x3, PT ;  /* 0x000000030500780c */ /* 0x000fda0003f06070 */
[----:B------:R-:W-:Y:S05]  /*1f50*/  @!P0 BRA `(.L_x_152) ;  /* 0x0000000000c08947 */ /* 0x000fea0003800000 */
[----:B------:R-:W-:Y:S01]  /*1f60*/  IMAD R6, R3, 0x400, R0 ;  /* 0x0000040003067824 */ /* 0x000fe200078e0200 */
[----:B------:R-:W-:Y:S04]  /*1f70*/  BSSY.RECONVERGENT B1, `(.L_x_153) ;  /* 0x000000f000017945 */ /* 0x000fe80003800200 */
[----:B------:R-:W0:Y:S04]  /*1f80*/  LDS R8, [R6] ;  /* 0x0000000006087984 */ /* 0x000e280000000800 */
[----:B------:R-:W1:Y:S04]  /*1f90*/  LDS R10, [R6+0x400] ;  /* 0x00040000060a7984 */ /* 0x000e680000000800 */
[----:B------:R-:W2:Y:S04]  /*1fa0*/  LDS R11, [R6+0x800] ;  /* 0x00080000060b7984 */ /* 0x000ea80000000800 */
[----:B------:R-:W3:Y:S01]  /*1fb0*/  LDS R16, [R6+0xc00] ;  /* 0x000c000006107984 */ /* 0x000ee20000000800 */
[----:B0-----:R-:W-:-:S02]  /*1fc0*/  ISETP.NE.AND P0, PT, R8, RZ, PT ;  /* 0x000000ff0800720c */ /* 0x001fc40003f05270 */
[----:B-1----:R-:W-:Y:S02]  /*1fd0*/  ISETP.NE.AND P1, PT, R10, RZ, PT ;  /* 0x000000ff0a00720c */ /* 0x002fe40003f25270 */
[----:B--2---:R-:W-:Y:S02]  /*1fe0*/  ISETP.NE.AND P2, PT, R11, RZ, PT ;  /* 0x000000ff0b00720c */ /* 0x004fe40003f45270 */
[----:B---3--:R-:W-:-:S07]  /*1ff0*/  ISETP.NE.AND P3, PT, R16, RZ, PT ;  /* 0x000000ff1000720c */ /* 0x008fce0003f65270 */
[----:B------:R-:W-:Y:S06]  /*2000*/  @!P0 BRA `(.L_x_154) ;  /* 0x0000000000148947 */ /* 0x000fec0003800000 */
[----:B------:R-:W0:Y:S01]  /*2010*/  LDC.64 R6, c[0x0][0x380] ;  /* 0x0000e000ff067b82 */ /* 0x000e220000000a00 */
[----:B------:R-:W-:-:S04]  /*2020*/  IMAD R9, R3, 0x100, R36 ;  /* 0x0000010003097824 */ /* 0x000fc800078e0224 */
[----:B0-----:R-:W-:-:S04]  /*2030*/  IMAD.WIDE.U32 R6, R9, 0x8, R6 ;  /* 0x0000000809067825 */ /* 0x001fc800078e0006 */
[----:B------:R-:W-:-:S05]  /*2040*/  IMAD.MOV.U32 R9, RZ, RZ, RZ ;  /* 0x000000ffff097224 */ /* 0x000fca00078e00ff */
[----:B------:R0:W-:Y:S02]  /*2050*/  REDG.E.ADD.64.STRONG.GPU desc[UR16][R6.64], R8 ;  /* 0x000000080600798e */ /* 0x0001e4000c12e510 */
.L_x_154:
[----:B------:R-:W-:Y:S05]  /*2060*/  BSYNC.RECONVERGENT B1 ;  /* 0x0000000000017941 */ /* 0x000fea0003800200 */
.L_x_153:
[----:B------:R-:W-:Y:S04]  /*2070*/  BSSY.RECONVERGENT B1, `(.L_x_155) ;  /* 0x0000009000017945 */ /* 0x000fe80003800200 */
[----:B------:R-:W-:Y:S05]  /*2080*/  @!P1 BRA `(.L_x_156) ;  /* 0x00000000001c9947 */ /* 0x000fea0003800000 */
[----:B0-----:R-:W0:Y:S01]  /*2090*/  LDC.64 R6, c[0x0][0x380] ;  /* 0x0000e000ff067b82 */ /* 0x001e220000000a00 */
[----:B------:R-:W-:Y:S02]  /*20a0*/  IMAD R9, R3, 0x100, R36 ;  /* 0x0000010003097824 */ /* 0x000fe400078e0224 */
[----:B------:R-:W-:Y:S02]  /*20b0*/  IMAD.MOV.U32 R8, RZ, RZ, R10 ;  /* 0x000000ffff087224 */ /* 0x000fe400078e000a */
[----:B------:R-:W-:-:S04]  /*20c0*/  VIADD R9, R9, 0x100 ;  /* 0x0000010009097836 */ /* 0x000fc80000000000 */
[----:B0-----:R-:W-:-:S04]  /*20d0*/  IMAD.WIDE.U32 R6, R9, 0x8, R6 ;  /* 0x0000000809067825 */ /* 0x001fc800078e0006 */
[----:B------:R-:W-:-:S05]  /*20e0*/  IMAD.MOV.U32 R9, RZ, RZ, RZ ;  /* 0x000000ffff097224 */ /* 0x000fca00078e00ff */
[----:B------:R1:W-:Y:S02]  /*20f0*/  REDG.E.ADD.64.STRONG.GPU desc[UR16][R6.64], R8 ;  /* 0x000000080600798e */ /* 0x0003e4000c12e510 */
.L_x_156:
[----:B------:R-:W-:Y:S05]  /*2100*/  BSYNC.RECONVERGENT B1 ;  /* 0x0000000000017941 */ /* 0x000fea0003800200 */
.L_x_155:
[----:B------:R-:W-:Y:S04]  /*2110*/  BSSY.RECONVERGENT B1, `(.L_x_157) ;  /* 0x0000009000017945 */ /* 0x000fe80003800200 */
[----:B------:R-:W-:Y:S05]  /*2120*/  @!P2 BRA `(.L_x_158) ;  /* 0x00000000001ca947 */ /* 0x000fea0003800000 */
[----:B01----:R-:W0:Y:S01]  /*2130*/  LDC.64 R6, c[0x0][0x380] ;  /* 0x0000e000ff067b82 */ /* 0x003e220000000a00 */
[----:B------:R-:W-:Y:S02]  /*2140*/  IMAD R9, R3, 0x100, R36 ;  /* 0x0000010003097824 */ /* 0x000fe400078e0224 */
[----:B------:R-:W-:-:S03]  /*2150*/  IMAD.MOV.U32 R8, RZ, RZ, R11 ;  /* 0x000000ffff087224 */ /* 0x000fc600078e000b */
[----:B------:R-:W-:-:S05]  /*2160*/  IADD3 R9, PT, PT, R9, 0x200, RZ ;  /* 0x0000020009097810 */ /* 0x000fca0007ffe0ff */
[----:B0-----:R-:W-:-:S04]  /*2170*/  IMAD.WIDE.U32 R6, R9, 0x8, R6 ;  /* 0x0000000809067825 */ /* 0x001fc800078e0006 */
[----:B------:R-:W-:-:S05]  /*2180*/  IMAD.MOV.U32 R9, RZ, RZ, RZ ;  /* 0x000000ffff097224 */ /* 0x000fca00078e00ff */
[----:B------:R2:W-:Y:S02]  /*2190*/  REDG.E.ADD.64.STRONG.GPU desc[UR16][R6.64], R8 ;  /* 0x000000080600798e */ /* 0x0005e4000c12e510 */
.L_x_158:
[----:B------:R-:W-:Y:S05]  /*21a0*/  BSYNC.RECONVERGENT B1 ;  /* 0x0000000000017941 */ /* 0x000fea0003800200 */
.L_x_157:
[----:B------:R-:W-:Y:S04]  /*21b0*/  BSSY.RECONVERGENT B1, `(.L_x_159) ;  /* 0x0000009000017945 */ /* 0x000fe80003800200 */
[----:B------:R-:W-:Y:S05]  /*21c0*/  @!P3 BRA `(.L_x_160) ;  /* 0x00000000001cb947 */ /* 0x000fea0003800000 */
[----:B012---:R-:W0:Y:S01]  /*21d0*/  LDC.64 R6, c[0x0][0x380] ;  /* 0x0000e000ff067b82 */ /* 0x007e220000000a00 */
[----:B------:R-:W-:Y:S02]  /*21e0*/  IMAD R9, R3, 0x100, R36 ;  /* 0x0000010003097824 */ /* 0x000fe400078e0224 */
[----:B------:R-:W-:Y:S02]  /*21f0*/  IMAD.MOV.U32 R8, RZ, RZ, R16 ;  /* 0x000000ffff087224 */ /* 0x000fe400078e0010 */
[----:B------:R-:W-:-:S04]  /*2200*/  VIADD R9, R9, 0x300 ;  /* 0x0000030009097836 */ /* 0x000fc80000000000 */
[----:B0-----:R-:W-:-:S04]  /*2210*/  IMAD.WIDE.U32 R6, R9, 0x8, R6 ;  /* 0x0000000809067825 */ /* 0x001fc800078e0006 */
[----:B------:R-:W-:-:S05]  /*2220*/  IMAD.MOV.U32 R9, RZ, RZ, RZ ;  /* 0x000000ffff097224 */ /* 0x000fca00078e00ff */
[----:B------:R3:W-:Y:S02]  /*2230*/  REDG.E.ADD.64.STRONG.GPU desc[UR16][R6.64], R8 ;  /* 0x000000080600798e */ /* 0x0007e4000c12e510 */
.L_x_160:
[----:B------:R-:W-:Y:S05]  /*2240*/  BSYNC.RECONVERGENT B1 ;  /* 0x0000000000017941 */ /* 0x000fea0003800200 */
.L_x_159:
[----:B------:R-:W-:-:S07]  /*2250*/  VIADD R3, R3, 0x4 ;  /* 0x0000000403037836 */ /* 0x000fce0000000000 */
.L_x_152:
[----:B------:R-:W-:Y:S01]  /*2260*/  ISETP.NE.AND P0, PT, R13, RZ, PT ;  /* 0x000000ff0d00720c */ /* 0x000fe20003f05270 */
[----:B------:R-:W-:-:S12]  /*2270*/  BSSY.RECONVERGENT B1, `(.L_x_151) ;  /* 0x0000028000017945 */ /* 0x000fd80003800200 */
[----:B------:R-:W-:Y:S05]  /*2280*/  @!P0 BRA `(.L_x_161) ;  /* 0x0000000000988947 */ /* 0x000fea0003800000 */
[----:B------:R-:W-:-:S13]  /*2290*/  ISETP.NE.AND P0, PT, R15, RZ, PT ;  /* 0x000000ff0f00720c */ /* 0x000fda0003f05270 */
[----:B------:R-:W-:Y:S05]  /*22a0*/  @!P0 BRA `(.L_x_162) ;  /* 0x0000000000648947 */ /* 0x000fea0003800000 */
[----:B0123--:R-:W-:Y:S01]  /*22b0*/  IMAD R6, R3, 0x400, R0 ;  /* 0x0000040003067824 */ /* 0x00ffe200078e0200 */
[----:B------:R-:W-:Y:S04]  /*22c0*/  BSSY.RECONVERGENT B2, `(.L_x_163) ;  /* 0x000000c000027945 */ /* 0x000fe80003800200 */
[----:B------:R-:W0:Y:S04]  /*22d0*/  LDS R10, [R6] ;  /* 0x00000000060a7984 */ /* 0x000e280000000800 */
[----:B------:R-:W1:Y:S01]  /*22e0*/  LDS R11, [R6+0x400] ;  /* 0x00040000060b7984 */ /* 0x000e620000000800 */
[----:B0-----:R-:W-:-:S02]  /*22f0*/  ISETP.NE.AND P0, PT, R10, RZ, PT ;  /* 0x000000ff0a00720c */ /* 0x001fc40003f05270 */
[----:B-1----:R-:W-:-:S11]  /*2300*/  ISETP.NE.AND P1, PT, R11, RZ, PT ;  /* 0x000000ff0b00720c */ /* 0x002fd60003f25270 */
[----:B------:R-:W-:Y:S05]  /*2310*/  @!P0 BRA `(.L_x_164) ;  /* 0x0000000000188947 */ /* 0x000fea0003800000 */
[----:B------:R-:W0:Y:S01]  /*2320*/  LDC.64 R6, c[0x0][0x380] ;  /* 0x0000e000ff067b82 */ /* 0x000e220000000a00 */
[----:B------:R-:W-:-:S05]  /*2330*/  LEA R9, R3, R36, 0x8 ;  /* 0x0000002403097211 */ /* 0x000fca00078e40ff */
[----:B0-----:R-:W-:-:S04]  /*2340*/  IMAD.WIDE.U32 R8, R9, 0x8, R6 ;  /* 0x0000000809087825 */ /* 0x001fc800078e0006 */
[----:B------:R-:W-:Y:S02]  /*2350*/  IMAD.MOV.U32 R6, RZ, RZ, R10 ;  /* 0x000000ffff067224 */ /* 0x000fe400078e000a */
[----:B------:R-:W-:-:S05]  /*2360*/  IMAD.MOV.U32 R7, RZ, RZ, RZ ;  /* 0x000000ffff077224 */ /* 0x000fca00078e00ff */
[----:B------:R0:W-:Y:S02]  /*2370*/  REDG.E.ADD.64.STRONG.GPU desc[UR16][R8.64], R6 ;  /* 0x000000060800798e */ /* 0x0001e4000c12e510 */
.L_x_164:
[----:B------:R-:W-:Y:S05]  /*2380*/  BSYNC.RECONVERGENT B2 ;  /* 0x0000000000027941 */ /* 0x000fea0003800200 */
.L_x_163:
[----:B------:R-:W-:Y:S04]  /*2390*/  BSSY.RECONVERGENT B2, `(.L_x_165) ;  /* 0x0000009000027945 */ /* 0x000fe80003800200 */
[----:B------:R-:W-:Y:S05]  /*23a0*/  @!P1 BRA `(.L_x_166) ;  /* 0x00000000001c9947 */ /* 0x000fea0003800000 */
[----:B0-----:R-:W0:Y:S01]  /*23b0*/  LDC.64 R6, c[0x0][0x380] ;  /* 0x0000e000ff067b82 */ /* 0x001e220000000a00 */
[----:B------:R-:W-:-:S04]  /*23c0*/  IMAD R8, R3, 0x100, R36 ;  /* 0x0000010003087824 */ /* 0x000fc800078e0224 */
[----:B------:R-:W-:-:S04]  /*23d0*/  VIADD R9, R8, 0x100 ;  /* 0x0000010008097836 */ /* 0x000fc80000000000 */
[----:B0-----:R-:W-:-:S04]  /*23e0*/  IMAD.WIDE.U32 R8, R9, 0x8, R6 ;  /* 0x0000000809087825 */ /* 0x001fc800078e0006 */
[----:B------:R-:W-:Y:S02]  /*23f0*/  IMAD.MOV.U32 R6, RZ, RZ, R11 ;  /* 0x000000ffff067224 */ /* 0x000fe400078e000b */
[----:B------:R-:W-:-:S05]  /*2400*/  IMAD.MOV.U32 R7, RZ, RZ, RZ ;  /* 0x000000ffff077224 */ /* 0x000fca00078e00ff */
[----:B------:R1:W-:Y:S02]  /*2410*/  REDG.E.ADD.64.STRONG.GPU desc[UR16][R8.64], R6 ;  /* 0x000000060800798e */ /* 0x0003e4000c12e510 */
.L_x_166:
[----:B------:R-:W-:Y:S05]  /*2420*/  BSYNC.RECONVERGENT B2 ;  /* 0x0000000000027941 */ /* 0x000fea0003800200 */
.L_x_165:
[----:B------:R-:W-:-:S07]  /*2430*/  VIADD R3, R3, 0x2 ;  /* 0x0000000203037836 */ /* 0x000fce0000000000 */
.L_x_162:
[----:B------:R-:W-:-:S13]  /*2440*/  ISETP.NE.AND P0, PT, R2, RZ, PT ;  /* 0x000000ff0200720c */ /* 0x000fda0003f05270 */
[----:B------:R-:W-:Y:S05]  /*2450*/  @!P0 BRA `(.L_x_161) ;  /* 0x0000000000248947 */ /* 0x000fea0003800000 */
[----:B0123--:R-:W-:-:S05]  /*2460*/  IMAD R6, R3, 0x400, R0 ;  /* 0x0000040003067824 */ /* 0x00ffca00078e0200 */
[----:B------:R-:W0:Y:S02]  /*2470*/  LDS R8, [R6] ;  /* 0x0000000006087984 */ /* 0x000e240000000800 */
[----:B0-----:R-:W-:-:S13]  /*2480*/  ISETP.NE.AND P0, PT, R8, RZ, PT ;  /* 0x000000ff0800720c */ /* 0x001fda0003f05270 */
[----:B------:R-:W-:Y:S05]  /*2490*/  @!P0 BRA `(.L_x_161) ;  /* 0x0000000000148947 */ /* 0x000fea0003800000 */
[----:B------:R-:W0:Y:S01]  /*24a0*/  LDC.64 R6, c[0x0][0x380] ;  /* 0x0000e000ff067b82 */ /* 0x000e220000000a00 */
[----:B------:R-:W-:Y:S01]  /*24b0*/  LEA R3, R3, R36, 0x8 ;  /* 0x0000002403037211 */ /* 0x000fe200078e40ff */
[----:B------:R-:W-:-:S04]  /*24c0*/  IMAD.MOV.U32 R9, RZ, RZ, RZ ;  /* 0x000000ffff097224 */ /* 0x000fc800078e00ff */
[----:B0-----:R-:W-:-:S05]  /*24d0*/  IMAD.WIDE.U32 R6, R3, 0x8, R6 ;  /* 0x0000000803067825 */ /* 0x001fca00078e0006 */
[----:B------:R4:W-:Y:S02]  /*24e0*/  REDG.E.ADD.64.STRONG.GPU desc[UR16][R6.64], R8 ;  /* 0x000000080600798e */ /* 0x0009e4000c12e510 */
.L_x_161:
[----:B------:R-:W-:Y:S05]  /*24f0*/  BSYNC.RECONVERGENT B1 ;  /* 0x0000000000017941 */ /* 0x000fea0003800200 */
.L_x_151:
[----:B------:R-:W-:-:S13]  /*2500*/  ISETP.GT.U32.AND P0, PT, R36, 0x7f, PT ;  /* 0x0000007f2400780c */ /* 0x000fda0003f04070 */
[----:B------:R-:W-:Y:S05]  /*2510*/  @P0 BRA `(.L_x_132) ;  /* 0x0000000800a40947 */ /* 0x000fea0003800000 */
[----:B------:R-:W-:Y:S01]  /*2520*/  ISETP.GE.U32.AND P0, PT, R14, 0x7, PT ;  /* 0x000000070e00780c */ /* 0x000fe20003f06070 */
[----:B------:R-:W-:-:S12]  /*2530*/  IMAD.MOV.U32 R3, RZ, RZ, RZ ;  /* 0x000000ffff037224 */ /* 0x000fd800078e00ff */
[----:B------:R-:W-:Y:S05]  /*2540*/  @!P0 BRA `(.L_x_167) ;  /* 0x0000000400248947 */ /* 0x000fea0003800000 */
[----:B01234-:R-:W0:Y:S01]  /*2550*/  LDC.64 R6, c[0x0][0x380] ;  /* 0x0000e000ff067b82 */ /* 0x01fe220000000a00 */
[----:B------:R-:W-:-:S07]  /*2560*/  IMAD.MOV.U32 R3, RZ, RZ, RZ ;  /* 0x000000ffff037224 */ /* 0x000fce00078e00ff */
.L_x_184:
[C---:B01234-:R-:W-:Y:S01]  /*2570*/  IMAD R10, R3.reuse, 0x400, R0 ;  /* 0x00000400030a7824 */ /* 0x05ffe200078e0200 */
[----:B------:R-:W-:Y:S01]  /*2580*/  BSSY.RECONVERGENT B1, `(.L_x_168) ;  /* 0x0000012000017945 */ /* 0x000fe20003800200 */
[C---:B------:R-:W-:Y:S02]  /*2590*/  IMAD R9, R3.reuse, 0x100, R36 ;  /* 0x0000010003097824 */ /* 0x040fe400078e0224 */
[----:B------:R-:W-:Y:S01]  /*25a0*/  VIADD R3, R3, 0x8 ;  /* 0x0000000803037836 */ /* 0x000fe20000000000 */
[----:B------:R-:W1:Y:S01]  /*25b0*/  LDS R14, [R10+0x200] ;  /* 0x000200000a0e7984 */ /* 0x000e620000000800 */
[----:B0-----:R-:W-:-:S03]  /*25c0*/  IMAD.WIDE.U32 R8, R9, 0x8, R6 ;  /* 0x0000000809087825 */ /* 0x001fc600078e0006 */
[----:B------:R-:W0:Y:S04]  /*25d0*/  LDS R16, [R10+0x600] ;  /* 0x000600000a107984 */ /* 0x000e280000000800 */
[----:B------:R2:W3:Y:S04]  /*25e0*/  LDS R17, [R10+0xa00] ;  /* 0x000a00000a117984 */ /* 0x0004e80000000800 */
[----:B------:R2:W4:Y:S04]  /*25f0*/  LDS R18, [R10+0xe00] ;  /* 0x000e00000a127984 */ /* 0x0005280000000800 */
[----:B------:R2:W2:Y:S04]  /*2600*/  LDS R19, [R10+0x1200] ;  /* 0x001200000a137984 */ /* 0x0004a80000000800 */
[----:B------:R0:W2:Y:S04]  /*2610*/  LDS R20, [R10+0x1600] ;  /* 0x001600000a147984 */ /* 0x0000a80000000800 */
[----:B------:R0:W2:Y:S04]  /*2620*/  LDS R21, [R10+0x1a00] ;  /* 0x001a00000a157984 */ /* 0x0000a80000000800 */
[----:B------:R0:W2:Y:S01]  /*2630*/  LDS R22, [R10+0x1e00] ;  /* 0x001e00000a167984 */ /* 0x0000a20000000800 */
[----:B-1----:R-:W-:-:S02]  /*2640*/  ISETP.NE.AND P0, PT, R14, RZ, PT ;  /* 0x000000ff0e00720c */ /* 0x002fc40003f05270 */
[----:B0-----:R-:W-:-:S11]  /*2650*/  ISETP.NE.AND P1, PT, R16, RZ, PT ;  /* 0x000000ff1000720c */ /* 0x001fd60003f25270 */
[----:B---34-:R-:W-:Y:S05]  /*2660*/  @!P0 BRA `(.L_x_169) ;  /* 0x00000000000c8947 */ /* 0x018fea0003800000 */
[----:B--2---:R-:W-:Y:S02]  /*2670*/  IMAD.MOV.U32 R10, RZ, RZ, R14 ;  /* 0x000000ffff0a7224 */ /* 0x004fe400078e000e */
[----:B------:R-:W-:-:S05]  /*2680*/  IMAD.MOV.U32 R11, RZ, RZ, RZ ;  /* 0x000000ffff0b7224 */ /* 0x000fca00078e00ff */
[----:B------:R0:W-:Y:S02]  /*2690*/  REDG.E.ADD.64.STRONG.GPU desc[UR16][R8.64+0x400], R10 ;  /* 0x0004000a0800798e */ /* 0x0001e4000c12e510 */
.L_x_169:
[----:B------:R-:W-:Y:S05]  /*26a0*/  BSYNC.RECONVERGENT B1 ;  /* 0x0000000000017941 */ /* 0x000fea0003800200 */
.L_x_168:
[----:B------:R-:W-:Y:S04]  /*26b0*/  BSSY.RECONVERGENT B1, `(.L_x_170) ;  /* 0x0000005000017945 */ /* 0x000fe80003800200 */
[----:B------:R-:W-:Y:S05]  /*26c0*/  @!P1 BRA `(.L_x_171) ;  /* 0x00000000000c9947 */ /* 0x000fea0003800000 */
[----:B0-2---:R-:W-:Y:S01]  /*26d0*/  MOV R10, R16 ;  /* 0x00000010000a7202 */ /* 0x005fe20000000f00 */
[----:B------:R-:W-:-:S05]  /*26e0*/  IMAD.MOV.U32 R11, RZ, RZ, RZ ;  /* 0x000000ffff0b7224 */ /* 0x000fca00078e00ff */
[----:B------:R1:W-:Y:S02]  /*26f0*/  REDG.E.ADD.64.STRONG.GPU desc[UR16][R8.64+0xc00], R10 ;  /* 0x000c000a0800798e */ /* 0x0003e4000c12e510 */
.L_x_171:
[----:B------:R-:W-:Y:S05]  /*2700*/  BSYNC.RECONVERGENT B1 ;  /* 0x0000000000017941 */ /* 0x000fea0003800200 */
.L_x_170:
[----:B------:R-:W-:Y:S01]  /*2710*/  ISETP.NE.AND P6, PT, R17, RZ, PT ;  /* 0x000000ff1100720c */ /* 0x000fe20003fc5270 */
[----:B------:R-:W-:Y:S01]  /*2720*/  BSSY.RECONVERGENT B1, `(.L_x_172) ;  /* 0x000000b000017945 */ /* 0x000fe20003800200 */
[----:B------:R-:W-:Y:S02]  /*2730*/  ISETP.NE.AND P0, PT, R3, R4, PT ;  /* 0x000000040300720c */ /* 0x000fe40003f05270 */
[----:B------:R-:W-:Y:S02]  /*2740*/  ISETP.NE.AND P1, PT, R18, RZ, PT ;  /* 0x000000ff1200720c */ /* 0x000fe40003f25270 */
[----:B--2---:R-:W-:Y:S02]  /*2750*/  ISETP.NE.AND P2, PT, R19, RZ, PT ;  /* 0x000000ff1300720c */ /* 0x004fe40003f45270 */
[----:B------:R-:W-:Y:S02]  /*2760*/  ISETP.NE.AND P3, PT, R20, RZ, PT ;  /* 0x000000ff1400720c */ /* 0x000fe40003f65270 */
[----:B------:R-:W-:-:S02]  /*2770*/  ISETP.NE.AND P4, PT, R21, RZ, PT ;  /* 0x000000ff1500720c */ /* 0x000fc40003f85270 */
[----:B------:R-:W-:Y:S01]  /*2780*/  ISETP.NE.AND P5, PT, R22, RZ, PT ;  /* 0x000000ff1600720c */ /* 0x000fe20003fa5270 */
[----:B------:R-:W-:-:S12]  /*2790*/  @!P6 BRA `(.L_x_173) ;  /* 0x00000000000ce947 */ /* 0x000fd80003800000 */
[----:B01----:R-:W-:Y:S02]  /*27a0*/  IMAD.MOV.U32 R10, RZ, RZ, R17 ;  /* 0x000000ffff0a7224 */ /* 0x003fe400078e0011 */
[----:B------:R-:W-:-:S05]  /*27b0*/  IMAD.MOV.U32 R11, RZ, RZ, RZ ;  /* 0x000000ffff0b7224 */ /* 0x000fca00078e00ff */
[----:B------:R2:W-:Y:S02]  /*27c0*/  REDG.E.ADD.64.STRONG.GPU desc[UR16][R8.64+0x1400], R10 ;  /* 0x0014000a0800798e */ /* 0x0005e4000c12e510 */
.L_x_173:
[----:B------:R-:W-:Y:S05]  /*27d0*/  BSYNC.RECONVERGENT B1 ;  /* 0x0000000000017941 */ /* 0x000fea0003800200 */
.L_x_172:
[----:B------:R-:W-:Y:S04]  /*27e0*/  BSSY.RECONVERGENT B1, `(.L_x_174) ;  /* 0x0000005000017945 */ /* 0x000fe80003800200 */
[----:B------:R-:W-:Y:S05]  /*27f0*/  @!P1 BRA `(.L_x_175) ;  /* 0x00000000000c9947 */ /* 0x000fea0003800000 */
[----:B012---:R-:W-:Y:S02]  /*2800*/  IMAD.MOV.U32 R10, RZ, RZ, R18 ;  /* 0x000000ffff0a7224 */ /* 0x007fe400078e0012 */
[----:B------:R-:W-:-:S05]  /*2810*/  IMAD.MOV.U32 R11, RZ, RZ, RZ ;  /* 0x000000ffff0b7224 */ /* 0x000fca00078e00ff */
[----:B------:R3:W-:Y:S02]  /*2820*/  REDG.E.ADD.64.STRONG.GPU desc[UR16][R8.64+0x1c00], R10 ;  /* 0x001c000a0800798e */ /* 0x0007e4000c12e510 */
.L_x_175:
[----:B------:R-:W-:Y:S05]  /*2830*/  BSYNC.RECONVERGENT B1 ;  /* 0x0000000000017941 */ /* 0x000fea0003800200 */
.L_x_174:
[----:B------:R-:W-:Y:S04]  /*2840*/  BSSY.RECONVERGENT B1, `(.L_x_176) ;  /* 0x0000005000017945 */ /* 0x000fe80003800200 */
[----:B------:R-:W-:Y:S05]  /*2850*/  @!P2 BRA `(.L_x_177) ;  /* 0x00000000000ca947 */ /* 0x000fea0003800000 */
[----:B0123--:R-:W-:Y:S02]  /*2860*/  IMAD.MOV.U32 R10, RZ, RZ, R19 ;  /* 0x000000ffff0a7224 */ /* 0x00ffe400078e0013 */
[----:B------:R-:W-:-:S05]  /*2870*/  IMAD.MOV.U32 R11, RZ, RZ, RZ ;  /* 0x000000ffff0b7224 */ /* 0x000fca00078e00ff */
[----:B------:R4:W-:Y:S02]  /*2880*/  REDG.E.ADD.64.STRONG.GPU desc[UR16][R8.64+0x2400], R10 ;  /* 0x0024000a0800798e */ /* 0x0009e4000c12e510 */
.L_x_177:
[----:B------:R-:W-:Y:S05]  /*2890*/  BSYNC.RECONVERGENT B1 ;  /* 0x0000000000017941 */ /* 0x000fea0003800200 */
.L_x_176:
[----:B------:R-:W-:Y:S04]  /*28a0*/  BSSY.RECONVERGENT B1, `(.L_x_178) ;  /* 0x0000005000017945 */ /* 0x000fe80003800200 */
[----:B------:R-:W-:Y:S05]  /*28b0*/  @!P3 BRA `(.L_x_179) ;  /* 0x00000000000cb947 */ /* 0x000fea0003800000 */
[----:B01234-:R-:W-:Y:S02]  /*28c0*/  HFMA2 R11, -RZ, RZ, 0, 0 ;  /* 0x00000000ff0b7431 */ /* 0x01ffe400000001ff */
[----:B------:R-:W-:-:S05]  /*28d0*/  IMAD.MOV.U32 R10, RZ, RZ, R20 ;  /* 0x000000ffff0a7224 */ /* 0x000fca00078e0014 */
[----:B------:R0:W-:Y:S02]  /*28e0*/  REDG.E.ADD.64.STRONG.GPU desc[UR16][R8.64+0x2c00], R10 ;  /* 0x002c000a0800798e */ /* 0x0001e4000c12e510 */
.L_x_179:
[----:B------:R-:W-:Y:S05]  /*28f0*/  BSYNC.RECONVERGENT B1 ;  /* 0x0000000000017941 */ /* 0x000fea0003800200 */
.L_x_178:
[----:B------:R-:W-:Y:S04]  /*2900*/  BSSY.RECONVERGENT B1, `(.L_x_180) ;  /* 0x0000005000017945 */ /* 0x000fe80003800200 */
[----:B------:R-:W-:Y:S05]  /*2910*/  @!P4 BRA `(.L_x_181) ;  /* 0x00000000000cc947 */ /* 0x000fea0003800000 */
[----:B01234-:R-:W-:Y:S02]  /*2920*/  IMAD.MOV.U32 R10, RZ, RZ, R21 ;  /* 0x000000ffff0a7224 */ /* 0x01ffe400078e0015 */
[----:B------:R-:W-:-:S05]  /*2930*/  IMAD.MOV.U32 R11, RZ, RZ, RZ ;  /* 0x000000ffff0b7224 */ /* 0x000fca00078e00ff */
[----:B------:R0:W-:Y:S02]  /*2940*/  REDG.E.ADD.64.STRONG.GPU desc[UR16][R8.64+0x3400], R10 ;  /* 0x0034000a0800798e */ /* 0x0001e4000c12e510 */
.L_x_181:
[----:B------:R-:W-:Y:S05]  /*2950*/  BSYNC.RECONVERGENT B1 ;  /* 0x0000000000017941 */ /* 0x000fea0003800200 */
.L_x_180:
[----:B------:R-:W-:Y:S04]  /*2960*/  BSSY.RECONVERGENT B1, `(.L_x_182) ;  /* 0x0000005000017945 */ /* 0x000fe80003800200 */
[----:B------:R-:W-:Y:S05]  /*2970*/  @!P5 BRA `(.L_x_183) ;  /* 0x00000000000cd947 */ /* 0x000fea0003800000 */
[----:B01234-:R-:W-:Y:S02]  /*2980*/  IMAD.MOV.U32 R10, RZ, RZ, R22 ;  /* 0x000000ffff0a7224 */ /* 0x01ffe400078e0016 */
[----:B------:R-:W-:-:S05]  /*2990*/  IMAD.MOV.U32 R11, RZ, RZ, RZ ;  /* 0x000000ffff0b7224 */ /* 0x000fca00078e00ff */
[----:B------:R0:W-:Y:S02]  /*29a0*/  REDG.E.ADD.64.STRONG.GPU desc[UR16][R8.64+0x3c00], R10 ;  /* 0x003c000a0800798e */ /* 0x0001e4000c12e510 */
.L_x_183:
[----:B------:R-:W-:Y:S05]  /*29b0*/  BSYNC.RECONVERGENT B1 ;  /* 0x0000000000017941 */ /* 0x000fea0003800200 */
.L_x_182:
[----:B------:R-:W-:Y:S05]  /*29c0*/  @P0 BRA `(.L_x_184) ;  /* 0xfffffff800e80947 */ /* 0x000fea000383ffff */
[----:B------:R-:W-:-:S07]  /*29d0*/  IMAD.MOV.U32 R3, RZ, RZ, R4 ;  /* 0x000000ffff037224 */ /* 0x000fce00078e0004 */
.L_x_167:
[----:B------:R-:W-:-:S13]  /*29e0*/  ISETP.NE.AND P0, PT, R12, RZ, PT ;  /* 0x000000ff0c00720c */ /* 0x000fda0003f05270 */
[----:B------:R-:W-:Y:S05]  /*29f0*/  @!P0 BRA `(.L_x_132) ;  /* 0x00000004006c8947 */ /* 0x000fea0003800000 */
[----:B------:R-:W-:-:S13]  /*2a00*/  ISETP.GE.U32.AND P0, PT, R5, 0x3, PT ;  /* 0x000000030500780c */ /* 0x000fda0003f06070 */
[----:B------:R-:W-:Y:S05]  /*2a10*/  @!P0 BRA `(.L_x_185) ;  /* 0x0000000000c08947 */ /* 0x000fea0003800000 */
[----:B------:R-:W-:Y:S01]  /*2a20*/  IMAD R4, R3, 0x400, R0 ;  /* 0x0000040003047824 */ /* 0x000fe200078e0200 */
[----:B------:R-:W-:Y:S04]  /*2a30*/  BSSY.RECONVERGENT B1, `(.L_x_186) ;  /* 0x000000f000017945 */ /* 0x000fe80003800200 */
[----:B01234-:R-:W0:Y:S04]  /*2a40*/  LDS R6, [R4+0x200] ;  /* 0x0002000004067984 */ /* 0x01fe280000000800 */
        /* <DEDUP_REMOVED lines=13> */
.L_x_187:
[----:B------:R-:W-:Y:S05]  /*2b20*/  BSYNC.RECONVERGENT B1 ;  /* 0x0000000000017941 */ /* 0x000fea0003800200 */
.L_x_186:
[----:B------:R-:W-:Y:S04]  /*2b30*/  BSSY.RECONVERGENT B1, `(.L_x_188) ;  /* 0x0000009000017945 */ /* 0x000fe80003800200 */
[----:B------:R-:W-:Y:S05]  /*2b40*/  @!P1 BRA `(.L_x_189) ;  /* 0x00000000001c9947 */ /* 0x000fea0003800000 */
[----:B0-----:R-:W0:Y:S01]  /*2b50*/  LDC.64 R4, c[0x0][0x380] ;  /* 0x0000e000ff047b82 */ /* 0x001e220000000a00 */
[----:B------:R-:W-:Y:S01]  /*2b60*/  LEA R7, R3, R36, 0x8 ;  /* 0x0000002403077211 */ /* 0x000fe200078e40ff */
[----:B------:R-:W-:-:S04]  /*2b70*/  IMAD.MOV.U32 R6, RZ, RZ, R8 ;  /* 0x000000ffff067224 */ /* 0x000fc800078e0008 */
[----:B------:R-:W-:-:S04]  /*2b80*/  VIADD R7, R7, 0x100 ;  /* 0x0000010007077836 */ /* 0x000fc80000000000 */
[----:B0-----:R-:W-:-:S04]  /*2b90*/  IMAD.WIDE.U32 R4, R7, 0x8, R4 ;  /* 0x0000000807047825 */ /* 0x001fc800078e0004 */
[----:B------:R-:W-:-:S05]  /*2ba0*/  IMAD.MOV.U32 R7, RZ, RZ, RZ ;  /* 0x000000ffff077224 */ /* 0x000fca00078e00ff */
[----:B------:R1:W-:Y:S02]  /*2bb0*/  REDG.E.ADD.64.STRONG.GPU desc[UR16][R4.64+0x400], R6 ;  /* 0x000400060400798e */ /* 0x0003e4000c12e510 */
.L_x_189:
[----:B------:R-:W-:Y:S05]  /*2bc0*/  BSYNC.RECONVERGENT B1 ;  /* 0x0000000000017941 */ /* 0x000fea0003800200 */
.L_x_188:
[----:B------:R-:W-:Y:S04]  /*2bd0*/  BSSY.RECONVERGENT B1, `(.L_x_190) ;  /* 0x0000009000017945 */ /* 0x000fe80003800200 */
[----:B------:R-:W-:Y:S05]  /*2be0*/  @!P2 BRA `(.L_x_191) ;  /* 0x00000000001ca947 */ /* 0x000fea0003800000 */
[----:B01----:R-:W0:Y:S01]  /*2bf0*/  LDC.64 R4, c[0x0][0x380] ;  /* 0x0000e000ff047b82 */ /* 0x003e220000000a00 */
[----:B------:R-:W-:Y:S02]  /*2c00*/  IMAD R7, R3, 0x100, R36 ;  /* 0x0000010003077824 */ /* 0x000fe400078e0224 */
[----:B------:R-:W-:Y:S02]  /*2c10*/  IMAD.MOV.U32 R6, RZ, RZ, R9 ;  /* 0x000000ffff067224 */ /* 0x000fe400078e0009 */
[----:B------:R-:W-:-:S04]  /*2c20*/  VIADD R7, R7, 0x200 ;  /* 0x0000020007077836 */ /* 0x000fc80000000000 */
[----:B0-----:R-:W-:-:S04]  /*2c30*/  IMAD.WIDE.U32 R4, R7, 0x8, R4 ;  /* 0x0000000807047825 */ /* 0x001fc800078e0004 */
[----:B------:R-:W-:-:S05]  /*2c40*/  IMAD.MOV.U32 R7, RZ, RZ, RZ ;  /* 0x000000ffff077224 */ /* 0x000fca00078e00ff */
[----:B------:R2:W-:Y:S02]  /*2c50*/  REDG.E.ADD.64.STRONG.GPU desc[UR16][R4.64+0x400], R6 ;  /* 0x000400060400798e */ /* 0x0005e4000c12e510 */
.L_x_191:
[----:B------:R-:W-:Y:S05]  /*2c60*/  BSYNC.RECONVERGENT B1 ;  /* 0x0000000000017941 */ /* 0x000fea0003800200 */
.L_x_190:
[----:B------:R-:W-:Y:S04]  /*2c70*/  BSSY.RECONVERGENT B1, `(.L_x_192) ;  /* 0x0000009000017945 */ /* 0x000fe80003800200 */
[----:B------:R-:W-:Y:S05]  /*2c80*/  @!P3 BRA `(.L_x_193) ;  /* 0x00000000001cb947 */ /* 0x000fea0003800000 */
[----:B012---:R-:W0:Y:S01]  /*2c90*/  LDC.64 R4, c[0x0][0x380] ;  /* 0x0000e000ff047b82 */ /* 0x007e220000000a00 */
[----:B------:R-:W-:Y:S02]  /*2ca0*/  IMAD R7, R3, 0x100, R36 ;  /* 0x0000010003077824 */ /* 0x000fe400078e0224 */
[----:B------:R-:W-:-:S03]  /*2cb0*/  IMAD.MOV.U32 R6, RZ, RZ, R10 ;  /* 0x000000ffff067224 */ /* 0x000fc600078e000a */
[----:B------:R-:W-:-:S05]  /*2cc0*/  IADD3 R7, PT, PT, R7, 0x300, RZ ;  /* 0x0000030007077810 */ /* 0x000fca0007ffe0ff */
[----:B0-----:R-:W-:-:S04]  /*2cd0*/  IMAD.WIDE.U32 R4, R7, 0x8, R4 ;  /* 0x0000000807047825 */ /* 0x001fc800078e0004 */
[----:B------:R-:W-:-:S05]  /*2ce0*/  IMAD.MOV.U32 R7, RZ, RZ, RZ ;  /* 0x000000ffff077224 */ /* 0x000fca00078e00ff */
[----:B------:R3:W-:Y:S02]  /*2cf0*/  REDG.E.ADD.64.STRONG.GPU desc[UR16][R4.64+0x400], R6 ;  /* 0x000400060400798e */ /* 0x0007e4000c12e510 */
.L_x_193:
[----:B------:R-:W-:Y:S05]  /*2d00*/  BSYNC.RECONVERGENT B1 ;  /* 0x0000000000017941 */ /* 0x000fea0003800200 */
.L_x_192:
[----:B------:R-:W-:-:S07]  /*2d10*/  VIADD R3, R3, 0x4 ;  /* 0x0000000403037836 */ /* 0x000fce0000000000 */
.L_x_185:
[----:B------:R-:W-:-:S13]  /*2d20*/  ISETP.NE.AND P0, PT, R13, RZ, PT ;  /* 0x000000ff0d00720c */ /* 0x000fda0003f05270 */
[----:B------:R-:W-:Y:S05]  /*2d30*/  @!P0 BRA `(.L_x_132) ;  /* 0x00000000009c8947 */ /* 0x000fea0003800000 */
[----:B------:R-:W-:-:S13]  /*2d40*/  ISETP.NE.AND P0, PT, R15, RZ, PT ;  /* 0x000000ff0f00720c */ /* 0x000fda0003f05270 */
[----:B------:R-:W-:Y:S05]  /*2d50*/  @!P0 BRA `(.L_x_194) ;  /* 0x0000000000648947 */ /* 0x000fea0003800000 */
[----:B0123--:R-:W-:Y:S01]  /*2d60*/  IMAD R4, R3, 0x400, R0 ;  /* 0x0000040003047824 */ /* 0x00ffe200078e0200 */
[----:B------:R-:W-:Y:S04]  /*2d70*/  BSSY.RECONVERGENT B1, `(.L_x_195) ;  /* 0x000000c000017945 */ /* 0x000fe80003800200 */
[----:B----4-:R-:W0:Y:S04]  /*2d80*/  LDS R8, [R4+0x200] ;  /* 0x0002000004087984 */ /* 0x010e280000000800 */
[----:B------:R-:W1:Y:S01]  /*2d90*/  LDS R9, [R4+0x600] ;  /* 0x0006000004097984 */ /* 0x000e620000000800 */
[----:B0-----:R-:W-:-:S02]  /*2da0*/  ISETP.NE.AND P0, PT, R8, RZ, PT ;  /* 0x000000ff0800720c */ /* 0x001fc40003f05270 */
[----:B-1----:R-:W-:-:S11]  /*2db0*/  ISETP.NE.AND P1, PT, R9, RZ, PT ;  /* 0x000000ff0900720c */ /* 0x002fd60003f25270 */
[----:B------:R-:W-:Y:S05]  /*2dc0*/  @!P0 BRA `(.L_x_196) ;  /* 0x0000000000188947 */ /* 0x000fea0003800000 */
[----:B------:R-:W0:Y:S01]  /*2dd0*/  LDC.64 R4, c[0x0][0x380] ;  /* 0x0000e000ff047b82 */ /* 0x000e220000000a00 */
[----:B------:R-:W-:-:S04]  /*2de0*/  IMAD R7, R3, 0x100, R36 ;  /* 0x0000010003077824 */ /* 0x000fc800078e0224 */
[----:B0-----:R-:W-:-:S04]  /*2df0*/  IMAD.WIDE.U32 R6, R7, 0x8, R4 ;  /* 0x0000000807067825 */ /* 0x001fc800078e0004 */
[----:B------:R-:W-:Y:S02]  /*2e00*/  IMAD.MOV.U32 R4, RZ, RZ, R8 ;  /* 0x000000ffff047224 */ /* 0x000fe400078e0008 */
[----:B------:R-:W-:-:S05]  /*2e10*/  IMAD.MOV.U32 R5, RZ, RZ, RZ ;  /* 0x000000ffff057224 */ /* 0x000fca00078e00ff */
[----:B------:R0:W-:Y:S02]  /*2e20*/  REDG.E.ADD.64.STRONG.GPU desc[UR16][R6.64+0x400], R4 ;  /* 0x000400040600798e */ /* 0x0001e4000c12e510 */
.L_x_196:
[----:B------:R-:W-:Y:S05]  /*2e30*/  BSYNC.RECONVERGENT B1 ;  /* 0x0000000000017941 */ /* 0x000fea0003800200 */
.L_x_195:
[----:B------:R-:W-:Y:S04]  /*2e40*/  BSSY.RECONVERGENT B1, `(.L_x_197) ;  /* 0x0000009000017945 */ /* 0x000fe80003800200 */
[----:B------:R-:W-:Y:S05]  /*2e50*/  @!P1 BRA `(.L_x_198) ;  /* 0x00000000001c9947 */ /* 0x000fea0003800000 */
[----:B0-----:R-:W0:Y:S01]  /*2e60*/  LDC.64 R4, c[0x0][0x380] ;  /* 0x0000e000ff047b82 */ /* 0x001e220000000a00 */
[----:B------:R-:W-:-:S05]  /*2e70*/  IMAD R6, R3, 0x100, R36 ;  /* 0x0000010003067824 */ /* 0x000fca00078e0224 */
[----:B------:R-:W-:-:S05]  /*2e80*/  IADD3 R7, PT, PT, R6, 0x100, RZ ;  /* 0x0000010006077810 */ /* 0x000fca0007ffe0ff */
[----:B0-----:R-:W-:-:S04]  /*2e90*/  IMAD.WIDE.U32 R6, R7, 0x8, R4 ;  /* 0x0000000807067825 */ /* 0x001fc800078e0004 */
[----:B------:R-:W-:Y:S02]  /*2ea0*/  IMAD.MOV.U32 R4, RZ, RZ, R9 ;  /* 0x000000ffff047224 */ /* 0x000fe400078e0009 */
[----:B------:R-:W-:-:S05]  /*2eb0*/  IMAD.MOV.U32 R5, RZ, RZ, RZ ;  /* 0x000000ffff057224 */ /* 0x000fca00078e00ff */
[----:B------:R1:W-:Y:S02]  /*2ec0*/  REDG.E.ADD.64.STRONG.GPU desc[UR16][R6.64+0x400], R4 ;  /* 0x000400040600798e */ /* 0x0003e4000c12e510 */
.L_x_198:
[----:B------:R-:W-:Y:S05]  /*2ed0*/  BSYNC.RECONVERGENT B1 ;  /* 0x0000000000017941 */ /* 0x000fea0003800200 */
.L_x_197:
[----:B------:R-:W-:-:S07]  /*2ee0*/  VIADD R3, R3, 0x2 ;  /* 0x0000000203037836 */ /* 0x000fce0000000000 */
.L_x_194:
[----:B------:R-:W-:-:S13]  /*2ef0*/  ISETP.NE.AND P0, PT, R2, RZ, PT ;  /* 0x000000ff0200720c */ /* 0x000fda0003f05270 */
[----:B------:R-:W-:Y:S05]  /*2f00*/  @!P0 BRA `(.L_x_132) ;  /* 0x0000000000288947 */ /* 0x000fea0003800000 */
[----:B------:R-:W-:-:S05]  /*2f10*/  IMAD R2, R3, 0x400, R0 ;  /* 0x0000040003027824 */ /* 0x000fca00078e0200 */
[----:B01234-:R-:W0:Y:S02]  /*2f20*/  LDS R6, [R2+0x200] ;  /* 0x0002000002067984 */ /* 0x01fe240000000800 */
[----:B0-----:R-:W-:-:S13]  /*2f30*/  ISETP.NE.AND P0, PT, R6, RZ, PT ;  /* 0x000000ff0600720c */ /* 0x001fda0003f05270 */
[----:B------:R-:W-:Y:S05]  /*2f40*/  @!P0 BRA `(.L_x_132) ;  /* 0x0000000000188947 */ /* 0x000fea0003800000 */
[----:B------:R-:W0:Y:S01]  /*2f50*/  LDC.64 R4, c[0x0][0x380] ;  /* 0x0000e000ff047b82 */ /* 0x000e220000000a00 */
[----:B------:R-:W-:-:S04]  /*2f60*/  IMAD R3, R3, 0x100, R36 ;  /* 0x0000010003037824 */ /* 0x000fc800078e0224 */
[----:B0-----:R-:W-:-:S04]  /*2f70*/  IMAD.WIDE.U32 R2, R3, 0x8, R4 ;  /* 0x0000000803027825 */ /* 0x001fc800078e0004 */
[----:B------:R-:W-:Y:S02]  /*2f80*/  IMAD.MOV.U32 R4, RZ, RZ, R6 ;  /* 0x000000ffff047224 */ /* 0x000fe400078e0006 */
[----:B------:R-:W-:-:S05]  /*2f90*/  IMAD.MOV.U32 R5, RZ, RZ, RZ ;  /* 0x000000ffff057224 */ /* 0x000fca00078e00ff */
[----:B------:R0:W-:Y:S02]  /*2fa0*/  REDG.E.ADD.64.STRONG.GPU desc[UR16][R2.64+0x400], R4 ;  /* 0x000400040200798e */ /* 0x0001e4000c12e510 */
.L_x_132:
[----:B------:R-:W-:Y:S05]  /*2fb0*/  BSYNC.RECONVERGENT B0 ;  /* 0x0000000000007941 */ /* 0x000fea0003800200 */
.L_x_131:
[----:B------:R-:W1:Y:S01]  /*2fc0*/  LDCU.64 UR4, c[0x0][0x390] ;  /* 0x00007200ff0477ac */ /* 0x000e620008000a00 */
[----:B------:R-:W-:-:S04]  /*2fd0*/  UIADD3 UR6, UP1, UPT, UR6, 0x1, URZ ;  /* 0x0000000106067890 */ /* 0x000fc8000ff3e0ff */
[----:B------:R-:W-:Y:S02]  /*2fe0*/  UIADD3.X UR7, UPT, UPT, URZ, UR7, URZ, UP1, !UPT ;  /* 0x00000007ff077290 */ /* 0x000fe40008ffe4ff */
[----:B-1----:R-:W-:-:S04]  /*2ff0*/  UIADD3 UR9, UP0, UPT, UR4, -0x1, URZ ;  /* 0xffffffff04097890 */ /* 0x002fc8000ff1e0ff */
[----:B------:R-:W-:-:S04]  /*3000*/  UIADD3.X UR10, UPT, UPT, UR5, -0x1, URZ, UP0, !UPT ;  /* 0xffffffff050a7890 */ /* 0x000fc800087fe4ff */
[----:B------:R-:W-:-:S04]  /*3010*/  USHF.R.U64 UR9, UR9, 0x1e, UR10 ;  /* 0x0000001e09097899 */ /* 0x000fc8000800120a */
[----:B------:R-:W-:-:S04]  /*3020*/  UIADD3 UR9, UP0, UPT, UR9, 0x1, URZ ;  /* 0x0000000109097890 */ /* 0x000fc8000ff1e0ff */
[----:B------:R-:W-:Y:S02]  /*3030*/  ULEA.HI.X UR10, UR10, URZ, URZ, 0x2, UP0 ;  /* 0x000000ff0a0a7291 */ /* 0x000fe400080f14ff */
[----:B------:R-:W-:-:S04]  /*3040*/  UISETP.LT.U32.AND UP0, UPT, UR9, UR4, UPT ;  /* 0x000000040900728c */ /* 0x000fc8000bf01070 */
[----:B------:R-:W-:-:S04]  /*3050*/  UISETP.LT.U32.AND.EX UP0, UPT, UR10, UR5, UPT, UP0 ;  /* 0x000000050a00728c */ /* 0x000fc8000bf01100 */
[----:B------:R-:W-:Y:S02]  /*3060*/  USEL UR4, UR9, UR4, UP0 ;  /* 0x0000000409047287 */ /* 0x000fe40008000000 */
[----:B------:R-:W-:Y:S02]  /*3070*/  USEL UR5, UR10, UR5, UP0 ;  /* 0x000000050a057287 */ /* 0x000fe40008000000 */
[----:B------:R-:W-:-:S04]  /*3080*/  UISETP.NE.U32.AND UP0, UPT, UR6, UR4, UPT ;  /* 0x000000040600728c */ /* 0x000fc8000bf05070 */
[----:B------:R-:W-:Y:S01]  /*3090*/  UISETP.NE.AND.EX UP0, UPT, UR7, UR5, UPT, UP0 ;  /* 0x000000050700728c */ /* 0x000fe2000bf05300 */
[----:B------:R-:W-:Y:S08]  /*30a0*/  BAR.SYNC.DEFER_BLOCKING 0x0 ;  /* 0x0000000000007b1d */ /* 0x000ff00000010000 */
[----:B------:R-:W-:Y:S05]  /*30b0*/  BRA.U UP0, `(.L_x_199) ;  /* 0xffffffd1003c7547 */ /* 0x000fea000b83ffff */
[----:B------:R-:W-:Y:S05]  /*30c0*/  EXIT ;  /* 0x000000000000794d */ /* 0x000fea0003800000 */
.L_x_200:
        /* <DEDUP_REMOVED lines=11> */
.L_x_249:


//--------------------- .text._ZN3cub18CUB_300001_SM_10006detail10radix_sort31DeviceRadixSortSingleTileKernelINS1_5radix10policy_hubIlNS0_8NullTypeEyE10Policy1000ELNS0_9SortOrderE0ElS6_yNS1_21identity_decomposer_tEEEvPKT1_PSB_PKT2_PSF_T3_iiT4_ --------------------------
	.section	.text._ZN3cub18CUB_300001_SM_10006detail10radix_sort31DeviceRadixSortSingleTileKernelINS1_5radix10policy_hubIlNS0_8NullTypeEyE10Policy1000ELNS0_9SortOrderE0ElS6_yNS1_21identity_decomposer_tEEEvPKT1_PSB_PKT2_PSF_T3_iiT4_,"ax",@progbits
	.align	128
        .global         _ZN3cub18CUB_300001_SM_10006detail10radix_sort31DeviceRadixSortSingleTileKernelINS1_5radix10policy_hubIlNS0_8NullTypeEyE10Policy1000ELNS0_9SortOrderE0ElS6_yNS1_21identity_decomposer_tEEEvPKT1_PSB_PKT2_PSF_T3_iiT4_
        .type           _ZN3cub18CUB_300001_SM_10006detail10radix_sort31DeviceRadixSortSingleTileKernelINS1_5radix10policy_hubIlNS0_8NullTypeEyE10Policy1000ELNS0_9SortOrderE0ElS6_yNS1_21identity_decomposer_tEEEvPKT1_PSB_PKT2_PSF_T3_iiT4_,@function
        .size           _ZN3cub18CUB_300001_SM_10006detail10radix_sort31DeviceRadixSortSingleTileKernelINS1_5radix10policy_hubIlNS0_8NullTypeEyE10Policy1000ELNS0_9SortOrderE0ElS6_yNS1_21identity_decomposer_tEEEvPKT1_PSB_PKT2_PSF_T3_iiT4_,(.L_x_250 - _ZN3cub18CUB_300001_SM_10006detail10radix_sort31DeviceRadixSortSingleTileKernelINS1_5radix10policy_hubIlNS0_8NullTypeEyE10Policy1000ELNS0_9SortOrderE0ElS6_yNS1_21identity_decomposer_tEEEvPKT1_PSB_PKT2_PSF_T3_iiT4_)
        .other          _ZN3cub18CUB_300001_SM_10006detail10radix_sort31DeviceRadixSortSingleTileKernelINS1_5radix10policy_hubIlNS0_8NullTypeEyE10Policy1000ELNS0_9SortOrderE0ElS6_yNS1_21identity_decomposer_tEEEvPKT1_PSB_PKT2_PSF_T3_iiT4_,@"STO_CUDA_ENTRY STV_DEFAULT"
_ZN3cub18CUB_300001_SM_10006detail10radix_sort31DeviceRadixSortSingleTileKernelINS1_5radix10policy_hubIlNS0_8NullTypeEyE10Policy1000ELNS0_9SortOrderE0ElS6_yNS1_21identity_decomposer_tEEEvPKT1_PSB_PKT2_PSF_T3_iiT4_:
.text._ZN3cub18CUB_300001_SM_10006detail10radix_sort31DeviceRadixSortSingleTileKernelINS1_5radix10policy_hubIlNS0_8NullTypeEyE10Policy1000ELNS0_9SortOrderE0ElS6_yNS1_21identity_decomposer_tEEEvPKT1_PSB_PKT2_PSF_T3_iiT4_:
[----:B------:R-:W-:Y:S01]  /*0000*/  LDC R1, c[0x0][0x37c] ;  /* 0x0000df00ff017b82 */ /* 0x000fe20000000800 */
[----:B------:R-:W0:Y:S01]  /*0010*/  S2R R0, SR_TID.X ;  /* 0x0000000000007919 */ /* 0x000e220000002100 */
[----:B------:R-:W1:Y:S06]  /*0020*/  LDCU UR4, c[0x0][0x3a0] ;  /* 0x00007400ff0477ac */ /* 0x000e6c0008000800 */
[----:B------:R-:W2:Y:S01]  /*0030*/  LDC.64 R2, c[0x0][0x380] ;  /* 0x0000e000ff027b82 */ /* 0x000ea20000000a00 */
[----:B------:R-:W3:Y:S01]  /*0040*/  LDCU.64 UR10, c[0x0][0x358] ;  /* 0x00006b00ff0a77ac */ /* 0x000ee20008000a00 */
[----:B------:R-:W-:-:S02]  /*0050*/  IMAD.MOV.U32 R12, RZ, RZ, -0x1 ;  /* 0xffffffffff0c7424 */ /* 0x000fc400078e00ff */
[----:B------:R-:W-:-:S04]  /*0060*/  IMAD.MOV.U32 R13, RZ, RZ, -0x1 ;  /* 0xffffffffff0d7424 */ /* 0x000fc800078e00ff */
[----:B------:R-:W4:Y:S01]  /*0070*/  S2UR UR6, SR_CgaCtaId ;  /* 0x00000000000679c3 */ /* 0x000f220000008800 */
[----:B------:R-:W2:Y:S01]  /*0080*/  S2R R82, SR_LANEID ;  /* 0x0000000000527919 */ /* 0x000ea20000000000 */
[----:B------:R-:W-:Y:S01]  /*0090*/  IMAD.MOV.U32 R48, RZ, RZ, -0x1 ;  /* 0xffffffffff307424 */ /* 0x000fe200078e00ff */
[----:B------:R-:W1:Y:S01]  /*00a0*/  LDCU UR9, c[0x0][0x3ac] ;  /* 0x00007580ff0977ac */ /* 0x000e620008000800 */
[----:B0-----:R-:W-:-:S04]  /*00b0*/  IMAD R5, R0, 0x9, RZ ;  /* 0x0000000900057824 */ /* 0x001fc800078e02ff */
[C---:B------:R-:W-:Y:S01]  /*00c0*/  VIADD R4, R5.reuse, 0x1 ;  /* 0x0000000105047836 */ /* 0x040fe20000000000 */
[C---:B-1----:R-:W-:Y:S01]  /*00d0*/  ISETP.GE.AND P6, PT, R5.reuse, UR4, PT ;  /* 0x0000000405007c0c */ /* 0x042fe2000bfc6270 */
[----:B--2---:R-:W-:-:S03]  /*00e0*/  IMAD.WIDE.U32 R2, R5, 0x8, R2 ;  /* 0x0000000805027825 */ /* 0x004fc600078e0002 */
[----:B------:R-:W-:-:S09]  /*00f0*/  ISETP.GE.AND P0, PT, R4, UR4, PT ;  /* 0x0000000404007c0c */ /* 0x000fd2000bf06270 */
[----:B---3--:R-:W2:Y:S04]  /*0100*/  @!P6 LDG.E.64 R14, desc[UR10][R2.64] ;  /* 0x0000000a020ee981 */ /* 0x008ea8000c1e1b00 */
[----:B------:R-:W3:Y:S01]  /*0110*/  @!P0 LDG.E.64 R8, desc[UR10][R2.64+0x8] ;  /* 0x0000080a02088981 */ /* 0x000ee2000c1e1b00 */
[C---:B------:R-:W-:Y:S02]  /*0120*/  VIADD R4, R5.reuse, 0x2 ;  /* 0x0000000205047836 */ /* 0x040fe40000000000 */
[----:B------:R-:W-:-:S03]  /*0130*/  VIADD R6, R5, 0x4 ;  /* 0x0000000405067836 */ /* 0x000fc60000000000 */
[----:B------:R-:W-:Y:S01]  /*0140*/  ISETP.GE.AND P1, PT, R4, UR4, PT ;  /* 0x0000000404007c0c */ /* 0x000fe2000bf26270 */
[----:B------:R-:W-:Y:S01]  /*0150*/  VIADD R4, R5, 0x3 ;  /* 0x0000000305047836 */ /* 0x000fe20000000000 */
[----:B------:R-:W-:-:S04]  /*0160*/  ISETP.GE.AND P3, PT, R6, UR4, PT ;  /* 0x0000000406007c0c */ /* 0x000fc8000bf66270 */
[----:B------:R-:W-:Y:S01]  /*0170*/  ISETP.GE.AND P2, PT, R4, UR4, PT ;  /* 0x0000000404007c0c */ /* 0x000fe2000bf46270 */
[C---:B------:R-:W-:Y:S02]  /*0180*/  VIADD R4, R5.reuse, 0x5 ;  /* 0x0000000505047836 */ /* 0x040fe40000000000 */
[----:B------:R-:W-:-:S03]  /*0190*/  VIADD R6, R5, 0x7 ;  /* 0x0000000705067836 */ /* 0x000fc60000000000 */
[----:B------:R-:W-:Y:S01]  /*01a0*/  ISETP.GE.AND P4, PT, R4, UR4, PT ;  /* 0x0000000404007c0c */ /* 0x000fe2000bf86270 */
[C---:B------:R-:W-:Y:S01]  /*01b0*/  VIADD R4, R5.reuse, 0x6 ;  /* 0x0000000605047836 */ /* 0x040fe20000000000 */
[----:B------:R-:W5:Y:S01]  /*01c0*/  @!P1 LDG.E.64 R10, desc[UR10][R2.64+0x10] ;  /* 0x0000100a020a9981 */ /* 0x000f62000c1e1b00 */
[----:B------:R-:W-:-:S03]  /*01d0*/  VIADD R5, R5, 0x8 ;  /* 0x0000000805057836 */ /* 0x000fc60000000000 */
[----:B------:R-:W-:Y:S01]  /*01e0*/  ISETP.GE.AND P5, PT, R4, UR4, PT ;  /* 0x0000000404007c0c */ /* 0x000fe2000bfa6270 */
[----:B------:R-:W4:Y:S04]  /*01f0*/  @!P2 LDG.E.64 R18, desc[UR10][R2.64+0x18] ;  /* 0x0000180a0212a981 */ /* 0x000f28000c1e1b00 */
[----:B------:R-:W4:Y:S01]  /*0200*/  @!P3 LDG.E.64 R20, desc[UR10][R2.64+0x20] ;  /* 0x0000200a0214b981 */ /* 0x000f22000c1e1b00 */
[----:B--2---:R-:W-:Y:S01]  /*0210*/  @!P6 IMAD.MOV.U32 R12, RZ, RZ, R14 ;  /* 0x000000ffff0ce224 */ /* 0x004fe200078e000e */
[----:B------:R-:W-:Y:S01]  /*0220*/  @!P6 LOP3.LUT R13, R15, 0x80000000, RZ, 0x3c, !PT ;  /* 0x800000000f0de812 */ /* 0x000fe200078e3cff */
[----:B------:R-:W-:Y:S01]  /*0230*/  IMAD.MOV.U32 R14, RZ, RZ, -0x1 ;  /* 0xffffffffff0e7424 */ /* 0x000fe200078e00ff */
[----:B------:R-:W-:Y:S01]  /*0240*/  MOV R15, 0xffffffff ;  /* 0xffffffff000f7802 */ /* 0x000fe20000000f00 */
[----:B---3--:R-:W-:Y:S01]  /*0250*/  @!P0 IMAD.MOV.U32 R14, RZ, RZ, R8 ;  /* 0x000000ffff0e8224 */ /* 0x008fe200078e0008 */
[----:B------:R-:W-:-:S02]  /*0260*/  @!P0 LOP3.LUT R15, R9, 0x80000000, RZ, 0x3c, !PT ;  /* 0x80000000090f8812 */ /* 0x000fc400078e3cff */
[----:B------:R-:W-:Y:S02]  /*0270*/  ISETP.GE.AND P6, PT, R6, UR4, PT ;  /* 0x0000000406007c0c */ /* 0x000fe4000bfc6270 */
[----:B------:R-:W-:Y:S01]  /*0280*/  ISETP.GE.AND P0, PT, R5, UR4, PT ;  /* 0x0000000405007c0c */ /* 0x000fe2000bf06270 */
[----:B------:R-:W2:Y:S01]  /*0290*/  @!P4 LDG.E.64 R6, desc[UR10][R2.64+0x28] ;  /* 0x0000280a0206c981 */ /* 0x000ea2000c1e1b00 */
[----:B------:R-:W0:Y:S03]  /*02a0*/  LDCU.64 UR4, c[0x0][0x3a8] ;  /* 0x00007500ff0477ac */ /* 0x000e260008000a00 */
[----:B------:R-:W3:Y:S06]  /*02b0*/  @!P5 LDG.E.64 R4, desc[UR10][R2.64+0x30] ;  /* 0x0000300a0204d981 */ /* 0x000eec000c1e1b00 */
[----:B------:R-:W3:Y:S04]  /*02c0*/  @!P6 LDG.E.64 R22, desc[UR10][R2.64+0x38] ;  /* 0x0000380a0216e981 */ /* 0x000ee8000c1e1b00 */
[----:B------:R-:W3:Y:S01]  /*02d0*/  @!P0 LDG.E.64 R24, desc[UR10][R2.64+0x40] ;  /* 0x0000400a02188981 */ /* 0x000ee2000c1e1b00 */
[----:B------:R-:W-:Y:S01]  /*02e0*/  IMAD.MOV.U32 R49, RZ, RZ, -0x1 ;  /* 0xffffffffff317424 */ /* 0x000fe200078e00ff */
[----:B-----5:R-:W-:Y:S01]  /*02f0*/  @!P1 LOP3.LUT R49, R11, 0x80000000, RZ, 0x3c, !PT ;  /* 0x800000000b319812 */ /* 0x020fe200078e3cff */
[----:B------:R-:W-:Y:S01]  /*0300*/  @!P1 IMAD.MOV.U32 R48, RZ, RZ, R10 ;  /* 0x000000ffff309224 */ /* 0x000fe200078e000a */
[----:B------:R-:W-:Y:S01]  /*0310*/  SHF.R.U32.HI R83, RZ, 0x5, R0 ;  /* 0x00000005ff537819 */ /* 0x000fe20000011600 */
[----:B0-----:R-:W-:Y:S01]  /*0320*/  UIADD3 UR7, UPT, UPT, UR4, 0x6, URZ ;  /* 0x0000000604077890 */ /* 0x001fe2000fffe0ff */
[----:B------:R-:W-:Y:S01]  /*0330*/  IMAD.MOV.U32 R10, RZ, RZ, -0x1 ;  /* 0xffffffffff0a7424 */ /* 0x000fe200078e00ff */
[----:B------:R-:W-:Y:S01]  /*0340*/  UIADD3 UR5, UPT, UPT, -UR4, UR5, URZ ;  /* 0x0000000504057290 */ /* 0x000fe2000fffe1ff */
[----:B------:R-:W-:-:S02]  /*0350*/  IMAD.MOV.U32 R11, RZ, RZ, -0x1 ;  /* 0xffffffffff0b7424 */ /* 0x000fc400078e00ff */
[----:B------:R-:W-:Y:S01]  /*0360*/  UMOV UR4, 0x400 ;  /* 0x0000040000047882 */ /* 0x000fe20000000000 */
[----:B------:R-:W-:Y:S01]  /*0370*/  IMAD.MOV.U32 R8, RZ, RZ, -0x1 ;  /* 0xffffffffff087424 */ /* 0x000fe200078e00ff */
[----:B----4-:R-:W-:Y:S01]  /*0380*/  ULEA UR4, UR6, UR4, 0x18 ;  /* 0x0000000406047291 */ /* 0x010fe2000f8ec0ff */
[----:B------:R-:W-:Y:S02]  /*0390*/  IMAD.MOV.U32 R9, RZ, RZ, -0x1 ;  /* 0xffffffffff097424 */ /* 0x000fe400078e00ff */
[----:B------:R-:W-:Y:S02]  /*03a0*/  IMAD.MOV.U32 R16, RZ, RZ, -0x1 ;  /* 0xffffffffff107424 */ /* 0x000fe400078e00ff */
[----:B------:R-:W-:Y:S01]  /*03b0*/  IMAD.MOV.U32 R17, RZ, RZ, -0x1 ;  /* 0xffffffffff117424 */ /* 0x000fe200078e00ff */
[C---:B------:R-:W-:Y:S01]  /*03c0*/  LEA R31, R0.reuse, UR4, 0x2 ;  /* 0x00000004001f7c11 */ /* 0x040fe2000f8e10ff */
[----:B------:R-:W-:Y:S01]  /*03d0*/  IMAD.MOV.U32 R42, RZ, RZ, -0x1 ;  /* 0xffffffffff2a7424 */ /* 0x000fe200078e00ff */
[----:B------:R-:W-:Y:S01]  /*03e0*/  @!P2 LOP3.LUT R17, R19, 0x80000000, RZ, 0x3c, !PT ;  /* 0x800000001311a812 */ /* 0x000fe200078e3cff */
[----:B------:R-:W-:Y:S01]  /*03f0*/  IMAD.MOV.U32 R43, RZ, RZ, -0x1 ;  /* 0xffffffffff2b7424 */ /* 0x000fe200078e00ff */
[----:B------:R-:W-:Y:S01]  /*0400*/  @!P3 MOV R42, R20 ;  /* 0x00000014002ab202 */ /* 0x000fe20000000f00 */
[C---:B------:R-:W-:Y:S01]  /*0410*/  IMAD R33, R0.reuse, 0x80, R31 ;  /* 0x0000008000217824 */ /* 0x040fe200078e021f */
[----:B------:R-:W-:Y:S01]  /*0420*/  @!P3 LOP3.LUT R43, R21, 0x80000000, RZ, 0x3c, !PT ;  /* 0x80000000152bb812 */ /* 0x000fe200078e3cff */
[----:B------:R-:W-:Y:S01]  /*0430*/  @!P2 IMAD.MOV.U32 R16, RZ, RZ, R18 ;  /* 0x000000ffff10a224 */ /* 0x000fe200078e0012 */
[----:B------:R-:W-:Y:S01]  /*0440*/  LEA R28, R83, UR4, 0x2 ;  /* 0x00000004531c7c11 */ /* 0x000fe2000f8e10ff */
[----:B------:R-:W-:Y:S01]  /*0450*/  IMAD R35, R0, -0x3c, R33 ;  /* 0xffffffc400237824 */ /* 0x000fe200078e0221 */
[----:B------:R-:W-:Y:S01]  /*0460*/  BAR.SYNC.DEFER_BLOCKING 0x0 ;  /* 0x0000000000007b1d */ /* 0x000fe20000010000 */
[----:B--2---:R-:W-:Y:S01]  /*0470*/  @!P4 IMAD.MOV.U32 R10, RZ, RZ, R6 ;  /* 0x000000ffff0ac224 */ /* 0x004fe200078e0006 */
[----:B------:R-:W-:Y:S01]  /*0480*/  @!P4 LOP3.LUT R11, R7, 0x80000000, RZ, 0x3c, !PT ;  /* 0x80000000070bc812 */ /* 0x000fe200078e3cff */
[----:B------:R-:W-:-:S02]  /*0490*/  IMAD.MOV.U32 R6, RZ, RZ, -0x1 ;  /* 0xffffffffff067424 */ /* 0x000fc400078e00ff */
[----:B---3--:R-:W-:Y:S01]  /*04a0*/  @!P5 IMAD.MOV.U32 R8, RZ, RZ, R4 ;  /* 0x000000ffff08d224 */ /* 0x008fe200078e0004 */
[----:B------:R-:W-:Y:S01]  /*04b0*/  @!P5 LOP3.LUT R9, R5, 0x80000000, RZ, 0x3c, !PT ;  /* 0x800000000509d812 */ /* 0x000fe200078e3cff */
[----:B------:R-:W-:Y:S01]  /*04c0*/  IMAD.MOV.U32 R7, RZ, RZ, -0x1 ;  /* 0xffffffffff077424 */ /* 0x000fe200078e00ff */
[----:B------:R-:W-:Y:S01]  /*04d0*/  MOV R5, 0xffffffff ;  /* 0xffffffff00057802 */ /* 0x000fe20000000f00 */
[----:B------:R-:W-:Y:S02]  /*04e0*/  IMAD.MOV.U32 R4, RZ, RZ, -0x1 ;  /* 0xffffffffff047424 */ /* 0x000fe400078e00ff */
[----:B------:R-:W-:Y:S01]  /*04f0*/  @!P6 IMAD.MOV.U32 R6, RZ, RZ, R22 ;  /* 0x000000ffff06e224 */ /* 0x000fe200078e0016 */
[----:B------:R-:W-:Y:S01]  /*0500*/  @!P6 LOP3.LUT R7, R23, 0x80000000, RZ, 0x3c, !PT ;  /* 0x800000001707e812 */ /* 0x000fe200078e3cff */
[----:B------:R-:W-:Y:S01]  /*0510*/  @!P0 IMAD.MOV.U32 R4, RZ, RZ, R24 ;  /* 0x000000ffff048224 */ /* 0x000fe200078e0018 */
[----:B------:R-:W-:-:S07]  /*0520*/  @!P0 LOP3.LUT R5, R25, 0x80000000, RZ, 0x3c, !PT ;  /* 0x8000000019058812 */ /* 0x000fce00078e3cff */
.L_x_202:
[----:B------:R-:W-:Y:S01]  /*0530*/  UISETP.LT.AND UP0, UPT, UR5, 0x6, UPT ;  /* 0x000000060500788c */ /* 0x000fe2000bf01270 */
[----:B01----:R-:W-:Y:S01]  /*0540*/  IMAD.MOV.U32 R2, RZ, RZ, R12 ;  /* 0x000000ffff027224 */ /* 0x003fe200078e000c */
[----:B------:R-:W-:Y:S01]  /*0550*/  UMOV UR6, 0x1 ;  /* 0x0000000100067882 */ /* 0x000fe20000000000 */
[----:B------:R-:W-:Y:S01]  /*0560*/  UIADD3 UR8, UPT, UPT, UR7, -0x6, URZ ;  /* 0xfffffffa07087890 */ /* 0x000fe2000fffe0ff */
[----:B------:R-:W-:Y:S01]  /*0570*/  IMAD.MOV.U32 R3, RZ, RZ, R13 ;  /* 0x000000ffff037224 */ /* 0x000fe200078e000d */
[----:B------:R-:W-:Y:S01]  /*0580*/  USEL UR4, UR5, 0x6, UP0 ;  /* 0x0000000605047887 */ /* 0x000fe20008000000 */
[----:B------:R-:W-:Y:S01]  /*0590*/  STS [R31], RZ ;  /* 0x000000ff1f007388 */ /* 0x000fe20000000800 */
[----:B------:R-:W-:Y:S01]  /*05a0*/  IMAD.MOV.U32 R25, RZ, RZ, R7 ;  /* 0x000000ffff197224 */ /* 0x000fe200078e0007 */
[----:B------:R-:W-:Y:S01]  /*05b0*/  MOV R27, R5 ;  /* 0x00000005001b7202 */ /* 0x000fe20000000f00 */
[----:B------:R-:W-:Y:S01]  /*05c0*/  USHF.L.U32 UR4, UR6, UR4, URZ ;  /* 0x0000000406047299 */ /* 0x000fe200080006ff */
[----:B------:R-:W-:Y:S01]  /*05d0*/  SHF.R.U64 R12, R2, UR8, R3 ;  /* 0x00000008020c7c19 */ /* 0x000fe20008001203 */
[----:B------:R-:W-:Y:S01]  /*05e0*/  STS [R31+0x400], RZ ;  /* 0x000400ff1f007388 */ /* 0x000fe20000000800 */
[----:B------:R-:W-:Y:S01]  /*05f0*/  IMAD.MOV.U32 R26, RZ, RZ, R4 ;  /* 0x000000ffff1a7224 */ /* 0x000fe200078e0004 */
[----:B------:R-:W-:Y:S01]  /*0600*/  UIADD3 UR4, UPT, UPT, UR4, -0x1, URZ ;  /* 0xffffffff04047890 */ /* 0x000fe2000fffe0ff */
[----:B------:R-:W-:Y:S01]  /*0610*/  ISETP.NE.AND P1, PT, R82, 0x1f, PT ;  /* 0x0000001f5200780c */ /* 0x000fe20003f25270 */
[----:B------:R-:W-:Y:S01]  /*0620*/  STS [R31+0x800], RZ ;  /* 0x000800ff1f007388 */ /* 0x000fe20000000800 */
[----:B------:R-:W0:Y:S01]  /*0630*/  S2UR UR6, SR_CgaCtaId ;  /* 0x00000000000679c3 */ /* 0x000e220000008800 */
[----:B------:R-:W-:Y:S01]  /*0640*/  SHF.R.U64 R4, R26, UR8, R27 ;  /* 0x000000081a047c19 */ /* 0x000fe2000800121b */
[----:B------:R-:W-:Y:S01]  /*0650*/  UISETP.GE.AND UP0, UPT, UR7, UR9, UPT ;  /* 0x000000090700728c */ /* 0x000fe2000bf06270 */
[----:B------:R-:W-:Y:S01]  /*0660*/  LOP3.LUT R12, R12, UR4, RZ, 0xc0, !PT ;  /* 0x000000040c0c7c12 */ /* 0x000fe2000f8ec0ff */
[----:B------:R-:W-:Y:S01]  /*0670*/  STS [R31+0xc00], RZ ;  /* 0x000c00ff1f007388 */ /* 0x000fe20000000800 */
[----:B------:R-:W-:-:S02]  /*0680*/  LOP3.LUT R4, R4, UR4, RZ, 0xc0, !PT ;  /* 0x0000000404047c12 */ /* 0x000fc4000f8ec0ff */
[----:B------:R-:W-:Y:S01]  /*0690*/  ISETP.NE.AND P2, PT, R83, 0x6, PT ;  /* 0x000000065300780c */ /* 0x000fe20003f45270 */
[----:B------:R-:W-:Y:S01]  /*06a0*/  IMAD.SHL.U32 R13, R12, 0x400, RZ ;  /* 0x000004000c0d7824 */ /* 0x000fe200078e00ff */
[----:B------:R-:W-:Y:S01]  /*06b0*/  SHF.R.U32.HI R12, RZ, 0x4, R12 ;  /* 0x00000004ff0c7819 */ /* 0x000fe2000001160c */
[----:B------:R-:W-:Y:S01]  /*06c0*/  STS [R31+0x1000], RZ ;  /* 0x001000ff1f007388 */ /* 0x000fe20000000800 */
[----:B------:R-:W-:Y:S01]  /*06d0*/  IMAD.SHL.U32 R5, R4, 0x400, RZ ;  /* 0x0000040004057824 */ /* 0x000fe200078e00ff */
[----:B------:R-:W-:Y:S02]  /*06e0*/  SHF.R.U32.HI R4, RZ, 0x4, R4 ;  /* 0x00000004ff047819 */ /* 0x000fe40000011604 */
[----:B------:R-:W-:Y:S01]  /*06f0*/  LOP3.LUT R40, R13, 0x7c00, RZ, 0xc0, !PT ;  /* 0x00007c000d287812 */ /* 0x000fe200078ec0ff */
[----:B------:R-:W-:Y:S01]  /*0700*/  STS [R31+0x1400], RZ ;  /* 0x001400ff1f007388 */ /* 0x000fe20000000800 */
[----:B------:R-:W-:Y:S01]  /*0710*/  LOP3.LUT R12, R12, 0xffffffe, RZ, 0xc0, !PT ;  /* 0x0ffffffe0c0c7812 */ /* 0x000fe200078ec0ff */
[----:B--2---:R-:W-:Y:S01]  /*0720*/  IMAD.MOV.U32 R13, RZ, RZ, R15 ;  /* 0x000000ffff0d7224 */ /* 0x004fe200078e000f */
[----:B------:R-:W-:Y:S01]  /*0730*/  ISETP.NE.AND P3, PT, R83, 0x7, PT ;  /* 0x000000075300780c */ /* 0x000fe20003f65270 */
[----:B------:R-:W-:Y:S01]  /*0740*/  STS [R31+0x1800], RZ ;  /* 0x001800ff1f007388 */ /* 0x000fe20000000800 */
[----:B------:R-:W-:Y:S01]  /*0750*/  IADD3 R40, PT, PT, R12, R31, R40 ;  /* 0x0000001f0c287210 */ /* 0x000fe20007ffe028 */
[----:B------:R-:W-:-:S02]  /*0760*/  IMAD.MOV.U32 R12, RZ, RZ, R14 ;  /* 0x000000ffff0c7224 */ /* 0x000fc400078e000e */
[----:B------:R-:W-:Y:S03]  /*0770*/  STS [R31+0x1c00], RZ ;  /* 0x001c00ff1f007388 */ /* 0x000fe60000000800 */
[----:B------:R-:W-:Y:S01]  /*0780*/  SHF.R.U64 R14, R12, UR8, R13 ;  /* 0x000000080c0e7c19 */ /* 0x000fe2000800120d */
[----:B------:R-:W-:Y:S03]  /*0790*/  STS [R31+0x2000], RZ ;  /* 0x002000ff1f007388 */ /* 0x000fe60000000800 */
[----:B------:R-:W-:Y:S01]  /*07a0*/  LOP3.LUT R14, R14, UR4, RZ, 0xc0, !PT ;  /* 0x000000040e0e7c12 */ /* 0x000fe2000f8ec0ff */
[----:B------:R-:W-:Y:S04]  /*07b0*/  STS [R31+0x2400], RZ ;  /* 0x002400ff1f007388 */ /* 0x000fe80000000800 */
[----:B------:R-:W-:Y:S01]  /*07c0*/  STS [R31+0x2800], RZ ;  /* 0x002800ff1f007388 */ /* 0x000fe20000000800 */
[----:B------:R-:W-:Y:S01]  /*07d0*/  IMAD.SHL.U32 R15, R14, 0x400, RZ ;  /* 0x000004000e0f7824 */ /* 0x000fe200078e00ff */
[----:B------:R-:W-:-:S02]  /*07e0*/  SHF.R.U32.HI R14, RZ, 0x4, R14 ;  /* 0x00000004ff0e7819 */ /* 0x000fc4000001160e */
[----:B------:R-:W-:Y:S02]  /*07f0*/  STS [R31+0x2c00], RZ ;  /* 0x002c00ff1f007388 */ /* 0x000fe40000000800 */
[----:B------:R-:W-:Y:S02]  /*0800*/  LOP3.LUT R34, R15, 0x7c00, RZ, 0xc0, !PT ;  /* 0x00007c000f227812 */ /* 0x000fe400078ec0ff */
[----:B------:R-:W-:Y:S01]  /*0810*/  STS [R31+0x3000], RZ ;  /* 0x003000ff1f007388 */ /* 0x000fe20000000800 */
[----:B------:R-:W-:-:S03]  /*0820*/  LOP3.LUT R14, R14, 0xffffffe, RZ, 0xc0, !PT ;  /* 0x0ffffffe0e0e7812 */ /* 0x000fc600078ec0ff */
[----:B------:R-:W-:Y:S01]  /*0830*/  STS [R31+0x3400], RZ ;  /* 0x003400ff1f007388 */ /* 0x000fe20000000800 */
[----:B------:R-:W-:Y:S01]  /*0840*/  IADD3 R34, PT, PT, R14, R31, R34 ;  /* 0x0000001f0e227210 */ /* 0x000fe20007ffe022 */
[----:B---3--:R-:W-:Y:S02]  /*0850*/  IMAD.MOV.U32 R14, RZ, RZ, R48 ;  /* 0x000000ffff0e7224 */ /* 0x008fe400078e0030 */
[----:B------:R-:W-:Y:S04]  /*0860*/  STS [R31+0x3800], RZ ;  /* 0x003800ff1f007388 */ /* 0x000fe80000000800 */
        /* <DEDUP_REMOVED lines=18> */
[----:B------:R-:W1:Y:S02]  /*0990*/  LDS.U16 R39, [R40] ;  /* 0x0000000028277984 */ /* 0x000e640000000400 */
[----:B-1----:R-:W-:-:S05]  /*09a0*/  VIADD R15, R39, 0x1 ;  /* 0x00000001270f7836 */ /* 0x002fca0000000000 */
[----:B------:R1:W-:Y:S04]  /*09b0*/  STS.U16 [R40], R15 ;  /* 0x0000000f28007388 */ /* 0x0003e80000000400 */
[----:B------:R-:W2:Y:S01]  /*09c0*/  LDS.U16 R38, [R34] ;  /* 0x0000000022267984 */ /* 0x000ea20000000400 */
[----:B-1----:R-:W-:Y:S02]  /*09d0*/  MOV R15, R49 ;  /* 0x00000031000f7202 */ /* 0x002fe40000000f00 */
[----:B------:R-:W-:Y:S02]  /*09e0*/  LOP3.LUT R49, R4, 0xffffffe, RZ, 0xc0, !PT ;  /* 0x0ffffffe04317812 */ /* 0x000fe400078ec0ff */
[----:B------:R-:W-:-:S04]  /*09f0*/  SHF.R.U64 R18, R14, UR8, R15 ;  /* 0x000000080e127c19 */ /* 0x000fc8000800120f */
[----:B------:R-:W-:-:S05]  /*0a00*/  LOP3.LUT R18, R18, UR4, RZ, 0xc0, !PT ;  /* 0x0000000412127c12 */ /* 0x000fca000f8ec0ff */
[----:B------:R-:W-:Y:S01]  /*0a10*/  IMAD.SHL.U32 R19, R18, 0x400, RZ ;  /* 0x0000040012137824 */ /* 0x000fe200078e00ff */
[----:B------:R-:W-:-:S04]  /*0a20*/  SHF.R.U32.HI R18, RZ, 0x4, R18 ;  /* 0x00000004ff127819 */ /* 0x000fc80000011612 */
[----:B------:R-:W-:Y:S02]  /*0a30*/  LOP3.LUT R30, R19, 0x7c00, RZ, 0xc0, !PT ;  /* 0x00007c00131e7812 */ /* 0x000fe400078ec0ff */
[----:B------:R-:W-:-:S04]  /*0a40*/  LOP3.LUT R18, R18, 0xffffffe, RZ, 0xc0, !PT ;  /* 0x0ffffffe12127812 */ /* 0x000fc800078ec0ff */
[----:B------:R-:W-:Y:S02]  /*0a50*/  IADD3 R30, PT, PT, R18, R31, R30 ;  /* 0x0000001f121e7210 */ /* 0x000fe40007ffe01e */
[----:B----4-:R-:W-:-:S04]  /*0a60*/  SHF.R.U64 R18, R16, UR8, R17 ;  /* 0x0000000810127c19 */ /* 0x010fc80008001211 */
[----:B------:R-:W-:Y:S01]  /*0a70*/  LOP3.LUT R18, R18, UR4, RZ, 0xc0, !PT ;  /* 0x0000000412127c12 */ /* 0x000fe2000f8ec0ff */
[----:B--2---:R-:W-:-:S04]  /*0a80*/  VIADD R19, R38, 0x1 ;  /* 0x0000000126137836 */ /* 0x004fc80000000000 */
[----:B------:R-:W-:Y:S01]  /*0a90*/  IMAD.SHL.U32 R20, R18, 0x400, RZ ;  /* 0x0000040012147824 */ /* 0x000fe200078e00ff */
[----:B------:R-:W-:Y:S01]  /*0aa0*/  SHF.R.U32.HI R18, RZ, 0x4, R18 ;  /* 0x00000004ff127819 */ /* 0x000fe20000011612 */
[----:B------:R1:W-:Y:S03]  /*0ab0*/  STS.U16 [R34], R19 ;  /* 0x0000001322007388 */ /* 0x0003e60000000400 */
[----:B------:R-:W-:Y:S01]  /*0ac0*/  LOP3.LUT R20, R20, 0x7c00, RZ, 0xc0, !PT ;  /* 0x00007c0014147812 */ /* 0x000fe200078ec0ff */
[----:B------:R-:W2:Y:S01]  /*0ad0*/  LDS.U16 R37, [R30] ;  /* 0x000000001e257984 */ /* 0x000ea20000000400 */
[----:B------:R-:W-:-:S04]  /*0ae0*/  LOP3.LUT R18, R18, 0xffffffe, RZ, 0xc0, !PT ;  /* 0x0ffffffe12127812 */ /* 0x000fc800078ec0ff */
[----:B------:R-:W-:Y:S01]  /*0af0*/  IADD3 R32, PT, PT, R18, R31, R20 ;  /* 0x0000001f12207210 */ /* 0x000fe20007ffe014 */
[----:B------:R-:W-:Y:S02]  /*0b00*/  IMAD.MOV.U32 R18, RZ, RZ, R42 ;  /* 0x000000ffff127224 */ /* 0x000fe400078e002a */
[----:B-1----:R-:W-:-:S05]  /*0b10*/  IMAD.MOV.U32 R19, RZ, RZ, R43 ;  /* 0x000000ffff137224 */ /* 0x002fca00078e002b */
[----:B------:R-:W-:-:S04]  /*0b20*/  SHF.R.U64 R20, R18, UR8, R19 ;  /* 0x0000000812147c19 */ /* 0x000fc80008001213 */
[----:B------:R-:W-:-:S05]  /*0b30*/  LOP3.LUT R20, R20, UR4, RZ, 0xc0, !PT ;  /* 0x0000000414147c12 */ /* 0x000fca000f8ec0ff */
[----:B------:R-:W-:Y:S01]  /*0b40*/  IMAD.SHL.U32 R22, R20, 0x400, RZ ;  /* 0x0000040014167824 */ /* 0x000fe200078e00ff */
[----:B------:R-:W-:-:S04]  /*0b50*/  SHF.R.U32.HI R20, RZ, 0x4, R20 ;  /* 0x00000004ff147819 */ /* 0x000fc80000011614 */
[----:B------:R-:W-:Y:S02]  /*0b60*/  LOP3.LUT R22, R22, 0x7c00, RZ, 0xc0, !PT ;  /* 0x00007c0016167812 */ /* 0x000fe400078ec0ff */
[----:B------:R-:W-:-:S04]  /*0b70*/  LOP3.LUT R20, R20, 0xffffffe, RZ, 0xc0, !PT ;  /* 0x0ffffffe14147812 */ /* 0x000fc800078ec0ff */
[----:B------:R-:W-:Y:S01]  /*0b80*/  IADD3 R41, PT, PT, R20, R31, R22 ;  /* 0x0000001f14297210 */ /* 0x000fe20007ffe016 */
[----:B------:R-:W-:Y:S02]  /*0b90*/  IMAD.MOV.U32 R20, RZ, RZ, R10 ;  /* 0x000000ffff147224 */ /* 0x000fe400078e000a */
[----:B--2---:R-:W-:-:S05]  /*0ba0*/  VIADD R21, R37, 0x1 ;  /* 0x0000000125157836 */ /* 0x004fca0000000000 */
[----:B------:R1:W-:Y:S04]  /*0bb0*/  STS.U16 [R30], R21 ;  /* 0x000000151e007388 */ /* 0x0003e80000000400 */
[----:B------:R-:W2:Y:S01]  /*0bc0*/  LDS.U16 R36, [R32] ;  /* 0x0000000020247984 */ /* 0x000ea20000000400 */
[----:B-1----:R-:W-:-:S05]  /*0bd0*/  IMAD.MOV.U32 R21, RZ, RZ, R11 ;  /* 0x000000ffff157224 */ /* 0x002fca00078e000b */
[----:B------:R-:W-:-:S04]  /*0be0*/  SHF.R.U64 R10, R20, UR8, R21 ;  /* 0x00000008140a7c19 */ /* 0x000fc80008001215 */
[----:B------:R-:W-:-:S04]  /*0bf0*/  LOP3.LUT R10, R10, UR4, RZ, 0xc0, !PT ;  /* 0x000000040a0a7c12 */ /* 0x000fc8000f8ec0ff */
[----:B------:R-:W-:Y:S02]  /*0c00*/  SHF.L.U32 R11, R10, 0xa, RZ ;  /* 0x0000000a0a0b7819 */ /* 0x000fe400000006ff */
[----:B------:R-:W-:Y:S02]  /*0c10*/  SHF.R.U32.HI R10, RZ, 0x4, R10 ;  /* 0x00000004ff0a7819 */ /* 0x000fe4000001160a */
        /* <DEDUP_REMOVED lines=15> */
[----:B------:R-:W-:-:S05]  /*0d10*/  IMAD.MOV.U32 R24, RZ, RZ, R6 ;  /* 0x000000ffff187224 */ /* 0x000fca00078e0006 */
[----:B------:R-:W-:Y:S01]  /*0d20*/  SHF.R.U64 R6, R24, UR8, R25 ;  /* 0x0000000818067c19 */ /* 0x000fe20008001219 */
[----:B--2---:R-:W-:-:S03]  /*0d30*/  VIADD R10, R42, 0x1 ;  /* 0x000000012a0a7836 */ /* 0x004fc60000000000 */
[----:B------:R-:W-:Y:S01]  /*0d40*/  LOP3.LUT R6, R6, UR4, RZ, 0xc0, !PT ;  /* 0x0000000406067c12 */ /* 0x000fe2000f8ec0ff */
[----:B------:R-:W-:Y:S02]  /*0d50*/  UMOV UR4, 0x400 ;  /* 0x0000040000047882 */ /* 0x000fe40000000000 */
[----:B0-----:R-:W-:Y:S01]  /*0d60*/  ULEA UR4, UR6, UR4, 0x18 ;  /* 0x0000000406047291 */ /* 0x001fe2000f8ec0ff */
[----:B------:R0:W-:Y:S01]  /*0d70*/  STS.U16 [R41], R10 ;  /* 0x0000000a29007388 */ /* 0x0001e20000000400 */
[----:B------:R-:W-:Y:S01]  /*0d80*/  IMAD.SHL.U32 R7, R6, 0x400, RZ ;  /* 0x0000040006077824 */ /* 0x000fe200078e00ff */
[----:B------:R-:W-:Y:S02]  /*0d90*/  SHF.R.U32.HI R6, RZ, 0x4, R6 ;  /* 0x00000004ff067819 */ /* 0x000fe40000011606 */
[----:B------:R-:W1:Y:S02]  /*0da0*/  LDS.U16 R44, [R43] ;  /* 0x000000002b2c7984 */ /* 0x000e640000000400 */
[----:B------:R-:W-:-:S02]  /*0db0*/  LOP3.LUT R47, R6, 0xffffffe, RZ, 0xc0, !PT ;  /* 0x0ffffffe062f7812 */ /* 0x000fc400078ec0ff */
[----:B0-----:R-:W-:-:S04]  /*0dc0*/  LOP3.LUT R10, R7, 0x7c00, RZ, 0xc0, !PT ;  /* 0x00007c00070a7812 */ /* 0x001fc800078ec0ff */
[----:B------:R-:W-:Y:S01]  /*0dd0*/  IADD3 R47, PT, PT, R47, R31, R10 ;  /* 0x0000001f2f2f7210 */ /* 0x000fe20007ffe00a */
[----:B-1----:R-:W-:-:S05]  /*0de0*/  VIADD R8, R44, 0x1 ;  /* 0x000000012c087836 */ /* 0x002fca0000000000 */
[----:B------:R0:W-:Y:S04]  /*0df0*/  STS.U16 [R43], R8 ;  /* 0x000000082b007388 */ /* 0x0001e80000000400 */
[----:B------:R-:W1:Y:S01]  /*0e00*/  LDS.U16 R46, [R45] ;  /* 0x000000002d2e7984 */ /* 0x000e620000000400 */
[----:B0-----:R-:W-:-:S04]  /*0e10*/  LOP3.LUT R8, R5, 0x7c00, RZ, 0xc0, !PT ;  /* 0x00007c0005087812 */ /* 0x001fc800078ec0ff */
[----:B------:R-:W-:Y:S01]  /*0e20*/  IADD3 R49, PT, PT, R49, R31, R8 ;  /* 0x0000001f31317210 */ /* 0x000fe20007ffe008 */
[----:B-1----:R-:W-:-:S05]  /*0e30*/  VIADD R6, R46, 0x1 ;  /* 0x000000012e067836 */ /* 0x002fca0000000000 */
[----:B------:R-:W-:Y:S04]  /*0e40*/  STS.U16 [R45], R6 ;  /* 0x000000062d007388 */ /* 0x000fe80000000400 */
[----:B------:R-:W0:Y:S02]  /*0e50*/  LDS.U16 R48, [R47] ;  /* 0x000000002f307984 */ /* 0x000e240000000400 */
[----:B0-----:R-:W-:-:S05]  /*0e60*/  VIADD R4, R48, 0x1 ;  /* 0x0000000130047836 */ /* 0x001fca0000000000 */
[----:B------:R-:W-:Y:S04]  /*0e70*/  STS.U16 [R47], R4 ;  /* 0x000000042f007388 */ /* 0x000fe80000000400 */
[----:B------:R-:W0:Y:S02]  /*0e80*/  LDS.U16 R50, [R49] ;  /* 0x0000000031327984 */ /* 0x000e240000000400 */
[----:B0-----:R-:W-:-:S05]  /*0e90*/  VIADD R6, R50, 0x1 ;  /* 0x0000000132067836 */ /* 0x001fca0000000000 */
[----:B------:R-:W-:Y:S01]  /*0ea0*/  STS.U16 [R49], R6 ;  /* 0x0000000631007388 */ /* 0x000fe20000000400 */
[----:B------:R-:W-:Y:S06]  /*0eb0*/  BAR.SYNC.DEFER_BLOCKING 0x0 ;  /* 0x0000000000007b1d */ /* 0x000fec0000010000 */
[----:B------:R-:W-:Y:S04]  /*0ec0*/  LDS R76, [R33] ;  /* 0x00000000214c7984 */ /* 0x000fe80000000800 */
[----:B------:R-:W0:Y:S04]  /*0ed0*/  LDS R77, [R33+0x4] ;  /* 0x00000400214d7984 */ /* 0x000e280000000800 */
        /* <DEDUP_REMOVED lines=8> */
[----:B------:R-:W5:Y:S01]  /*0f60*/  LDS R72, [R33+0x28] ;  /* 0x0000280021487984 */ /* 0x000f620000000800 */
[----:B0-----:R-:W-:-:S03]  /*0f70*/  IMAD.IADD R77, R76, 0x1, R77 ;  /* 0x000000014c4d7824 */ /* 0x001fc600078e024d */
[----:B------:R-:W0:Y:S01]  /*0f80*/  LDS R71, [R33+0x2c] ;  /* 0x00002c0021477984 */ /* 0x000e220000000800 */
[----:B-1----:R-:W-:-:S03]  /*0f90*/  IMAD.IADD R78, R78, 0x1, R77 ;  /* 0x000000014e4e7824 */ /* 0x002fc600078e024d */
[----:B------:R-:W1:Y:S01]  /*0fa0*/  LDS R70, [R33+0x30] ;  /* 0x0000300021467984 */ /* 0x000e620000000800 */
[----:B--2---:R-:W-:-:S03]  /*0fb0*/  IMAD.IADD R79, R79, 0x1, R78 ;  /* 0x000000014f4f7824 */ /* 0x004fc600078e024e */
[----:B------:R-:W2:Y:S01]  /*0fc0*/  LDS R69, [R33+0x34] ;  /* 0x0000340021457984 */ /* 0x000ea20000000800 */
[----:B---3--:R-:W-:-:S03]  /*0fd0*/  IMAD.IADD R80, R80, 0x1, R79 ;  /* 0x0000000150507824 */ /* 0x008fc600078e024f */
[----:B------:R-:W3:Y:S01]  /*0fe0*/  LDS R68, [R33+0x38] ;  /* 0x0000380021447984 */ /* 0x000ee20000000800 */
[----:B----4-:R-:W-:-:S03]  /*0ff0*/  IMAD.IADD R81, R81, 0x1, R80 ;  /* 0x0000000151517824 */ /* 0x010fc600078e0250 */
[----:B------:R-:W4:Y:S01]  /*1000*/  LDS R67, [R33+0x3c] ;  /* 0x00003c0021437984 */ /* 0x000f220000000800 */
[----:B-----5:R-:W-:-:S03]  /*1010*/  IMAD.IADD R84, R84, 0x1, R81 ;  /* 0x0000000154547824 */ /* 0x020fc600078e0251 */
[----:B------:R-:W5:Y:S02]  /*1020*/  LDS R66, [R33+0x40] ;  /* 0x0000400021427984 */ /* 0x000f640000000800 */
[----:B------:R-:W-:Y:S02]  /*1030*/  IADD3 R75, PT, PT, R75, R84, RZ ;  /* 0x000000544b4b7210 */ /* 0x000fe40007ffe0ff */
[----:B------:R-:W5:Y:S03]  /*1040*/  LDS R65, [R33+0x44] ;  /* 0x0000440021417984 */ /* 0x000f660000000800 */
[----:B------:R-:W-:Y:S01]  /*1050*/  IMAD.IADD R74, R74, 0x1, R75 ;  /* 0x000000014a4a7824 */ /* 0x000fe200078e024b */
[----:B------:R-:W5:Y:S03]  /*1060*/  LDS R64, [R33+0x48] ;  /* 0x0000480021407984 */ /* 0x000f660000000800 */
[----:B------:R-:W-:Y:S01]  /*1070*/  IMAD.IADD R73, R73, 0x1, R74 ;  /* 0x0000000149497824 */ /* 0x000fe200078e024a */
[----:B------:R-:W5:Y:S03]  /*1080*/  LDS R63, [R33+0x4c] ;  /* 0x00004c00213f7984 */ /* 0x000f660000000800 */
[----:B------:R-:W-:Y:S01]  /*1090*/  IMAD.IADD R72, R72, 0x1, R73 ;  /* 0x0000000148487824 */ /* 0x000fe200078e0249 */
[----:B------:R-:W5:Y:S03]  /*10a0*/  LDS R62, [R33+0x50] ;  /* 0x00005000213e7984 */ /* 0x000f660000000800 */
[----:B0-----:R-:W-:Y:S01]  /*10b0*/  IMAD.IADD R71, R71, 0x1, R72 ;  /* 0x0000000147477824 */ /* 0x001fe200078e0248 */
[----:B------:R-:W0:Y:S03]  /*10c0*/  LDS R61, [R33+0x54] ;  /* 0x00005400213d7984 */ /* 0x000e260000000800 */
[----:B-1----:R-:W-:Y:S01]  /*10d0*/  IMAD.IADD R70, R70, 0x1, R71 ;  /* 0x0000000146467824 */ /* 0x002fe200078e0247 */
[----:B------:R-:W1:Y:S03]  /*10e0*/  LDS R60, [R33+0x58] ;  /* 0x00005800213c7984 */ /* 0x000e660000000800 */
[----:B--2---:R-:W-:Y:S01]  /*10f0*/  IMAD.IADD R69, R69, 0x1, R70 ;  /* 0x0000000145457824 */ /* 0x004fe200078e0246 */
[----:B------:R-:W2:Y:S03]  /*1100*/  LDS R59, [R33+0x5c] ;  /* 0x00005c00213b7984 */ /* 0x000ea60000000800 */
[----:B---3--:R-:W-:Y:S01]  /*1110*/  IMAD.IADD R68, R68, 0x1, R69 ;  /* 0x0000000144447824 */ /* 0x008fe200078e0245 */
[----:B------:R-:W3:Y:S03]  /*1120*/  LDS R58, [R33+0x60] ;  /* 0x00006000213a7984 */ /* 0x000ee60000000800 */
[----:B----4-:R-:W-:Y:S01]  /*1130*/  IMAD.IADD R67, R67, 0x1, R68 ;  /* 0x0000000143437824 */ /* 0x010fe200078e0244 */
[----:B------:R-:W4:Y:S03]  /*1140*/  LDS R57, [R33+0x64] ;  /* 0x0000640021397984 */ /* 0x000f260000000800 */
[----:B-----5:R-:W-:Y:S01]  /*1150*/  IMAD.IADD R66, R66, 0x1, R67 ;  /* 0x0000000142427824 */ /* 0x020fe200078e0243 */
[----:B------:R-:W5:Y:S04]  /*1160*/  LDS R56, [R33+0x68] ;  /* 0x0000680021387984 */ /* 0x000f680000000800 */
[----:B------:R-:W-:Y:S01]  /*1170*/  IADD3 R65, PT, PT, R65, R66, RZ ;  /* 0x0000004241417210 */ /* 0x000fe20007ffe0ff */
[----:B------:R-:W5:Y:S04]  /*1180*/  LDS R55, [R33+0x6c] ;  /* 0x00006c0021377984 */ /* 0x000f680000000800 */
        /* <DEDUP_REMOVED lines=10> */
[----:B--2---:R-:W-:-:S04]  /*1230*/  IMAD.IADD R59, R59, 0x1, R60 ;  /* 0x000000013b3b7824 */ /* 0x004fc800078e023c */
[----:B---3--:R-:W-:-:S04]  /*1240*/  IMAD.IADD R58, R58, 0x1, R59 ;  /* 0x000000013a3a7824 */ /* 0x008fc800078e023b */
[----:B----4-:R-:W-:-:S04]  /*1250*/  IMAD.IADD R57, R57, 0x1, R58 ;  /* 0x0000000139397824 */ /* 0x010fc800078e023a */
[----:B-----5:R-:W-:-:S05]  /*1260*/  IMAD.IADD R56, R56, 0x1, R57 ;  /* 0x0000000138387824 */ /* 0x020fca00078e0239 */
[----:B------:R-:W-:-:S05]  /*1270*/  IADD3 R55, PT, PT, R55, R56, RZ ;  /* 0x0000003837377210 */ /* 0x000fca0007ffe0ff */
[----:B------:R-:W-:-:S04]  /*1280*/  IMAD.IADD R54, R54, 0x1, R55 ;  /* 0x0000000136367824 */ /* 0x000fc800078e0237 */
[----:B------:R-:W-:-:S04]  /*1290*/  IMAD.IADD R53, R53, 0x1, R54 ;  /* 0x0000000135357824 */ /* 0x000fc800078e0236 */
[----:B------:R-:W-:-:S04]  /*12a0*/  IMAD.IADD R52, R52, 0x1, R53 ;  /* 0x0000000134347824 */ /* 0x000fc800078e0235 */
[----:B0-----:R-:W-:-:S04]  /*12b0*/  IMAD.IADD R51, R51, 0x1, R52 ;  /* 0x0000000133337824 */ /* 0x001fc800078e0234 */
[----:B-1----:R-:W-:-:S05]  /*12c0*/  IMAD.IADD R85, R4, 0x1, R51 ;  /* 0x0000000104557824 */ /* 0x002fca00078e0233 */
        /* <DEDUP_REMOVED lines=8> */
[----:B------:R-:W0:Y:S02]  /*1350*/  SHFL.UP P0, R86, R87, 0x10, RZ ;  /* 0x0600000057567989 */ /* 0x000e2400000000ff */
[----:B0-----:R-:W-:Y:S02]  /*1360*/  @P0 IADD3 R86, PT, PT, R87, R86, RZ ;  /* 0x0000005657560210 */ /* 0x001fe40007ffe0ff */
[----:B------:R-:W-:-:S03]  /*1370*/  ISETP.NE.AND P0, PT, R83, 0x1, PT ;  /* 0x000000015300780c */ /* 0x000fc60003f05270 */
[----:B------:R-:W-:Y:S01]  /*1380*/  @!P1 STS [R28+0x8400], R86 ;  /* 0x008400561c009388 */ /* 0x000fe20000000800 */
[----:B------:R-:W-:Y:S01]  /*1390*/  BAR.SYNC.DEFER_BLOCKING 0x0 ;  /* 0x0000000000007b1d */ /* 0x000fe20000010000 */
[----:B------:R-:W-:Y:S01]  /*13a0*/  ISETP.NE.AND P1, PT, R83, 0x4, PT ;  /* 0x000000045300780c */ /* 0x000fe20003f25270 */
[----:B------:R-:W-:-:S04]  /*13b0*/  IMAD.IADD R85, R86, 0x1, -R85 ;  /* 0x0000000156557824 */ /* 0x000fc800078e0a55 */
[----:B------:R-:W0:Y:S04]  /*13c0*/  LDS.128 R4, [UR4+0x8400] ;  /* 0x00840004ff047984 */ /* 0x000e280008000c00 */
[----:B------:R-:W1:Y:S01]  /*13d0*/  LDS.128 R8, [UR4+0x8410] ;  /* 0x00841004ff087984 */ /* 0x000e620008000c00 */
[C---:B0-----:R-:W-:Y:S01]  /*13e0*/  SEL R29, R4.reuse, R29, !P0 ;  /* 0x0000001d041d7207 */ /* 0x041fe20004000000 */
[----:B------:R-:W-:Y:S01]  /*13f0*/  IMAD.IADD R5, R4, 0x1, R5 ;  /* 0x0000000104057824 */ /* 0x000fe200078e0205 */
[----:B------:R-:W-:-:S03]  /*1400*/  ISETP.NE.AND P0, PT, R83, 0x2, PT ;  /* 0x000000025300780c */ /* 0x000fc60003f05270 */
[----:B------:R-:W-:Y:S01]  /*1410*/  IMAD.IADD R6, R6, 0x1, R5 ;  /* 0x0000000106067824 */ /* 0x000fe200078e0205 */
[----:B------:R-:W-:Y:S02]  /*1420*/  SEL R29, R5, R29, !P0 ;  /* 0x0000001d051d7207 */ /* 0x000fe40004000000 */
[----:B------:R-:W-:Y:S01]  /*1430*/  ISETP.NE.AND P0, PT, R83, 0x3, PT ;  /* 0x000000035300780c */ /* 0x000fe20003f05270 */
[----:B------:R-:W-:-:S03]  /*1440*/  IMAD.IADD R7, R7, 0x1, R6 ;  /* 0x0000000107077824 */ /* 0x000fc600078e0206 */
[----:B------:R-:W-:Y:S01]  /*1450*/  SEL R29, R6, R29, !P0 ;  /* 0x0000001d061d7207 */ /* 0x000fe20004000000 */
[----:B-1----:R-:W-:Y:S01]  /*1460*/  IMAD.IADD R8, R7, 0x1, R8 ;  /* 0x0000000107087824 */ /* 0x002fe200078e0208 */
[----:B------:R-:W-:Y:S02]  /*1470*/  ISETP.NE.AND P0, PT, R83, 0x5, PT ;  /* 0x000000055300780c */ /* 0x000fe40003f05270 */
[----:B------:R-:W-:Y:S01]  /*1480*/  SEL R29, R7, R29, !P1 ;  /* 0x0000001d071d7207 */ /* 0x000fe20004800000 */
[----:B------:R-:W-:Y:S01]  /*1490*/  IMAD.IADD R9, R9, 0x1, R8 ;  /* 0x0000000109097824 */ /* 0x000fe200078e0208 */
[----:B------:R-:W-:Y:S02]  /*14a0*/  ISETP.NE.AND P1, PT, R82, RZ, PT ;  /* 0x000000ff5200720c */ /* 0x000fe40003f25270 */
[----:B------:R-:W-:Y:S01]  /*14b0*/  SEL R29, R8, R29, !P0 ;  /* 0x0000001d081d7207 */ /* 0x000fe20004000000 */
[----:B------:R-:W-:Y:S01]  /*14c0*/  IMAD.IADD R10, R10, 0x1, R9 ;  /* 0x000000010a0a7824 */ /* 0x000fe200078e0209 */
[----:B------:R-:W-:-:S02]  /*14d0*/  ISETP.GT.U32.AND P0, PT, R0, 0x1f, PT ;  /* 0x0000001f0000780c */ /* 0x000fc40003f04070 */
[----:B------:R-:W-:Y:S01]  /*14e0*/  SEL R29, R9, R29, !P2 ;  /* 0x0000001d091d7207 */ /* 0x000fe20005000000 */
[----:B------:R-:W-:Y:S01]  /*14f0*/  IMAD.IADD R11, R11, 0x1, R10 ;  /* 0x000000010b0b7824 */ /* 0x000fe200078e020a */
[----:B------:R-:W-:Y:S02]  /*1500*/  ISETP.GT.U32.OR P2, PT, R0, 0x1f, P1 ;  /* 0x0000001f0000780c */ /* 0x000fe40000f44470 */
[----:B------:R-:W-:Y:S02]  /*1510*/  SEL R4, R85, RZ, P1 ;  /* 0x000000ff55047207 */ /* 0x000fe40000800000 */
[----:B------:R-:W-:-:S05]  /*1520*/  SEL R29, R10, R29, !P3 ;  /* 0x0000001d0a1d7207 */ /* 0x000fca0005800000 */
[----:B------:R-:W-:Y:S01]  /*1530*/  @P0 IMAD.IADD R85, R29, 0x1, R4 ;  /* 0x000000011d550824 */ /* 0x000fe200078e0204 */
[----:B------:R-:W-:-:S03]  /*1540*/  ISETP.NE.AND P0, PT, R0, RZ, PT ;  /* 0x000000ff0000720c */ /* 0x000fc60003f05270 */
[----:B------:R-:W-:-:S05]  /*1550*/  @!P2 SHF.L.U32 R85, R11, 0x10, RZ ;  /* 0x000000100b55a819 */ /* 0x000fca00000006ff */
[----:B------:R-:W-:Y:S01]  /*1560*/  @!P2 STS [UR4+0x8428], R85 ;  /* 0x00842855ff00a988 */ /* 0x000fe20008000804 */
[----:B------:R-:W-:Y:S06]  /*1570*/  BAR.SYNC.DEFER_BLOCKING 0x0 ;  /* 0x0000000000007b1d */ /* 0x000fec0000010000 */
[----:B------:R-:W0:Y:S02]  /*1580*/  LDS R4, [UR4+0x8428] ;  /* 0x00842804ff047984 */ /* 0x000e240008000800 */
[----:B0-----:R-:W-:-:S05]  /*1590*/  SEL R4, R4, RZ, P0 ;  /* 0x000000ff04047207 */ /* 0x001fca0000000000 */
[----:B------:R-:W-:-:S04]  /*15a0*/  IMAD.IADD R4, R4, 0x1, R85 ;  /* 0x0000000104047824 */ /* 0x000fc800078e0255 */
[--C-:B------:R-:W-:Y:S01]  /*15b0*/  IMAD.IADD R76, R76, 0x1, R4.reuse ;  /* 0x000000014c4c7824 */ /* 0x100fe200078e0204 */
[-C--:B------:R-:W-:Y:S01]  /*15c0*/  IADD3 R74, PT, PT, R74, R4.reuse, RZ ;  /* 0x000000044a4a7210 */ /* 0x080fe20007ffe0ff */
[--C-:B------:R-:W-:Y:S01]  /*15d0*/  IMAD.IADD R6, R77, 0x1, R4.reuse ;  /* 0x000000014d067824 */ /* 0x100fe200078e0204 */
[-C--:B------:R-:W-:Y:S01]  /*15e0*/  IADD3 R64, PT, PT, R64, R4.reuse, RZ ;  /* 0x0000000440407210 */ /* 0x080fe20007ffe0ff */
[--C-:B------:R-:W-:Y:S01]  /*15f0*/  IMAD.IADD R78, R78, 0x1, R4.reuse ;  /* 0x000000014e4e7824 */ /* 0x100fe200078e0204 */
[----:B------:R-:W-:Y:S01]  /*1600*/  IADD3 R54, PT, PT, R54, R4, RZ ;  /* 0x0000000436367210 */ /* 0x000fe20007ffe0ff */
[--C-:B------:R-:W-:Y:S01]  /*1610*/  IMAD.IADD R8, R79, 0x1, R4.reuse ;  /* 0x000000014f087824 */ /* 0x100fe200078e0204 */
[----:B------:R-:W-:Y:S01]  /*1620*/  STS [R33], R4 ;  /* 0x0000000421007388 */ /* 0x000fe20000000800 */
[--C-:B------:R-:W-:Y:S02]  /*1630*/  IMAD.IADD R80, R80, 0x1, R4.reuse ;  /* 0x0000000150507824 */ /* 0x100fe400078e0204 */
[--C-:B------:R-:W-:Y:S01]  /*1640*/  IMAD.IADD R10, R81, 0x1, R4.reuse ;  /* 0x00000001510a7824 */ /* 0x100fe200078e0204 */
[----:B------:R-:W-:Y:S01]  /*1650*/  STS [R33+0x4], R76 ;  /* 0x0000044c21007388 */ /* 0x000fe20000000800 */
[----:B------:R-:W-:-:S02]  /*1660*/  IMAD.IADD R84, R84, 0x1, R4 ;  /* 0x0000000154547824 */ /* 0x000fc400078e0204 */
[--C-:B------:R-:W-:Y:S01]  /*1670*/  IMAD.IADD R86, R75, 0x1, R4.reuse ;  /* 0x000000014b567824 */ /* 0x100fe200078e0204 */
[----:B------:R-:W-:Y:S01]  /*1680*/  STS [R33+0x8], R6 ;  /* 0x0000080621007388 */ /* 0x000fe20000000800 */
[--C-:B------:R-:W-:Y:S02]  /*1690*/  IMAD.IADD R88, R73, 0x1, R4.reuse ;  /* 0x0000000149587824 */ /* 0x100fe400078e0204 */
[--C-:B------:R-:W-:Y:S01]  /*16a0*/  IMAD.IADD R72, R72, 0x1, R4.reuse ;  /* 0x0000000148487824 */ /* 0x100fe200078e0204 */
[----:B------:R-:W-:Y:S01]  /*16b0*/  STS [R33+0xc], R78 ;  /* 0x00000c4e21007388 */ /* 0x000fe20000000800 */
        /* <DEDUP_REMOVED lines=27> */
[----:B------:R-:W-:-:S03]  /*1870*/  IMAD.IADD R51, R51, 0x1, R4 ;  /* 0x0000000133337824 */ /* 0x000fc600078e0204 */
[----:B------:R-:W-:Y:S04]  /*1880*/  STS [R33+0x34], R70 ;  /* 0x0000344621007388 */ /* 0x000fe80000000800 */
        /* <DEDUP_REMOVED lines=18> */
[----:B------:R-:W-:Y:S01]  /*19b0*/  STS [R33+0x80], R51 ;  /* 0x0000803321007388 */ /* 0x000fe20000000800 */
[----:B------:R-:W-:Y:S06]  /*19c0*/  BAR.SYNC.DEFER_BLOCKING 0x0 ;  /* 0x0000000000007b1d */ /* 0x000fec0000010000 */
[----:B------:R-:W0:Y:S04]  /*19d0*/  LDS.U16 R30, [R30] ;  /* 0x000000001e1e7984 */ /* 0x000e280000000400 */
[----:B------:R-:W1:Y:S04]  /*19e0*/  LDS.U16 R40, [R40] ;  /* 0x0000000028287984 */ /* 0x000e680000000400 */
[----:B------:R-:W2:Y:S04]  /*19f0*/  LDS.U16 R5, [R34] ;  /* 0x0000000022057984 */ /* 0x000ea80000000400 */
[----:B------:R-:W3:Y:S04]  /*1a00*/  LDS.U16 R7, [R32] ;  /* 0x0000000020077984 */ /* 0x000ee80000000400 */
[----:B------:R-:W4:Y:S04]  /*1a10*/  LDS.U16 R41, [R41] ;  /* 0x0000000029297984 */ /* 0x000f280000000400 */
[----:B------:R-:W5:Y:S04]  /*1a20*/  LDS.U16 R43, [R43] ;  /* 0x000000002b2b7984 */ /* 0x000f680000000400 */
[----:B------:R-:W5:Y:S04]  /*1a30*/  LDS.U16 R45, [R45] ;  /* 0x000000002d2d7984 */ /* 0x000f680000000400 */
[----:B------:R-:W5:Y:S04]  /*1a40*/  LDS.U16 R47, [R47] ;  /* 0x000000002f2f7984 */ /* 0x000f680000000400 */
[----:B------:R-:W5:Y:S01]  /*1a50*/  LDS.U16 R49, [R49] ;  /* 0x0000000031317984 */ /* 0x000f620000000400 */
[----:B0-----:R-:W-:-:S02]  /*1a60*/  IMAD.IADD R9, R37, 0x1, R30 ;  /* 0x0000000125097824 */ /* 0x001fc400078e021e */
[----:B-1----:R-:W-:Y:S02]  /*1a70*/  IMAD.IADD R39, R39, 0x1, R40 ;  /* 0x0000000127277824 */ /* 0x002fe400078e0228 */
[----:B--2---:R-:W-:Y:S02]  /*1a80*/  IMAD.IADD R38, R38, 0x1, R5 ;  /* 0x0000000126267824 */ /* 0x004fe400078e0205 */
[----:B---3--:R-:W-:Y:S02]  /*1a90*/  IMAD.IADD R11, R36, 0x1, R7 ;  /* 0x00000001240b7824 */ /* 0x008fe400078e0207 */
[----:B----4-:R-:W-:Y:S02]  /*1aa0*/  IMAD.IADD R37, R42, 0x1, R41 ;  /* 0x000000012a257824 */ /* 0x010fe400078e0229 */
[----:B-----5:R-:W-:Y:S01]  /*1ab0*/  IMAD.IADD R43, R44, 0x1, R43 ;  /* 0x000000012c2b7824 */ /* 0x020fe200078e022b */
[----:B------:R-:W-:Y:S01]  /*1ac0*/  IADD3 R45, PT, PT, R46, R45, RZ ;  /* 0x0000002d2e2d7210 */ /* 0x000fe20007ffe0ff */
[----:B------:R-:W-:-:S02]  /*1ad0*/  IMAD.IADD R47, R48, 0x1, R47 ;  /* 0x00000001302f7824 */ /* 0x000fc400078e022f */
[----:B------:R-:W-:Y:S01]  /*1ae0*/  IMAD.IADD R49, R50, 0x1, R49 ;  /* 0x0000000132317824 */ /* 0x000fe200078e0231 */
[----:B------:R-:W-:Y:S06]  /*1af0*/  BAR.SYNC.DEFER_BLOCKING 0x0 ;  /* 0x0000000000007b1d */ /* 0x000fec0000010000 */
[----:B------:R-:W-:Y:S05]  /*1b00*/  BRA.U UP0, `(.L_x_201) ;  /* 0x0000000100807547 */ /* 0x000fea000b800000 */
[----:B------:R-:W-:Y:S01]  /*1b10*/  LEA R5, R39, UR4, 0x3 ;  /* 0x0000000427057c11 */ /* 0x000fe2000f8e18ff */
[----:B------:R-:W-:Y:S01]  /*1b20*/  UIADD3 UR7, UPT, UPT, UR7, 0x6, URZ ;  /* 0x0000000607077890 */ /* 0x000fe2000fffe0ff */
[----:B------:R-:W-:Y:S01]  /*1b30*/  LEA R7, R38, UR4, 0x3 ;  /* 0x0000000426077c11 */ /* 0x000fe2000f8e18ff */
[----:B------:R-:W-:Y:S01]  /*1b40*/  UIADD3 UR5, UPT, UPT, UR5, -0x6, URZ ;  /* 0xfffffffa05057890 */ /* 0x000fe2000fffe0ff */
[----:B------:R-:W-:Y:S01]  /*1b50*/  LEA R9, R9, UR4, 0x3 ;  /* 0x0000000409097c11 */ /* 0x000fe2000f8e18ff */
[----:B------:R0:W-:Y:S01]  /*1b60*/  STS.64 [R5], R2 ;  /* 0x0000000205007388 */ /* 0x0001e20000000a00 */
[----:B------:R-:W-:Y:S02]  /*1b70*/  LEA R11, R11, UR4, 0x3 ;  /* 0x000000040b0b7c11 */ /* 0x000fe4000f8e18ff */
[----:B------:R-:W-:Y:S01]  /*1b80*/  LEA R37, R37, UR4, 0x3 ;  /* 0x0000000425257c11 */ /* 0x000fe2000f8e18ff */
[----:B------:R0:W-:Y:S01]  /*1b90*/  STS.64 [R7], R12 ;  /* 0x0000000c07007388 */ /* 0x0001e20000000a00 */
[----:B------:R-:W-:-:S02]  /*1ba0*/  LEA R39, R43, UR4, 0x3 ;  /* 0x000000042b277c11 */ /* 0x000fc4000f8e18ff */
[----:B------:R-:W-:Y:S01]  /*1bb0*/  LEA R41, R45, UR4, 0x3 ;  /* 0x000000042d297c11 */ /* 0x000fe2000f8e18ff */
[----:B------:R0:W-:Y:S01]  /*1bc0*/  STS.64 [R9], R14 ;  /* 0x0000000e09007388 */ /* 0x0001e20000000a00 */
[----:B------:R-:W-:Y:S02]  /*1bd0*/  LEA R45, R47, UR4, 0x3 ;  /* 0x000000042f2d7c11 */ /* 0x000fe4000f8e18ff */
[----:B------:R-:W-:Y:S01]  /*1be0*/  LEA R47, R49, UR4, 0x3 ;  /* 0x00000004312f7c11 */ /* 0x000fe2000f8e18ff */
[----:B------:R0:W-:Y:S04]  /*1bf0*/  STS.64 [R11], R16 ;  /* 0x000000100b007388 */ /* 0x0001e80000000a00 */
[----:B------:R0:W-:Y:S04]  /*1c00*/  STS.64 [R37], R18 ;  /* 0x0000001225007388 */ /* 0x0001e80000000a00 */
[----:B------:R0:W-:Y:S04]  /*1c10*/  STS.64 [R39], R20 ;  /* 0x0000001427007388 */ /* 0x0001e80000000a00 */
[----:B------:R0:W-:Y:S04]  /*1c20*/  STS.64 [R41], R22 ;  /* 0x0000001629007388 */ /* 0x0001e80000000a00 */
[----:B------:R0:W-:Y:S04]  /*1c30*/  STS.64 [R45], R24 ;  /* 0x000000182d007388 */ /* 0x0001e80000000a00 */
[----:B------:R0:W-:Y:S01]  /*1c40*/  STS.64 [R47], R26 ;  /* 0x0000001a2f007388 */ /* 0x0001e20000000a00 */
[----:B------:R-:W-:Y:S06]  /*1c50*/  BAR.SYNC.DEFER_BLOCKING 0x0 ;  /* 0x0000000000007b1d */ /* 0x000fec0000010000 */
[----:B------:R0:W1:Y:S04]  /*1c60*/  LDS.64 R12, [R35] ;  /* 0x00000000230c7984 */ /* 0x0000680000000a00 */
[----:B------:R0:W2:Y:S04]  /*1c70*/  LDS.64 R14, [R35+0x8] ;  /* 0x00000800230e7984 */ /* 0x0000a80000000a00 */
[----:B------:R0:W3:Y:S04]  /*1c80*/  LDS.64 R48, [R35+0x10] ;  /* 0x0000100023307984 */ /* 0x0000e80000000a00 */
[----:B------:R0:W4:Y:S04]  /*1c90*/  LDS.64 R16, [R35+0x18] ;  /* 0x0000180023107984 */ /* 0x0001280000000a00 */
[----:B------:R0:W0:Y:S04]  /*1ca0*/  LDS.64 R42, [R35+0x20] ;  /* 0x00002000232a7984 */ /* 0x0000280000000a00 */
[----:B------:R0:W0:Y:S04]  /*1cb0*/  LDS.64 R10, [R35+0x28] ;  /* 0x00002800230a7984 */ /* 0x0000280000000a00 */
[----:B------:R0:W0:Y:S04]  /*1cc0*/  LDS.64 R8, [R35+0x30] ;  /* 0x0000300023087984 */ /* 0x0000280000000a00 */
[----:B------:R0:W0:Y:S04]  /*1cd0*/  LDS.64 R6, [R35+0x38] ;  /* 0x0000380023067984 */ /* 0x0000280000000a00 */
[----:B------:R0:W0:Y:S01]  /*1ce0*/  LDS.64 R4, [R35+0x40] ;  /* 0x0000400023047984 */ /* 0x0000220000000a00 */
[----:B------:R-:W-:Y:S06]  /*1cf0*/  BAR.SYNC.DEFER_BLOCKING 0x0 ;  /* 0x0000000000007b1d */ /* 0x000fec0000010000 */
[----:B------:R-:W-:Y:S05]  /*1d00*/  BRA `(.L_x_202) ;  /* 0xffffffe800087947 */ /* 0x000fea000383ffff */
.L_x_201:
[----:B------:R-:W-:Y:S01]  /*1d10*/  LEA R39, R39, UR4, 0x3 ;  /* 0x0000000427277c11 */ /* 0x000fe2000f8e18ff */
[----:B------:R-:W0:Y:S01]  /*1d20*/  LDCU.64 UR6, c[0x0][0x3a0] ;  /* 0x00007400ff0677ac */ /* 0x000e220008000a00 */
[----:B------:R-:W-:Y:S01]  /*1d30*/  LEA R5, R38, UR4, 0x3 ;  /* 0x0000000426057c11 */ /* 0x000fe2000f8e18ff */
[----:B------:R-:W-:Y:S01]  /*1d40*/  IMAD R35, R0, -0x40, R35 ;  /* 0xffffffc000237824 */ /* 0x000fe200078e0223 */
[----:B------:R-:W-:Y:S01]  /*1d50*/  LEA R9, R9, UR4, 0x3 ;  /* 0x0000000409097c11 */ /* 0x000fe2000f8e18ff */
[----:B------:R-:W-:Y:S01]  /*1d60*/  STS.64 [R39], R2 ;  /* 0x0000000227007388 */ /* 0x000fe20000000a00 */
[----:B------:R-:W-:Y:S02]  /*1d70*/  LEA R11, R11, UR4, 0x3 ;  /* 0x000000040b0b7c11 */ /* 0x000fe4000f8e18ff */
[----:B------:R-:W-:Y:S01]  /*1d80*/  LEA R37, R37, UR4, 0x3 ;  /* 0x0000000425257c11 */ /* 0x000fe2000f8e18ff */
[----:B------:R-:W-:Y:S01]  /*1d90*/  STS.64 [R5], R12 ;  /* 0x0000000c05007388 */ /* 0x000fe20000000a00 */
[----:B------:R-:W-:-:S02]  /*1da0*/  LEA R43, R43, UR4, 0x3 ;  /* 0x000000042b2b7c11 */ /* 0x000fc4000f8e18ff */
[----:B------:R-:W-:Y:S01]  /*1db0*/  LEA R45, R45, UR4, 0x3 ;  /* 0x000000042d2d7c11 */ /* 0x000fe2000f8e18ff */
[----:B------:R1:W-:Y:S01]  /*1dc0*/  STS.64 [R9], R14 ;  /* 0x0000000e09007388 */ /* 0x0003e20000000a00 */
[----:B------:R-:W-:Y:S02]  /*1dd0*/  LEA R47, R47, UR4, 0x3 ;  /* 0x000000042f2f7c11 */ /* 0x000fe4000f8e18ff */
[----:B------:R-:W-:Y:S01]  /*1de0*/  LEA R49, R49, UR4, 0x3 ;  /* 0x0000000431317c11 */ /* 0x000fe2000f8e18ff */
[----:B------:R2:W-:Y:S01]  /*1df0*/  STS.64 [R11], R16 ;  /* 0x000000100b007388 */ /* 0x0005e20000000a00 */
[----:B0-----:R-:W-:-:S03]  /*1e00*/  ISETP.GE.U32.AND P0, PT, R0, UR6, PT ;  /* 0x0000000600007c0c */ /* 0x001fc6000bf06070 */
[----:B------:R0:W-:Y:S01]  /*1e10*/  STS.64 [R37], R18 ;  /* 0x0000001225007388 */ /* 0x0001e20000000a00 */
[----:B------:R-:W-:-:S03]  /*1e20*/  ISETP.GE.U32.AND.EX P0, PT, RZ, UR7, PT, P0 ;  /* 0x00000007ff007c0c */ /* 0x000fc6000bf06100 */
[----:B------:R3:W-:Y:S01]  /*1e30*/  STS.64 [R43], R20 ;  /* 0x000000142b007388 */ /* 0x0007e20000000a00 */
[----:B-1----:R-:W-:-:S03]  /*1e40*/  VIADD R14, R0, 0x100 ;  /* 0x00000100000e7836 */ /* 0x002fc60000000000 */
[----:B------:R1:W-:Y:S01]  /*1e50*/  STS.64 [R45], R22 ;  /* 0x000000162d007388 */ /* 0x0003e20000000a00 */
[----:B--2---:R-:W2:Y:S01]  /*1e60*/  LDC.64 R16, c[0x0][0x388] ;  /* 0x0000e200ff107b82 */ /* 0x004ea20000000a00 */
[----:B------:R-:W-:Y:S02]  /*1e70*/  ISETP.GE.U32.AND P5, PT, R14, UR6, PT ;  /* 0x000000060e007c0c */ /* 0x000fe4000bfa6070 */
[----:B------:R-:W-:Y:S01]  /*1e80*/  STS.64 [R47], R24 ;  /* 0x000000182f007388 */ /* 0x000fe20000000a00 */
[C---:B0-----:R-:W-:Y:S01]  /*1e90*/  VIADD R18, R0.reuse, 0x200 ;  /* 0x0000020000127836 */ /* 0x041fe20000000000 */
[----:B------:R-:W-:Y:S02]  /*1ea0*/  ISETP.GE.U32.AND.EX P5, PT, RZ, UR7, PT, P5 ;  /* 0x00000007ff007c0c */ /* 0x000fe4000bfa6150 */
[----:B------:R-:W-:Y:S01]  /*1eb0*/  STS.64 [R49], R26 ;  /* 0x0000001a31007388 */ /* 0x000fe20000000a00 */
[----:B---3--:R-:W-:Y:S01]  /*1ec0*/  VIADD R20, R0, 0x300 ;  /* 0x0000030000147836 */ /* 0x008fe20000000000 */
[----:B------:R-:W-:Y:S01]  /*1ed0*/  BAR.SYNC.DEFER_BLOCKING 0x0 ;  /* 0x0000000000007b1d */ /* 0x000fe20000010000 */
[----:B------:R-:W-:Y:S01]  /*1ee0*/  ISETP.GE.U32.AND P1, PT, R18, UR6, PT ;  /* 0x0000000612007c0c */ /* 0x000fe2000bf26070 */
[C---:B-1----:R-:W-:Y:S01]  /*1ef0*/  VIADD R22, R0.reuse, 0x500 ;  /* 0x0000050000167836 */ /* 0x042fe20000000000 */
[----:B------:R-:W-:-:S02]  /*1f00*/  LOP3.LUT R21, R0, 0x400, RZ, 0xfc, !PT ;  /* 0x0000040000157812 */ /* 0x000fc400078efcff */
[----:B------:R-:W-:Y:S02]  /*1f10*/  ISETP.GE.U32.AND.EX P1, PT, RZ, UR7, PT, P1 ;  /* 0x00000007ff007c0c */ /* 0x000fe4000bf26110 */
[----:B------:R-:W-:Y:S01]  /*1f20*/  ISETP.GE.U32.AND P2, PT, R20, UR6, PT ;  /* 0x0000000614007c0c */ /* 0x000fe2000bf46070 */
[C---:B------:R-:W-:Y:S01]  /*1f30*/  VIADD R20, R0.reuse, 0x600 ;  /* 0x0000060000147836 */ /* 0x040fe20000000000 */
[----:B------:R-:W-:Y:S01]  /*1f40*/  ISETP.GE.U32.AND P4, PT, R21, UR6, PT ;  /* 0x0000000615007c0c */ /* 0x000fe2000bf86070 */
[----:B------:R-:W-:Y:S01]  /*1f50*/  VIADD R21, R0, 0x700 ;  /* 0x0000070000157836 */ /* 0x000fe20000000000 */
[----:B------:R-:W-:Y:S01]  /*1f60*/  ISETP.GE.U32.AND P3, PT, R22, UR6, PT ;  /* 0x0000000616007c0c */ /* 0x000fe2000bf66070 */
[----:B--2---:R-:W-:Y:S01]  /*1f70*/  IMAD.WIDE.U32 R16, R0, 0x8, R16 ;  /* 0x0000000800107825 */ /* 0x004fe200078e0010 */
[----:B------:R-:W-:Y:S02]  /*1f80*/  ISETP.GE.U32.AND P6, PT, R20, UR6, PT ;  /* 0x0000000614007c0c */ /* 0x000fe4000bfc6070 */
[----:B------:R-:W-:-:S02]  /*1f90*/  LOP3.LUT R0, R0, 0x800, RZ, 0xfc, !PT ;  /* 0x0000080000007812 */ /* 0x000fc400078efcff */
[----:B------:R-:W-:Y:S02]  /*1fa0*/  ISETP.GE.U32.AND.EX P2, PT, RZ, UR7, PT, P2 ;  /* 0x00000007ff007c0c */ /* 0x000fe4000bf46120 */
[----:B------:R-:W-:Y:S02]  /*1fb0*/  ISETP.GE.U32.AND.EX P4, PT, RZ, UR7, PT, P4 ;  /* 0x00000007ff007c0c */ /* 0x000fe4000bf86140 */
[----:B------:R-:W-:Y:S01]  /*1fc0*/  ISETP.GE.U32.AND.EX P3, PT, RZ, UR7, PT, P3 ;  /* 0x00000007ff007c0c */ /* 0x000fe2000bf66130 */
[----:B------:R-:W0:Y:S01]  /*1fd0*/  LDS.64 R2, [R35+0x800] ;  /* 0x0008000023027984 */ /* 0x000e220000000a00 */
[----:B------:R-:W-:-:S03]  /*1fe0*/  ISETP.GE.U32.AND.EX P6, PT, RZ, UR7, PT, P6 ;  /* 0x00000007ff007c0c */ /* 0x000fc6000bfc6160 */
[----:B------:R-:W1:Y:S04]  /*1ff0*/  LDS.64 R4, [R35+0x1000] ;  /* 0x0010000023047984 */ /* 0x000e680000000a00 */
[----:B------:R-:W2:Y:S04]  /*2000*/  LDS.64 R6, [R35+0x1800] ;  /* 0x0018000023067984 */ /* 0x000ea80000000a00 */
[----:B------:R-:W3:Y:S04]  /*2010*/  LDS.64 R8, [R35+0x2000] ;  /* 0x0020000023087984 */ /* 0x000ee80000000a00 */
[----:B------:R-:W4:Y:S04]  /*2020*/  LDS.64 R10, [R35+0x2800] ;  /* 0x00280000230a7984 */ /* 0x000f280000000a00 */
[----:B------:R-:W5:Y:S04]  /*2030*/  LDS.64 R12, [R35+0x3000] ;  /* 0x00300000230c7984 */ /* 0x000f680000000a00 */
[----:B------:R-:W5:Y:S04]  /*2040*/  LDS.64 R14, [R35+0x3800] ;  /* 0x00380000230e7984 */ /* 0x000f680000000a00 */
[----:B------:R-:W5:Y:S01]  /*2050*/  @!P0 LDS.64 R18, [R35] ;  /* 0x0000000023128984 */ /* 0x000f620000000a00 */
[----:B0-----:R-:W-:-:S02]  /*2060*/  @!P5 LOP3.LUT R3, R3, 0x80000000, RZ, 0x3c, !PT ;  /* 0x800000000303d812 */ /* 0x001fc400078e3cff */
[----:B-1----:R-:W-:-:S03]  /*2070*/  @!P1 LOP3.LUT R5, R5, 0x80000000, RZ, 0x3c, !PT ;  /* 0x8000000005059812 */ /* 0x002fc600078e3cff */
[----:B------:R0:W-:Y:S01]  /*2080*/  @!P5 STG.E.64 desc[UR10][R16.64+0x800], R2 ;  /* 0x000800021000d986 */ /* 0x0001e2000c101b0a */
[----:B------:R-:W-:Y:S02]  /*2090*/  ISETP.GE.U32.AND P5, PT, R21, UR6, PT ;  /* 0x0000000615007c0c */ /* 0x000fe4000bfa6070 */
[----:B--2---:R-:W-:Y:S01]  /*20a0*/  @!P2 LOP3.LUT R7, R7, 0x80000000, RZ, 0x3c, !PT ;  /* 0x800000000707a812 */ /* 0x004fe200078e3cff */
[----:B------:R0:W-:Y:S01]  /*20b0*/  @!P1 STG.E.64 desc[UR10][R16.64+0x1000], R4 ;  /* 0x0010000410009986 */ /* 0x0001e2000c101b0a */
[----:B------:R-:W-:Y:S02]  /*20c0*/  ISETP.GE.U32.AND.EX P5, PT, RZ, UR7, PT, P5 ;  /* 0x00000007ff007c0c */ /* 0x000fe4000bfa6150 */
[----:B------:R-:W-:Y:S01]  /*20d0*/  ISETP.GE.U32.AND P1, PT, R0, UR6, PT ;  /* 0x0000000600007c0c */ /* 0x000fe2000bf26070 */
[----:B------:R0:W-:Y:S01]  /*20e0*/  @!P2 STG.E.64 desc[UR10][R16.64+0x1800], R6 ;  /* 0x001800061000a986 */ /* 0x0001e2000c101b0a */
[----:B---3--:R-:W-:Y:S02]  /*20f0*/  @!P4 LOP3.LUT R9, R9, 0x80000000, RZ, 0x3c, !PT ;  /* 0x800000000909c812 */ /* 0x008fe400078e3cff */
[----:B------:R-:W-:-:S02]  /*2100*/  ISETP.GE.U32.AND.EX P1, PT, RZ, UR7, PT, P1 ;  /* 0x00000007ff007c0c */ /* 0x000fc4000bf26110 */
[----:B----4-:R-:W-:Y:S01]  /*2110*/  @!P3 LOP3.LUT R11, R11, 0x80000000, RZ, 0x3c, !PT ;  /* 0x800000000b0bb812 */ /* 0x010fe200078e3cff */
[----:B------:R0:W-:Y:S01]  /*2120*/  @!P4 STG.E.64 desc[UR10][R16.64+0x2000], R8 ;  /* 0x002000081000c986 */ /* 0x0001e2000c101b0a */
[----:B-----5:R-:W-:-:S03]  /*2130*/  @!P6 LOP3.LUT R13, R13, 0x80000000, RZ, 0x3c, !PT ;  /* 0x800000000d0de812 */ /* 0x020fc600078e3cff */
[----:B------:R0:W-:Y:S01]  /*2140*/  @!P3 STG.E.64 desc[UR10][R16.64+0x2800], R10 ;  /* 0x0028000a1000b986 */ /* 0x0001e2000c101b0a */
[----:B------:R-:W-:-:S03]  /*2150*/  @!P5 LOP3.LUT R15, R15, 0x80000000, RZ, 0x3c, !PT ;  /* 0x800000000f0fd812 */ /* 0x000fc600078e3cff */
[----:B------:R0:W-:Y:S01]  /*2160*/  @!P6 STG.E.64 desc[UR10][R16.64+0x3000], R12 ;  /* 0x0030000c1000e986 */ /* 0x0001e2000c101b0a */
[----:B------:R-:W-:-:S03]  /*2170*/  @!P0 LOP3.LUT R19, R19, 0x80000000, RZ, 0x3c, !PT ;  /* 0x8000000013138812 */ /* 0x000fc600078e3cff */
[----:B------:R0:W-:Y:S04]  /*2180*/  @!P5 STG.E.64 desc[UR10][R16.64+0x3800], R14 ;  /* 0x0038000e1000d986 */ /* 0x0001e8000c101b0a */
[----:B------:R0:W-:Y:S01]  /*2190*/  @!P0 STG.E.64 desc[UR10][R16.64], R18 ;  /* 0x0000001210008986 */ /* 0x0001e2000c101b0a */
[----:B------:R-:W-:Y:S05]  /*21a0*/  @P1 EXIT ;  /* 0x000000000000194d */ /* 0x000fea0003800000 */
[----:B0-----:R-:W0:Y:S02]  /*21b0*/  LDS.64 R2, [R35+0x4000] ;  /* 0x0040000023027984 */ /* 0x001e240000000a00 */
[----:B0-----:R-:W-:-:S05]  /*21c0*/  LOP3.LUT R3, R3, 0x80000000, RZ, 0x3c, !PT ;  /* 0x8000000003037812 */ /* 0x001fca00078e3cff */
[----:B------:R-:W-:Y:S01]  /*21d0*/  STG.E.64 desc[UR10][R16.64+0x4000], R2 ;  /* 0x0040000210007986 */ /* 0x000fe2000c101b0a */
[----:B------:R-:W-:Y:S05]  /*21e0*/  EXIT ;  /* 0x000000000000794d */ /* 0x000fea0003800000 */
.L_x_203:
        /* <DEDUP_REMOVED lines=9> */
.L_x_250:


//--------------------- .text._ZN3cub18CUB_300001_SM_10006detail9transform16transform_kernelINS2_10policy_hubILb1EN4cuda3std3__45tupleIJN6thrust24THRUST_300001_SM_1000_NS17constant_iteratorIhNSA_11use_defaultESC_EEEEEE10policy1000ElNS7_10__identityENSA_20permutation_iteratorINSA_6detail15normal_iteratorINSA_10device_ptrIhEEEENSK_INSL_IlEEEEEEJSD_EEEvT0_iT1_T2_DpNS2_10kernel_argIT3_EE --------------------------
	.section	.text._ZN3cub18CUB_300001_SM_10006detail9transform16transform_kernelINS2_10policy_hubILb1EN4cuda3std3__45tupleIJN6thrust24THRUST_300001_SM_1000_NS17constant_iteratorIhNSA_11use_defaultESC_EEEEEE10policy1000ElNS7_10__identityENSA_20permutation_iteratorINSA_6detail15normal_iteratorINSA_10device_ptrIhEEEENSK_INSL_IlEEEEEEJSD_EEEvT0_iT1_T2_DpNS2_10kernel_argIT3_EE,"ax",@progbits
	.align	128
        .global         _ZN3cub18CUB_300001_SM_10006detail9transform16transform_kernelINS2_10policy_hubILb1EN4cuda3std3__45tupleIJN6thrust24THRUST_300001_SM_1000_NS17constant_iteratorIhNSA_11use_defaultESC_EEEEEE10policy1000ElNS7_10__identityENSA_20permutation_iteratorINSA_6detail15normal_iteratorINSA_10device_ptrIhEEEENSK_INSL_IlEEEEEEJSD_EEEvT0_iT1_T2_DpNS2_10kernel_argIT3_EE
        .type           _ZN3cub18CUB_300001_SM_10006detail9transform16transform_kernelINS2_10policy_hubILb1EN4cuda3std3__45tupleIJN6thrust24THRUST_300001_SM_1000_NS17constant_iteratorIhNSA_11use_defaultESC_EEEEEE10policy1000ElNS7_10__identityENSA_20permutation_iteratorINSA_6detail15normal_iteratorINSA_10device_ptrIhEEEENSK_INSL_IlEEEEEEJSD_EEEvT0_iT1_T2_DpNS2_10kernel_argIT3_EE,@function
        .size           _ZN3cub18CUB_300001_SM_10006detail9transform16transform_kernelINS2_10policy_hubILb1EN4cuda3std3__45tupleIJN6thrust24THRUST_300001_SM_1000_NS17constant_iteratorIhNSA_11use_defaultESC_EEEEEE10policy1000ElNS7_10__identityENSA_20permutation_iteratorINSA_6detail15normal_iteratorINSA_10device_ptrIhEEEENSK_INSL_IlEEEEEEJSD_EEEvT0_iT1_T2_DpNS2_10kernel_argIT3_EE,(.L_x_251 - _ZN3cub18CUB_300001_SM_10006detail9transform16transform_kernelINS2_10policy_hubILb1EN4cuda3std3__45tupleIJN6thrust24THRUST_300001_SM_1000_NS17constant_iteratorIhNSA_11use_defaultESC_EEEEEE10policy1000ElNS7_10__identityENSA_20permutation_iteratorINSA_6detail15normal_iteratorINSA_10device_ptrIhEEEENSK_INSL_IlEEEEEEJSD_EEEvT0_iT1_T2_DpNS2_10kernel_argIT3_EE)
        .other          _ZN3cub18CUB_300001_SM_10006detail9transform16transform_kernelINS2_10policy_hubILb1EN4cuda3std3__45tupleIJN6thrust24THRUST_300001_SM_1000_NS17constant_iteratorIhNSA_11use_defaultESC_EEEEEE10policy1000ElNS7_10__identityENSA_20permutation_iteratorINSA_6detail15normal_iteratorINSA_10device_ptrIhEEEENSK_INSL_IlEEEEEEJSD_EEEvT0_iT1_T2_DpNS2_10kernel_argIT3_EE,@"STO_CUDA_ENTRY STV_DEFAULT"
_ZN3cub18CUB_300001_SM_10006detail9transform16transform_kernelINS2_10policy_hubILb1EN4cuda3std3__45tupleIJN6thrust24THRUST_300001_SM_1000_NS17constant_iteratorIhNSA_11use_defaultESC_EEEEEE10policy1000ElNS7_10__identityENSA_20permutation_iteratorINSA_6detail15normal_iteratorINSA_10device_ptrIhEEEENSK_INSL_IlEEEEEEJSD_EEEvT0_iT1_T2_DpNS2_10kernel_argIT3_EE:
.text._ZN3cub18CUB_300001_SM_10006detail9transform16transform_kernelINS2_10policy_hubILb1EN4cuda3std3__45tupleIJN6thrust24THRUST_300001_SM_1000_NS17constant_iteratorIhNSA_11use_defaultESC_EEEEEE10policy1000ElNS7_10__identityENSA_20permutation_iteratorINSA_6detail15normal_iteratorINSA_10device_ptrIhEEEENSK_INSL_IlEEEEEEJSD_EEEvT0_iT1_T2_DpNS2_10kernel_argIT3_EE:
[----:B------:R-:W-:Y:S08]  /*0000*/  LDC R1, c[0x0][0x37c] ;  /* 0x0000df00ff017b82 */ /* 0x000ff00000000800 */
[----:B------:R-:W0:Y:S01]  /*0010*/  LDC R0, c[0x0][0x388] ;  /* 0x0000e200ff007b82 */ /* 0x000e220000000800 */
[----:B------:R-:W1:Y:S07]  /*0020*/  LDCU.64 UR6, c[0x0][0x380] ;  /* 0x00007000ff0677ac */ /* 0x000e6e0008000a00 */
[----:B------:R-:W2:Y:S08]  /*0030*/  S2UR UR4, SR_CTAID.X ;  /* 0x00000000000479c3 */ /* 0x000eb00000002500 */
[----:B------:R-:W3:Y:S01]  /*0040*/  LDC.64 R8, c[0x0][0x390] ;  /* 0x0000e400ff087b82 */ /* 0x000ee20000000a00 */
[----:B0-----:R-:W-:-:S05]  /*0050*/  IMAD.SHL.U32 R5, R0, 0x80, RZ ;  /* 0x0000008000057824 */ /* 0x001fca00078e00ff */
[----:B------:R-:W-:Y:S01]  /*0060*/  SHF.R.S32.HI R4, RZ, 0x1f, R5 ;  /* 0x0000001fff047819 */ /* 0x000fe20000011405 */
[----:B--2---:R-:W-:-:S04]  /*0070*/  IMAD.WIDE.U32 R2, R5, UR4, RZ ;  /* 0x0000000405027c25 */ /* 0x004fc8000f8e00ff */
[----:B------:R-:W-:Y:S01]  /*0080*/  IMAD R7, R4, UR4, RZ ;  /* 0x0000000404077c24 */ /* 0x000fe2000f8e02ff */
[----:B-1----:R-:W-:-:S03]  /*0090*/  IADD3 R6, P1, PT, -R2, UR6, RZ ;  /* 0x0000000602067c10 */ /* 0x002fc6000ff3e1ff */
[----:B------:R-:W-:Y:S01]  /*00a0*/  IMAD.IADD R7, R3, 0x1, R7 ;  /* 0x0000000103077824 */ /* 0x000fe200078e0207 */
[----:B------:R-:W-:-:S04]  /*00b0*/  ISETP.LT.U32.AND P0, PT, R6, R5, PT ;  /* 0x000000050600720c */ /* 0x000fc80003f01070 */
[----:B------:R-:W-:Y:S01]  /*00c0*/  IADD3.X R3, PT, PT, ~R7, UR7, RZ, P1, !PT ;  /* 0x0000000707037c10 */ /* 0x000fe20008ffe5ff */
[----:B------:R-:W0:Y:S03]  /*00d0*/  LDCU.64 UR6, c[0x0][0x358] ;  /* 0x00006b00ff0677ac */ /* 0x000e260008000a00 */
[----:B------:R-:W-:-:S04]  /*00e0*/  ISETP.LT.AND.EX P0, PT, R3, R4, PT, P0 ;  /* 0x000000040300720c */ /* 0x000fc80003f01300 */
[----:B------:R-:W-:Y:S02]  /*00f0*/  SEL R4, R6, R5, P0 ;  /* 0x0000000506047207 */ /* 0x000fe40000000000 */
[C---:B------:R-:W-:Y:S02]  /*0100*/  SHF.L.U64.HI R6, R2.reuse, 0x3, R7 ;  /* 0x0000000302067819 */ /* 0x040fe40000010207 */
[----:B------:R-:W-:Y:S02]  /*0110*/  ISETP.NE.AND P0, PT, R5, R4, PT ;  /* 0x000000040500720c */ /* 0x000fe40003f05270 */
[----:B---3--:R-:W-:-:S05]  /*0120*/  LEA R2, P1, R2, R8, 0x3 ;  /* 0x0000000802027211 */ /* 0x008fca00078218ff */
[----:B------:R-:W-:-:S06]  /*0130*/  IMAD.X R3, R6, 0x1, R9, P1 ;  /* 0x0000000106037824 */ /* 0x000fcc00008e0609 */
[----:B0-----:R-:W-:Y:S05]  /*0140*/  @!P0 BRA `(.L_x_204) ;  /* 0x00000018009c8947 */ /* 0x001fea0003800000 */
[----:B------:R-:W-:-:S13]  /*0150*/  ISETP.GE.AND P0, PT, R0, 0x1, PT ;  /* 0x000000010000780c */ /* 0x000fda0003f06270 */
[----:B------:R-:W-:Y:S05]  /*0160*/  @!P0 EXIT ;  /* 0x000000000000894d */ /* 0x000fea0003800000 */
[----:B------:R-:W0:Y:S01]  /*0170*/  S2R R5, SR_TID.X ;  /* 0x0000000000057919 */ /* 0x000e220000002100 */
[C---:B------:R-:W-:Y:S01]  /*0180*/  ISETP.GE.U32.AND P0, PT, R0.reuse, 0x10, PT ;  /* 0x000000100000780c */ /* 0x040fe20003f06070 */
[----:B------:R-:W-:Y:S01]  /*0190*/  IMAD.MOV.U32 R6, RZ, RZ, RZ ;  /* 0x000000ffff067224 */ /* 0x000fe200078e00ff */
[----:B------:R-:W-:-:S11]  /*01a0*/  LOP3.LUT R10, R0, 0xf, RZ, 0xc0, !PT ;  /* 0x0000000f000a7812 */ /* 0x000fd600078ec0ff */
[----:B------:R-:W-:Y:S05]  /*01b0*/  @!P0 BRA `(.L_x_205) ;  /* 0x0000001000808947 */ /* 0x000fea0003800000 */
[----:B0-----:R-:W-:-:S13]  /*01c0*/  ISETP.GE.AND P1, PT, R5, R4, PT ;  /* 0x000000040500720c */ /* 0x001fda0003f26270 */
[C---:B------:R-:W-:Y:S01]  /*01d0*/  @!P1 IMAD.WIDE.U32 R6, R5.reuse, 0x8, R2 ;  /* 0x0000000805069825 */ /* 0x040fe200078e0002 */
[----:B------:R-:W0:Y:S05]  /*01e0*/  @!P1 LDC.64 R12, c[0x0][0x398] ;  /* 0x0000e600ff0c9b82 */ /* 0x000e2a0000000a00 */
[----:B------:R-:W0:Y:S01]  /*01f0*/  @!P1 LDG.E.64 R6, desc[UR6][R6.64] ;  /* 0x0000000606069981 */ /* 0x000e22000c1e1b00 */
[----:B------:R-:W-:Y:S02]  /*0200*/  VIADD R9, R5, 0x80 ;  /* 0x0000008005097836 */ /* 0x000fe40000000000 */
[----:B------:R-:W1:Y:S03]  /*0210*/  @!P1 LDC.U8 R11, c[0x0][0x3a8] ;  /* 0x0000ea00ff0b9b82 */ /* 0x000e660000000000 */
[----:B------:R-:W-:-:S13]  /*0220*/  ISETP.GE.AND P0, PT, R9, R4, PT ;  /* 0x000000040900720c */ /* 0x000fda0003f06270 */
[----:B------:R-:W-:Y:S01]  /*0230*/  @!P0 IMAD.WIDE.U32 R8, R9, 0x8, R2 ;  /* 0x0000000809088825 */ /* 0x000fe200078e0002 */
[----:B------:R-:W2:Y:S01]  /*0240*/  @!P0 LDC.64 R14, c[0x0][0x398] ;  /* 0x0000e600ff0e8b82 */ /* 0x000ea20000000a00 */
[----:B0-----:R-:W-:-:S05]  /*0250*/  @!P1 IADD3 R12, P2, PT, R6, R12, RZ ;  /* 0x0000000c060c9210 */ /* 0x001fca0007f5e0ff */
[----:B------:R-:W-:-:S05]  /*0260*/  @!P1 IMAD.X R13, R7, 0x1, R13, P2 ;  /* 0x00000001070d9824 */ /* 0x000fca00010e060d */
[----:B-1----:R0:W-:Y:S04]  /*0270*/  @!P1 STG.E.U8 desc[UR6][R12.64], R11 ;  /* 0x0000000b0c009986 */ /* 0x0021e8000c101106 */
[----:B------:R-:W2:Y:S01]  /*0280*/  @!P0 LDG.E.64 R8, desc[UR6][R8.64] ;  /* 0x0000000608088981 */ /* 0x000ea2000c1e1b00 */
[----:B------:R-:W1:Y:S01]  /*0290*/  @!P0 LDC.U8 R17, c[0x0][0x3a8] ;  /* 0x0000ea00ff118b82 */ /* 0x000e620000000000 */
[----:B------:R-:W-:-:S05]  /*02a0*/  VIADD R7, R5, 0x100 ;  /* 0x0000010005077836 */ /* 0x000fca0000000000 */
[----:B------:R-:W-:-:S13]  /*02b0*/  ISETP.GE.AND P1, PT, R7, R4, PT ;  /* 0x000000040700720c */ /* 0x000fda0003f26270 */
[----:B------:R-:W-:Y:S01]  /*02c0*/  @!P1 IMAD.WIDE.U32 R6, R7, 0x8, R2 ;  /* 0x0000000807069825 */ /* 0x000fe200078e0002 */
[----:B0-----:R-:W0:Y:S01]  /*02d0*/  @!P1 LDC.64 R12, c[0x0][0x398] ;  /* 0x0000e600ff0c9b82 */ /* 0x001e220000000a00 */
[----:B--2---:R-:W-:-:S05]  /*02e0*/  @!P0 IADD3 R14, P2, PT, R8, R14, RZ ;  /* 0x0000000e080e8210 */ /* 0x004fca0007f5e0ff */
[----:B------:R-:W-:-:S05]  /*02f0*/  @!P0 IMAD.X R15, R9, 0x1, R15, P2 ;  /* 0x00000001090f8824 */ /* 0x000fca00010e060f */
[----:B-1----:R1:W-:Y:S04]  /*0300*/  @!P0 STG.E.U8 desc[UR6][R14.64], R17 ;  /* 0x000000110e008986 */ /* 0x0023e8000c101106 */
[----:B------:R-:W0:Y:S01]  /*0310*/  @!P1 LDG.E.64 R6, desc[UR6][R6.64] ;  /* 0x0000000606069981 */ /* 0x000e22000c1e1b00 */
[----:B------:R-:W2:Y:S01]  /*0320*/  @!P1 LDC.U8 R11, c[0x0][0x3a8] ;  /* 0x0000ea00ff0b9b82 */ /* 0x000ea20000000000 */
[----:B------:R-:W-:-:S05]  /*0330*/  VIADD R9, R5, 0x180 ;  /* 0x0000018005097836 */ /* 0x000fca0000000000 */
[----:B------:R-:W-:-:S13]  /*0340*/  ISETP.GE.AND P0, PT, R9, R4, PT ;  /* 0x000000040900720c */ /* 0x000fda0003f06270 */
[----:B------:R-:W-:Y:S01]  /*0350*/  @!P0 IMAD.WIDE.U32 R8, R9, 0x8, R2 ;  /* 0x0000000809088825 */ /* 0x000fe200078e0002 */
[----:B-1----:R-:W1:Y:S01]  /*0360*/  @!P0 LDC.64 R14, c[0x0][0x398] ;  /* 0x0000e600ff0e8b82 */ /* 0x002e620000000a00 */
[----:B0-----:R-:W-:-:S05]  /*0370*/  @!P1 IADD3 R12, P2, PT, R6, R12, RZ ;  /* 0x0000000c060c9210 */ /* 0x001fca0007f5e0ff */
[----:B------:R-:W-:-:S05]  /*0380*/  @!P1 IMAD.X R13, R7, 0x1, R13, P2 ;  /* 0x00000001070d9824 */ /* 0x000fca00010e060d */
[----:B--2---:R0:W-:Y:S04]  /*0390*/  @!P1 STG.E.U8 desc[UR6][R12.64], R11 ;  /* 0x0000000b0c009986 */ /* 0x0041e8000c101106 */
[----:B------:R-:W1:Y:S01]  /*03a0*/  @!P0 LDG.E.64 R8, desc[UR6][R8.64] ;  /* 0x0000000608088981 */ /* 0x000e62000c1e1b00 */
[----:B------:R-:W2:Y:S01]  /*03b0*/  @!P0 LDC.U8 R17, c[0x0][0x3a8] ;  /* 0x0000ea00ff118b82 */ /* 0x000ea20000000000 */
[----:B------:R-:W-:-:S05]  /*03c0*/  VIADD R7, R5, 0x200 ;  /* 0x0000020005077836 */ /* 0x000fca0000000000 */
[----:B------:R-:W-:-:S13]  /*03d0*/  ISETP.GE.AND P1, PT, R7, R4, PT ;  /* 0x000000040700720c */ /* 0x000fda0003f26270 */
[----:B------:R-:W-:Y:S01]  /*03e0*/  @!P1 IMAD.WIDE.U32 R6, R7, 0x8, R2 ;  /* 0x0000000807069825 */ /* 0x000fe200078e0002 */
[----:B0-----:R-:W0:Y:S01]  /*03f0*/  @!P1 LDC.64 R12, c[0x0][0x398] ;  /* 0x0000e600ff0c9b82 */ /* 0x001e220000000a00 */
[----:B-1----:R-:W-:-:S05]  /*0400*/  @!P0 IADD3 R14, P2, PT, R8, R14, RZ ;  /* 0x0000000e080e8210 */ /* 0x002fca0007f5e0ff */
[----:B------:R-:W-:-:S05]  /*0410*/  @!P0 IMAD.X R15, R9, 0x1, R15, P2 ;  /* 0x00000001090f8824 */ /* 0x000fca00010e060f */
[----:B--2---:R1:W-:Y:S04]  /*0420*/  @!P0 STG.E.U8 desc[UR6][R14.64], R17 ;  /* 0x000000110e008986 */ /* 0x0043e8000c101106 */
        /* <DEDUP_REMOVED lines=32> */
[----:B------:R-:W3:Y:S01]  /*0630*/  @!P1 LDC.64 R16, c[0x0][0x398] ;  /* 0x0000e600ff109b82 */ /* 0x000ee20000000a00 */
[----:B-1----:R-:W-:-:S05]  /*0640*/  @!P0 IADD3 R14, P2, PT, R8, R14, RZ ;  /* 0x0000000e080e8210 */ /* 0x002fca0007f5e0ff */
[----:B------:R-:W-:-:S05]  /*0650*/  @!P0 IMAD.X R15, R9, 0x1, R15, P2 ;  /* 0x00000001090f8824 */ /* 0x000fca00010e060f */
[----:B--2---:R1:W-:Y:S04]  /*0660*/  @!P0 STG.E.U8 desc[UR6][R14.64], R19 ;  /* 0x000000130e008986 */ /* 0x0043e8000c101106 */
[----:B------:R-:W3:Y:S01]  /*0670*/  @!P1 LDG.E.64 R6, desc[UR6][R6.64] ;  /* 0x0000000606069981 */ /* 0x000ee2000c1e1b00 */
[----:B0-----:R-:W0:Y:S01]  /*0680*/  @!P1 LDC.U8 R11, c[0x0][0x3a8] ;  /* 0x0000ea00ff0b9b82 */ /* 0x001e220000000000 */
[----:B------:R-:W-:-:S05]  /*0690*/  VIADD R9, R5, 0x480 ;  /* 0x0000048005097836 */ /* 0x000fca0000000000 */
[C---:B------:R-:W-:Y:S01]  /*06a0*/  ISETP.GE.AND P0, PT, R9.reuse, R4, PT ;  /* 0x000000040900720c */ /* 0x040fe20003f06270 */
[----:B------:R-:W-:-:S12]  /*06b0*/  IMAD.WIDE R8, R9, 0x8, R2 ;  /* 0x0000000809087825 */ /* 0x000fd800078e0202 */
[----:B-1----:R-:W1:Y:S01]  /*06c0*/  @!P0 LDC.64 R14, c[0x0][0x398] ;  /* 0x0000e600ff0e8b82 */ /* 0x002e620000000a00 */
[----:B---3--:R-:W-:-:S05]  /*06d0*/  @!P1 IADD3 R16, P2, PT, R6, R16, RZ ;  /* 0x0000001006109210 */ /* 0x008fca0007f5e0ff */
[----:B------:R-:W-:-:S05]  /*06e0*/  @!P1 IMAD.X R17, R7, 0x1, R17, P2 ;  /* 0x0000000107119824 */ /* 0x000fca00010e0611 */
[----:B0-----:R0:W-:Y:S04]  /*06f0*/  @!P1 STG.E.U8 desc[UR6][R16.64], R11 ;  /* 0x0000000b10009986 */ /* 0x0011e8000c101106 */
[----:B------:R-:W1:Y:S01]  /*0700*/  @!P0 LDG.E.64 R12, desc[UR6][R8.64] ;  /* 0x00000006080c8981 */ /* 0x000e62000c1e1b00 */
[----:B------:R-:W2:Y:S01]  /*0710*/  @!P0 LDC.U8 R19, c[0x0][0x3a8] ;  /* 0x0000ea00ff138b82 */ /* 0x000ea20000000000 */
[----:B------:R-:W-:-:S05]  /*0720*/  VIADD R7, R5, 0x500 ;  /* 0x0000050005077836 */ /* 0x000fca0000000000 */
[----:B------:R-:W-:Y:S02]  /*0730*/  ISETP.GE.AND P1, PT, R7, R4, PT ;  /* 0x000000040700720c */ /* 0x000fe40003f26270 */
[----:B-1----:R-:W-:-:S05]  /*0740*/  @!P0 IADD3 R12, P2, PT, R12, R14, RZ ;  /* 0x0000000e0c0c8210 */ /* 0x002fca0007f5e0ff */
[----:B------:R-:W-:-:S06]  /*0750*/  @!P0 IMAD.X R13, R13, 0x1, R15, P2 ;  /* 0x000000010d0d8824 */ /* 0x000fcc00010e060f */
[----:B------:R-:W1:Y:S01]  /*0760*/  @!P1 LDC.64 R14, c[0x0][0x398] ;  /* 0x0000e600ff0e9b82 */ /* 0x000e620000000a00 */
[----:B--2---:R2:W-:Y:S04]  /*0770*/  @!P0 STG.E.U8 desc[UR6][R12.64], R19 ;  /* 0x000000130c008986 */ /* 0x0045e8000c101106 */
[----:B------:R-:W1:Y:S03]  /*0780*/  @!P1 LDG.E.64 R6, desc[UR6][R8.64+0x400] ;  /* 0x0004000608069981 */ /* 0x000e66000c1e1b00 */
[----:B0-----:R-:W0:Y:S01]  /*0790*/  @!P1 LDC.U8 R17, c[0x0][0x3a8] ;  /* 0x0000ea00ff119b82 */ /* 0x001e220000000000 */
[----:B------:R-:W-:-:S05]  /*07a0*/  VIADD R11, R5, 0x580 ;  /* 0x00000580050b7836 */ /* 0x000fca0000000000 */
[----:B------:R-:W-:-:S13]  /*07b0*/  ISETP.GE.AND P0, PT, R11, R4, PT ;  /* 0x000000040b00720c */ /* 0x000fda0003f06270 */
[----:B------:R-:W3:Y:S01]  /*07c0*/  @!P0 LDC.64 R20, c[0x0][0x398] ;  /* 0x0000e600ff148b82 */ /* 0x000ee20000000a00 */
[----:B-1----:R-:W-:-:S05]  /*07d0*/  @!P1 IADD3 R14, P2, PT, R6, R14, RZ ;  /* 0x0000000e060e9210 */ /* 0x002fca0007f5e0ff */
[----:B------:R-:W-:-:S05]  /*07e0*/  @!P1 IMAD.X R15, R7, 0x1, R15, P2 ;  /* 0x00000001070f9824 */ /* 0x000fca00010e060f */
[----:B0-----:R0:W-:Y:S04]  /*07f0*/  @!P1 STG.E.U8 desc[UR6][R14.64], R17 ;  /* 0x000000110e009986 */ /* 0x0011e8000c101106 */
[----:B------:R-:W3:Y:S01]  /*0800*/  @!P0 LDG.E.64 R6, desc[UR6][R8.64+0x800] ;  /* 0x0008000608068981 */ /* 0x000ee2000c1e1b00 */
[----:B--2---:R-:W1:Y:S01]  /*0810*/  @!P0 LDC.U8 R19, c[0x0][0x3a8] ;  /* 0x0000ea00ff138b82 */ /* 0x004e620000000000 */
[----:B------:R-:W-:-:S05]  /*0820*/  VIADD R11, R5, 0x600 ;  /* 0x00000600050b7836 */ /* 0x000fca0000000000 */
[----:B------:R-:W-:Y:S02]  /*0830*/  ISETP.GE.AND P1, PT, R11, R4, PT ;  /* 0x000000040b00720c */ /* 0x000fe40003f26270 */
[----:B---3--:R-:W-:-:S05]  /*0840*/  @!P0 IADD3 R12, P2, PT, R6, R20, RZ ;  /* 0x00000014060c8210 */ /* 0x008fca0007f5e0ff */
[----:B------:R-:W-:-:S06]  /*0850*/  @!P0 IMAD.X R13, R7, 0x1, R21, P2 ;  /* 0x00000001070d8824 */ /* 0x000fcc00010e0615 */
[----:B------:R-:W2:Y:S01]  /*0860*/  @!P1 LDC.64 R20, c[0x0][0x398] ;  /* 0x0000e600ff149b82 */ /* 0x000ea20000000a00 */
[----:B-1----:R1:W-:Y:S04]  /*0870*/  @!P0 STG.E.U8 desc[UR6][R12.64], R19 ;  /* 0x000000130c008986 */ /* 0x0023e8000c101106 */
[----:B------:R-:W2:Y:S03]  /*0880*/  @!P1 LDG.E.64 R6, desc[UR6][R8.64+0xc00] ;  /* 0x000c000608069981 */ /* 0x000ea6000c1e1b00 */
[----:B0-----:R-:W0:Y:S01]  /*0890*/  @!P1 LDC.U8 R17, c[0x0][0x3a8] ;  /* 0x0000ea00ff119b82 */ /* 0x001e220000000000 */
[----:B------:R-:W-:-:S05]  /*08a0*/  VIADD R11, R5, 0x680 ;  /* 0x00000680050b7836 */ /* 0x000fca0000000000 */
[----:B------:R-:W-:Y:S02]  /*08b0*/  ISETP.GE.AND P0, PT, R11, R4, PT ;  /* 0x000000040b00720c */ /* 0x000fe40003f06270 */
[----:B--2---:R-:W-:-:S05]  /*08c0*/  @!P1 IADD3 R14, P2, PT, R6, R20, RZ ;  /* 0x00000014060e9210 */ /* 0x004fca0007f5e0ff */
[----:B------:R-:W-:-:S06]  /*08d0*/  @!P1 IMAD.X R15, R7, 0x1, R21, P2 ;  /* 0x00000001070f9824 */ /* 0x000fcc00010e0615 */
[----:B------:R-:W2:Y:S01]  /*08e0*/  @!P0 LDC.64 R20, c[0x0][0x398] ;  /* 0x0000e600ff148b82 */ /* 0x000ea20000000a00 */
[----:B0-----:R0:W-:Y:S04]  /*08f0*/  @!P1 STG.E.U8 desc[UR6][R14.64], R17 ;  /* 0x000000110e009986 */ /* 0x0011e8000c101106 */
[----:B------:R-:W2:Y:S03]  /*0900*/  @!P0 LDG.E.64 R6, desc[UR6][R8.64+0x1000] ;  /* 0x0010000608068981 */ /* 0x000ea6000c1e1b00 */
[----:B-1----:R-:W1:Y:S01]  /*0910*/  @!P0 LDC.U8 R19, c[0x0][0x3a8] ;  /* 0x0000ea00ff138b82 */ /* 0x002e620000000000 */
[----:B------:R-:W-:-:S05]  /*0920*/  VIADD R11, R5, 0x700 ;  /* 0x00000700050b7836 */ /* 0x000fca0000000000 */
[----:B------:R-:W-:Y:S02]  /*0930*/  ISETP.GE.AND P1, PT, R11, R4, PT ;  /* 0x000000040b00720c */ /* 0x000fe40003f26270 */
[----:B--2---:R-:W-:-:S05]  /*0940*/  @!P0 IADD3 R12, P2, PT, R6, R20, RZ ;  /* 0x00000014060c8210 */ /* 0x004fca0007f5e0ff */
[----:B------:R-:W-:-:S06]  /*0950*/  @!P0 IMAD.X R13, R7, 0x1, R21, P2 ;  /* 0x00000001070d8824 */ /* 0x000fcc00010e0615 */
[----:B------:R-:W0:Y:S01]  /*0960*/  @!P1 LDC.64 R20, c[0x0][0x398] ;  /* 0x0000e600ff149b82 */ /* 0x000e220000000a00 */
[----:B-1----:R1:W-:Y:S04]  /*0970*/  @!P0 STG.E.U8 desc[UR6][R12.64], R19 ;  /* 0x000000130c008986 */ /* 0x0023e8000c101106 */
[----:B------:R-:W0:Y:S03]  /*0980*/  @!P1 LDG.E.64 R6, desc[UR6][R8.64+0x1400] ;  /* 0x0014000608069981 */ /* 0x000e26000c1e1b00 */
[----:B------:R-:W2:Y:S01]  /*0990*/  @!P1 LDC.U8 R11, c[0x0][0x3a8] ;  /* 0x0000ea00ff0b9b82 */ /* 0x000ea20000000000 */
[----:B------:R-:W-:Y:S01]  /*09a0*/  BSSY.RECONVERGENT B0, `(.L_x_206) ;  /* 0x000000f000007945 */ /* 0x000fe20003800200 */
[----:B0-----:R-:W-:-:S02]  /*09b0*/  @!P1 IADD3 R14, P0, PT, R6, R20, RZ ;  /* 0x00000014060e9210 */ /* 0x001fc40007f1e0ff */
[----:B------:R-:W-:-:S03]  /*09c0*/  LOP3.LUT R6, R0, 0x7ffffff0, RZ, 0xc0, !PT ;  /* 0x7ffffff000067812 */ /* 0x000fc600078ec0ff */
[----:B------:R-:W-:Y:S02]  /*09d0*/  @!P1 IMAD.X R15, R7, 0x1, R21, P0 ;  /* 0x00000001070f9824 */ /* 0x000fe400000e0615 */
[----:B------:R-:W-:-:S03]  /*09e0*/  VIADD R7, R5, 0x780 ;  /* 0x0000078005077836 */ /* 0x000fc60000000000 */
[----:B--2---:R1:W-:Y:S01]  /*09f0*/  @!P1 STG.E.U8 desc[UR6][R14.64], R11 ;  /* 0x0000000b0e009986 */ /* 0x0043e2000c101106 */
[----:B------:R-:W-:Y:S02]  /*0a00*/  ISETP.NE.AND P1, PT, R6, 0x10, PT ;  /* 0x000000100600780c */ /* 0x000fe40003f25270 */
[----:B------:R-:W-:-:S13]  /*0a10*/  ISETP.GE.AND P0, PT, R7, R4, PT ;  /* 0x000000040700720c */ /* 0x000fda0003f06270 */
[----:B-1----:R-:W-:Y:S05]  /*0a20*/  @P0 BRA `(.L_x_207) ;  /* 0x0000000000180947 */ /* 0x002fea0003800000 */
[----:B------:R-:W2:Y:S01]  /*0a30*/  LDG.E.64 R8, desc[UR6][R8.64+0x1800] ;  /* 0x0018000608087981 */ /* 0x000ea2000c1e1b00 */
[----:B------:R-:W2:Y:S01]  /*0a40*/  LDCU.64 UR4, c[0x0][0x398] ;  /* 0x00007300ff0477ac */ /* 0x000ea20008000a00 */
[----:B------:R-:W0:Y:S01]  /*0a50*/  LDC.U8 R7, c[0x0][0x3a8] ;  /* 0x0000ea00ff077b82 */ /* 0x000e220000000000 */
[----:B--2---:R-:W-:-:S04]  /*0a60*/  IADD3 R12, P0, PT, R8, UR4, RZ ;  /* 0x00000004080c7c10 */ /* 0x004fc8000ff1e0ff */
[----:B------:R-:W-:-:S05]  /*0a70*/  IADD3.X R13, PT, PT, R9, UR5, RZ, P0, !PT ;  /* 0x00000005090d7c10 */ /* 0x000fca00087fe4ff */
[----:B0-----:R0:W-:Y:S04]  /*0a80*/  STG.E.U8 desc[UR6][R12.64], R7 ;  /* 0x000000070c007986 */ /* 0x0011e8000c101106 */
.L_x_207:
[----:B------:R-:W-:Y:S05]  /*0a90*/  BSYNC.RECONVERGENT B0 ;  /* 0x0000000000007941 */ /* 0x000fea0003800200 */
.L_x_206:
[----:B------:R-:W-:Y:S05]  /*0aa0*/  @!P1 BRA `(.L_x_205) ;  /* 0x0000000800449947 */ /* 0x000fea0003800000 */
[----:B------:R-:W-:Y:S01]  /*0ab0*/  IMAD.MOV.U32 R0, RZ, RZ, 0x10 ;  /* 0x00000010ff007424 */ /* 0x000fe200078e00ff */
[----:B------:R-:W1:Y:S06]  /*0ac0*/  LDCU.64 UR4, c[0x0][0x398] ;  /* 0x00007300ff0477ac */ /* 0x000e6c0008000a00 */
.L_x_210:
[----:B0-2---:R-:W-:-:S05]  /*0ad0*/  IMAD R7, R0, 0x80, R5 ;  /* 0x0000008000077824 */ /* 0x005fca00078e0205 */
[----:B------:R-:W-:-:S13]  /*0ae0*/  ISETP.GE.AND P1, PT, R7, R4, PT ;  /* 0x000000040700720c */ /* 0x000fda0003f26270 */
[C---:B------:R-:W-:Y:S01]  /*0af0*/  @!P1 IMAD.WIDE.U32 R12, R7.reuse, 0x8, R2 ;  /* 0x00000008070c9825 */ /* 0x040fe200078e0002 */
[----:B------:R-:W0:Y:S05]  /*0b00*/  @!P1 LDC.64 R14, c[0x0][0x398] ;  /* 0x0000e600ff0e9b82 */ /* 0x000e2a0000000a00 */
[----:B------:R-:W0:Y:S01]  /*0b10*/  @!P1 LDG.E.64 R12, desc[UR6][R12.64] ;  /* 0x000000060c0c9981 */ /* 0x000e22000c1e1b00 */
[----:B------:R-:W-:Y:S02]  /*0b20*/  VIADD R9, R7, 0x80 ;  /* 0x0000008007097836 */ /* 0x000fe40000000000 */
[----:B------:R-:W2:Y:S03]  /*0b30*/  @!P1 LDC.U8 R11, c[0x0][0x3a8] ;  /* 0x0000ea00ff0b9b82 */ /* 0x000ea60000000000 */
[----:B------:R-:W-:-:S13]  /*0b40*/  ISETP.GE.AND P0, PT, R9, R4, PT ;  /* 0x000000040900720c */ /* 0x000fda0003f06270 */
[----:B------:R-:W-:Y:S01]  /*0b50*/  @!P0 IMAD.WIDE.U32 R8, R9, 0x8, R2 ;  /* 0x0000000809088825 */ /* 0x000fe200078e0002 */
[----:B------:R-:W3:Y:S01]  /*0b60*/  @!P0 LDC.64 R16, c[0x0][0x398] ;  /* 0x0000e600ff108b82 */ /* 0x000ee20000000a00 */
[----:B0-----:R-:W-:-:S05]  /*0b70*/  @!P1 IADD3 R14, P2, PT, R12, R14, RZ ;  /* 0x0000000e0c0e9210 */ /* 0x001fca0007f5e0ff */
[----:B------:R-:W-:-:S05]  /*0b80*/  @!P1 IMAD.X R15, R13, 0x1, R15, P2 ;  /* 0x000000010d0f9824 */ /* 0x000fca00010e060f */
[----:B--2---:R0:W-:Y:S04]  /*0b90*/  @!P1 STG.E.U8 desc[UR6][R14.64], R11 ;  /* 0x0000000b0e009986 */ /* 0x0041e8000c101106 */
[----:B------:R-:W3:Y:S01]  /*0ba0*/  @!P0 LDG.E.64 R8, desc[UR6][R8.64] ;  /* 0x0000000608088981 */ /* 0x000ee2000c1e1b00 */
[----:B------:R-:W2:Y:S01]  /*0bb0*/  @!P0 LDC.U8 R19, c[0x0][0x3a8] ;  /* 0x0000ea00ff138b82 */ /* 0x000ea20000000000 */
[----:B------:R-:W-:-:S05]  /*0bc0*/  VIADD R13, R7, 0x100 ;  /* 0x00000100070d7836 */ /* 0x000fca0000000000 */
[----:B------:R-:W-:-:S13]  /*0bd0*/  ISETP.GE.AND P1, PT, R13, R4, PT ;  /* 0x000000040d00720c */ /* 0x000fda0003f26270 */
[----:B------:R-:W-:Y:S01]  /*0be0*/  @!P1 IMAD.WIDE.U32 R12, R13, 0x8, R2 ;  /* 0x000000080d0c9825 */ /* 0x000fe200078e0002 */
[----:B0-----:R-:W0:Y:S01]  /*0bf0*/  @!P1 LDC.64 R14, c[0x0][0x398] ;  /* 0x0000e600ff0e9b82 */ /* 0x001e220000000a00 */
[----:B---3--:R-:W-:-:S05]  /*0c00*/  @!P0 IADD3 R16, P2, PT, R8, R16, RZ ;  /* 0x0000001008108210 */ /* 0x008fca0007f5e0ff */
[----:B------:R-:W-:-:S05]  /*0c10*/  @!P0 IMAD.X R17, R9, 0x1, R17, P2 ;  /* 0x0000000109118824 */ /* 0x000fca00010e0611 */
[----:B--2---:R2:W-:Y:S04]  /*0c20*/  @!P0 STG.E.U8 desc[UR6][R16.64], R19 ;  /* 0x0000001310008986 */ /* 0x0045e8000c101106 */
[----:B------:R-:W0:Y:S01]  /*0c30*/  @!P1 LDG.E.64 R12, desc[UR6][R12.64] ;  /* 0x000000060c0c9981 */ /* 0x000e22000c1e1b00 */
[----:B------:R-:W3:Y:S01]  /*0c40*/  @!P1 LDC.U8 R11, c[0x0][0x3a8] ;  /* 0x0000ea00ff0b9b82 */ /* 0x000ee20000000000 */
[----:B------:R-:W-:-:S05]  /*0c50*/  VIADD R9, R7, 0x180 ;  /* 0x0000018007097836 */ /* 0x000fca0000000000 */
[----:B------:R-:W-:-:S13]  /*0c60*/  ISETP.GE.AND P0, PT, R9, R4, PT ;  /* 0x000000040900720c */ /* 0x000fda0003f06270 */
[----:B------:R-:W-:Y:S01]  /*0c70*/  @!P0 IMAD.WIDE.U32 R8, R9, 0x8, R2 ;  /* 0x0000000809088825 */ /* 0x000fe200078e0002 */
[----:B--2---:R-:W2:Y:S01]  /*0c80*/  @!P0 LDC.64 R16, c[0x0][0x398] ;  /* 0x0000e600ff108b82 */ /* 0x004ea20000000a00 */
[----:B0-----:R-:W-:-:S05]  /*0c90*/  @!P1 IADD3 R14, P2, PT, R12, R14, RZ ;  /* 0x0000000e0c0e9210 */ /* 0x001fca0007f5e0ff */
[----:B------:R-:W-:-:S05]  /*0ca0*/  @!P1 IMAD.X R15, R13, 0x1, R15, P2 ;  /* 0x000000010d0f9824 */ /* 0x000fca00010e060f */
[----:B---3--:R0:W-:Y:S04]  /*0cb0*/  @!P1 STG.E.U8 desc[UR6][R14.64], R11 ;  /* 0x0000000b0e009986 */ /* 0x0081e8000c101106 */
[----:B------:R-:W2:Y:S01]  /*0cc0*/  @!P0 LDG.E.64 R8, desc[UR6][R8.64] ;  /* 0x0000000608088981 */ /* 0x000ea2000c1e1b00 */
[----:B------:R-:W3:Y:S01]  /*0cd0*/  @!P0 LDC.U8 R19, c[0x0][0x3a8] ;  /* 0x0000ea00ff138b82 */ /* 0x000ee20000000000 */
[----:B------:R-:W-:-:S05]  /*0ce0*/  VIADD R13, R7, 0x200 ;  /* 0x00000200070d7836 */ /* 0x000fca0000000000 */
[----:B------:R-:W-:-:S13]  /*0cf0*/  ISETP.GE.AND P1, PT, R13, R4, PT ;  /* 0x000000040d00720c */ /* 0x000fda0003f26270 */
[----:B------:R-:W-:Y:S01]  /*0d00*/  @!P1 IMAD.WIDE.U32 R12, R13, 0x8, R2 ;  /* 0x000000080d0c9825 */ /* 0x000fe200078e0002 */
[----:B0-----:R-:W0:Y:S01]  /*0d10*/  @!P1 LDC.64 R14, c[0x0][0x398] ;  /* 0x0000e600ff0e9b82 */ /* 0x001e220000000a00 */
[----:B--2---:R-:W-:-:S05]  /*0d20*/  @!P0 IADD3 R16, P2, PT, R8, R16, RZ ;  /* 0x0000001008108210 */ /* 0x004fca0007f5e0ff */
[----:B------:R-:W-:-:S05]  /*0d30*/  @!P0 IMAD.X R17, R9, 0x1, R17, P2 ;  /* 0x0000000109118824 */ /* 0x000fca00010e0611 */
[----:B---3--:R2:W-:Y:S04]  /*0d40*/  @!P0 STG.E.U8 desc[UR6][R16.64], R19 ;  /* 0x0000001310008986 */ /* 0x0085e8000c101106 */
        /* <DEDUP_REMOVED lines=14> */
[----:B------:R-:W4:Y:S01]  /*0e30*/  @!P1 LDC.64 R18, c[0x0][0x398] ;  /* 0x0000e600ff129b82 */ /* 0x000f220000000a00 */
[----:B--2---:R-:W-:-:S05]  /*0e40*/  @!P0 IADD3 R16, P2, PT, R8, R16, RZ ;  /* 0x0000001008108210 */ /* 0x004fca0007f5e0ff */
[----:B------:R-:W-:-:S05]  /*0e50*/  @!P0 IMAD.X R17, R9, 0x1, R17, P2 ;  /* 0x0000000109118824 */ /* 0x000fca00010e0611 */
[----:B---3--:R2:W-:Y:S04]  /*0e60*/  @!P0 STG.E.U8 desc[UR6][R16.64], R21 ;  /* 0x0000001510008986 */ /* 0x0085e8000c101106 */
[----:B------:R-:W4:Y:S01]  /*0e70*/  @!P1 LDG.E.64 R12, desc[UR6][R12.64] ;  /* 0x000000060c0c9981 */ /* 0x000f22000c1e1b00 */
[----:B0-----:R-:W0:Y:S01]  /*0e80*/  @!P1 LDC.U8 R11, c[0x0][0x3a8] ;  /* 0x0000ea00ff0b9b82 */ /* 0x001e220000000000 */
[----:B------:R-:W-:-:S05]  /*0e90*/  VIADD R9, R7, 0x380 ;  /* 0x0000038007097836 */ /* 0x000fca0000000000 */
[----:B------:R-:W-:-:S13]  /*0ea0*/  ISETP.GE.AND P0, PT, R9, R4, PT ;  /* 0x000000040900720c */ /* 0x000fda0003f06270 */
[----:B------:R-:W-:Y:S01]  /*0eb0*/  @!P0 IMAD.WIDE.U32 R8, R9, 0x8, R2 ;  /* 0x0000000809088825 */ /* 0x000fe200078e0002 */
[----:B--2---:R-:W2:Y:S01]  /*0ec0*/  @!P0 LDC.64 R16, c[0x0][0x398] ;  /* 0x0000e600ff108b82 */ /* 0x004ea20000000a00 */
[----:B----4-:R-:W-:-:S05]  /*0ed0*/  @!P1 IADD3 R18, P2, PT, R12, R18, RZ ;  /* 0x000000120c129210 */ /* 0x010fca0007f5e0ff */
[----:B------:R-:W-:-:S05]  /*0ee0*/  @!P1 IMAD.X R19, R13, 0x1, R19, P2 ;  /* 0x000000010d139824 */ /* 0x000fca00010e0613 */
[----:B0-----:R0:W-:Y:S04]  /*0ef0*/  @!P1 STG.E.U8 desc[UR6][R18.64], R11 ;  /* 0x0000000b12009986 */ /* 0x0011e8000c101106 */
        /* <DEDUP_REMOVED lines=12> */
[C---:B------:R-:W-:Y:S01]  /*0fc0*/  ISETP.GE.AND P0, PT, R9.reuse, R4, PT ;  /* 0x000000040900720c */ /* 0x040fe20003f06270 */
[----:B------:R-:W-:-:S12]  /*0fd0*/  IMAD.WIDE R8, R9, 0x8, R2 ;  /* 0x0000000809087825 */ /* 0x000fd800078e0202 */
[----:B--2---:R-:W2:Y:S01]  /*0fe0*/  @!P0 LDC.64 R16, c[0x0][0x398] ;  /* 0x0000e600ff108b82 */ /* 0x004ea20000000a00 */
[----:B0-----:R-:W-:-:S05]  /*0ff0*/  @!P1 IADD3 R18, P2, PT, R14, R18, RZ ;  /* 0x000000120e129210 */ /* 0x001fca0007f5e0ff */
[----:B------:R-:W-:-:S05]  /*1000*/  @!P1 IMAD.X R19, R15, 0x1, R19, P2 ;  /* 0x000000010f139824 */ /* 0x000fca00010e0613 */
[----:B---3--:R0:W-:Y:S04]  /*1010*/  @!P1 STG.E.U8 desc[UR6][R18.64], R23 ;  /* 0x0000001712009986 */ /* 0x0081e8000c101106 */
[----:B------:R-:W2:Y:S01]  /*1020*/  @!P0 LDG.E.64 R12, desc[UR6][R8.64] ;  /* 0x00000006080c8981 */ /* 0x000ea2000c1e1b00 */
[----:B------:R-:W3:Y:S01]  /*1030*/  @!P0 LDC.U8 R21, c[0x0][0x3a8] ;  /* 0x0000ea00ff158b82 */ /* 0x000ee20000000000 */
[----:B------:R-:W-:-:S05]  /*1040*/  VIADD R11, R7, 0x500 ;  /* 0x00000500070b7836 */ /* 0x000fca0000000000 */
[----:B------:R-:W-:Y:S02]  /*1050*/  ISETP.GE.AND P1, PT, R11, R4, PT ;  /* 0x000000040b00720c */ /* 0x000fe40003f26270 */
[----:B--2---:R-:W-:-:S05]  /*1060*/  @!P0 IADD3 R14, P2, PT, R12, R16, RZ ;  /* 0x000000100c0e8210 */ /* 0x004fca0007f5e0ff */
[----:B------:R-:W-:-:S06]  /*1070*/  @!P0 IMAD.X R15, R13, 0x1, R17, P2 ;  /* 0x000000010d0f8824 */ /* 0x000fcc00010e0611 */
[----:B------:R-:W2:Y:S01]  /*1080*/  @!P1 LDC.64 R16, c[0x0][0x398] ;  /* 0x0000e600ff109b82 */ /* 0x000ea20000000a00 */
[----:B---3--:R3:W-:Y:S04]  /*1090*/  @!P0 STG.E.U8 desc[UR6][R14.64], R21 ;  /* 0x000000150e008986 */ /* 0x0087e8000c101106 */
[----:B------:R-:W2:Y:S03]  /*10a0*/  @!P1 LDG.E.64 R12, desc[UR6][R8.64+0x400] ;  /* 0x00040006080c9981 */ /* 0x000ea6000c1e1b00 */
[----:B0-----:R-:W0:Y:S01]  /*10b0*/  @!P1 LDC.U8 R19, c[0x0][0x3a8] ;  /* 0x0000ea00ff139b82 */ /* 0x001e220000000000 */
[----:B------:R-:W-:-:S05]  /*10c0*/  VIADD R11, R7, 0x580 ;  /* 0x00000580070b7836 */ /* 0x000fca0000000000 */
[----:B------:R-:W-:-:S13]  /*10d0*/  ISETP.GE.AND P0, PT, R11, R4, PT ;  /* 0x000000040b00720c */ /* 0x000fda0003f06270 */
[----:B------:R-:W4:Y:S01]  /*10e0*/  @!P0 LDC.64 R22, c[0x0][0x398] ;  /* 0x0000e600ff168b82 */ /* 0x000f220000000a00 */
[----:B--2---:R-:W-:-:S05]  /*10f0*/  @!P1 IADD3 R16, P2, PT, R12, R16, RZ ;  /* 0x000000100c109210 */ /* 0x004fca0007f5e0ff */
[----:B------:R-:W-:-:S05]  /*1100*/  @!P1 IMAD.X R17, R13, 0x1, R17, P2 ;  /* 0x000000010d119824 */ /* 0x000fca00010e0611 */
[----:B0-----:R0:W-:Y:S04]  /*1110*/  @!P1 STG.E.U8 desc[UR6][R16.64], R19 ;  /* 0x0000001310009986 */ /* 0x0011e8000c101106 */
[----:B------:R-:W4:Y:S01]  /*1120*/  @!P0 LDG.E.64 R12, desc[UR6][R8.64+0x800] ;  /* 0x00080006080c8981 */ /* 0x000f22000c1e1b00 */
[----:B---3--:R-:W2:Y:S01]  /*1130*/  @!P0 LDC.U8 R21, c[0x0][0x3a8] ;  /* 0x0000ea00ff158b82 */ /* 0x008ea20000000000 */
[----:B------:R-:W-:-:S05]  /*1140*/  VIADD R11, R7, 0x600 ;  /* 0x00000600070b7836 */ /* 0x000fca0000000000 */
[----:B------:R-:W-:Y:S02]  /*1150*/  ISETP.GE.AND P1, PT, R11, R4, PT ;  /* 0x000000040b00720c */ /* 0x000fe40003f26270 */
[----:B----4-:R-:W-:-:S05]  /*1160*/  @!P0 IADD3 R14, P2, PT, R12, R22, RZ ;  /* 0x000000160c0e8210 */ /* 0x010fca0007f5e0ff */
[----:B------:R-:W-:-:S06]  /*1170*/  @!P0 IMAD.X R15, R13, 0x1, R23, P2 ;  /* 0x000000010d0f8824 */ /* 0x000fcc00010e0617 */
[----:B------:R-:W3:Y:S01]  /*1180*/  @!P1 LDC.64 R22, c[0x0][0x398] ;  /* 0x0000e600ff169b82 */ /* 0x000ee20000000a00 */
[----:B--2---:R2:W-:Y:S04]  /*1190*/  @!P0 STG.E.U8 desc[UR6][R14.64], R21 ;  /* 0x000000150e008986 */ /* 0x0045e8000c101106 */
[----:B------:R-:W3:Y:S03]  /*11a0*/  @!P1 LDG.E.64 R12, desc[UR6][R8.64+0xc00] ;  /* 0x000c0006080c9981 */ /* 0x000ee6000c1e1b00 */
[----:B0-----:R-:W0:Y:S01]  /*11b0*/  @!P1 LDC.U8 R19, c[0x0][0x3a8] ;  /* 0x0000ea00ff139b82 */ /* 0x001e220000000000 */
[----:B------:R-:W-:-:S05]  /*11c0*/  VIADD R11, R7, 0x680 ;  /* 0x00000680070b7836 */ /* 0x000fca0000000000 */
[----:B------:R-:W-:Y:S02]  /*11d0*/  ISETP.GE.AND P0, PT, R11, R4, PT ;  /* 0x000000040b00720c */ /* 0x000fe40003f06270 */
[----:B---3--:R-:W-:-:S05]  /*11e0*/  @!P1 IADD3 R16, P2, PT, R12, R22, RZ ;  /* 0x000000160c109210 */ /* 0x008fca0007f5e0ff */
[----:B------:R-:W-:-:S06]  /*11f0*/  @!P1 IMAD.X R17, R13, 0x1, R23, P2 ;  /* 0x000000010d119824 */ /* 0x000fcc00010e0617 */
[----:B------:R-:W3:Y:S01]  /*1200*/  @!P0 LDC.64 R22, c[0x0][0x398] ;  /* 0x0000e600ff168b82 */ /* 0x000ee20000000a00 */
[----:B0-----:R0:W-:Y:S04]  /*1210*/  @!P1 STG.E.U8 desc[UR6][R16.64], R19 ;  /* 0x0000001310009986 */ /* 0x0011e8000c101106 */
[----:B------:R-:W3:Y:S03]  /*1220*/  @!P0 LDG.E.64 R12, desc[UR6][R8.64+0x1000] ;  /* 0x00100006080c8981 */ /* 0x000ee6000c1e1b00 */
[----:B--2---:R-:W2:Y:S01]  /*1230*/  @!P0 LDC.U8 R21, c[0x0][0x3a8] ;  /* 0x0000ea00ff158b82 */ /* 0x004ea20000000000 */
[----:B------:R-:W-:-:S05]  /*1240*/  VIADD R11, R7, 0x700 ;  /* 0x00000700070b7836 */ /* 0x000fca0000000000 */
[----:B------:R-:W-:Y:S02]  /*1250*/  ISETP.GE.AND P1, PT, R11, R4, PT ;  /* 0x000000040b00720c */ /* 0x000fe40003f26270 */
[----:B---3--:R-:W-:-:S05]  /*1260*/  @!P0 IADD3 R14, P2, PT, R12, R22, RZ ;  /* 0x000000160c0e8210 */ /* 0x008fca0007f5e0ff */
[----:B------:R-:W-:-:S06]  /*1270*/  @!P0 IMAD.X R15, R13, 0x1, R23, P2 ;  /* 0x000000010d0f8824 */ /* 0x000fcc00010e0617 */
[----:B------:R-:W3:Y:S01]  /*1280*/  @!P1 LDC.64 R22, c[0x0][0x398] ;  /* 0x0000e600ff169b82 */ /* 0x000ee20000000a00 */
[----:B--2---:R0:W-:Y:S04]  /*1290*/  @!P0 STG.E.U8 desc[UR6][R14.64], R21 ;  /* 0x000000150e008986 */ /* 0x0041e8000c101106 */
[----:B------:R-:W3:Y:S03]  /*12a0*/  @!P1 LDG.E.64 R12, desc[UR6][R8.64+0x1400] ;  /* 0x00140006080c9981 */ /* 0x000ee6000c1e1b00 */
[----:B------:R-:W2:Y:S01]  /*12b0*/  @!P1 LDC.U8 R11, c[0x0][0x3a8] ;  /* 0x0000ea00ff0b9b82 */ /* 0x000ea20000000000 */
[----:B------:R-:W-:Y:S01]  /*12c0*/  VIADD R7, R7, 0x780 ;  /* 0x0000078007077836 */ /* 0x000fe20000000000 */
[----:B------:R-:W-:Y:S01]  /*12d0*/  BSSY.RECONVERGENT B0, `(.L_x_208) ;  /* 0x000000d000007945 */ /* 0x000fe20003800200 */
[----:B------:R-:W-:Y:S01]  /*12e0*/  VIADD R0, R0, 0x10 ;  /* 0x0000001000007836 */ /* 0x000fe20000000000 */
[----:B---3--:R-:W-:-:S05]  /*12f0*/  @!P1 IADD3 R12, P0, PT, R12, R22, RZ ;  /* 0x000000160c0c9210 */ /* 0x008fca0007f1e0ff */
[----:B------:R-:W-:Y:S01]  /*1300*/  @!P1 IMAD.X R13, R13, 0x1, R23, P0 ;  /* 0x000000010d0d9824 */ /* 0x000fe200000e0617 */
[----:B------:R-:W-:-:S04]  /*1310*/  ISETP.GE.AND P0, PT, R7, R4, PT ;  /* 0x000000040700720c */ /* 0x000fc80003f06270 */
[----:B--2---:R0:W-:Y:S01]  /*1320*/  @!P1 STG.E.U8 desc[UR6][R12.64], R11 ;  /* 0x0000000b0c009986 */ /* 0x0041e2000c101106 */
[----:B------:R-:W-:-:S08]  /*1330*/  ISETP.NE.AND P1, PT, R0, R6, PT ;  /* 0x000000060000720c */ /* 0x000fd00003f25270 */
[----:B------:R-:W-:Y:S05]  /*1340*/  @P0 BRA `(.L_x_209) ;  /* 0x0000000000140947 */ /* 0x000fea0003800000 */
[----:B------:R-:W0:Y:S01]  /*1350*/  LDG.E.64 R8, desc[UR6][R8.64+0x1800] ;  /* 0x0018000608087981 */ /* 0x000e22000c1e1b00 */
[----:B------:R-:W2:Y:S01]  /*1360*/  LDC.U8 R7, c[0x0][0x3a8] ;  /* 0x0000ea00ff077b82 */ /* 0x000ea20000000000 */
[----:B01----:R-:W-:-:S04]  /*1370*/  IADD3 R12, P0, PT, R8, UR4, RZ ;  /* 0x00000004080c7c10 */ /* 0x003fc8000ff1e0ff */
[----:B------:R-:W-:-:S05]  /*1380*/  IADD3.X R13, PT, PT, R9, UR5, RZ, P0, !PT ;  /* 0x00000005090d7c10 */ /* 0x000fca00087fe4ff */
[----:B--2---:R2:W-:Y:S04]  /*1390*/  STG.E.U8 desc[UR6][R12.64], R7 ;  /* 0x000000070c007986 */ /* 0x0045e8000c101106 */
.L_x_209:
[----:B-1----:R-:W-:Y:S05]  /*13a0*/  BSYNC.RECONVERGENT B0 ;  /* 0x0000000000007941 */ /* 0x002fea0003800200 */
.L_x_208:
[----:B------:R-:W-:Y:S05]  /*13b0*/  @P1 BRA `(.L_x_210) ;  /* 0xfffffff400c41947 */ /* 0x000fea000383ffff */
.L_x_205:
[----:B------:R-:W-:-:S13]  /*13c0*/  ISETP.NE.AND P0, PT, R10, RZ, PT ;  /* 0x000000ff0a00720c */ /* 0x000fda0003f05270 */
[----:B------:R-:W-:Y:S05]  /*13d0*/  @!P0 EXIT ;  /* 0x000000000000894d */ /* 0x000fea0003800000 */
[----:B------:R-:W1:Y:S01]  /*13e0*/  LDCU UR4, c[0x0][0x388] ;  /* 0x00007100ff0477ac */ /* 0x000e620008000800 */
[----:B------:R-:W-:Y:S01]  /*13f0*/  ISETP.GE.U32.AND P1, PT, R10, 0x8, PT ;  /* 0x000000080a00780c */ /* 0x000fe20003f26070 */
[----:B-1----:R-:W-:-:S06]  /*1400*/  ULOP3.LUT UR5, UR4, 0x7, URZ, 0xc0, !UPT ;  /* 0x0000000704057892 */ /* 0x002fcc000f8ec0ff */
[----:B------:R-:W-:-:S06]  /*1410*/  ISETP.NE.AND P0, PT, RZ, UR5, PT ;  /* 0x00000005ff007c0c */ /* 0x000fcc000bf05270 */
[----:B------:R-:W-:Y:S07]  /*1420*/  @!P1 BRA `(.L_x_211) ;  /* 0x0000000400089947 */ /* 0x000fee0003800000 */
[----:B0-2---:R-:W-:-:S04]  /*1430*/  IMAD R7, R6, 0x80, R5 ;  /* 0x0000008006077824 */ /* 0x005fc800078e0205 */
[C---:B------:R-:W-:Y:S01]  /*1440*/  IMAD.WIDE R8, R7.reuse, 0x8, R2 ;  /* 0x0000000807087825 */ /* 0x040fe200078e0202 */
[----:B------:R-:W-:-:S13]  /*1450*/  ISETP.GE.AND P2, PT, R7, R4, PT ;  /* 0x000000040700720c */ /* 0x000fda0003f46270 */
[----:B------:R-:W2:Y:S01]  /*1460*/  @!P2 LDG.E.64 R10, desc[UR6][R8.64] ;  /* 0x00000006080aa981 */ /* 0x000ea2000c1e1b00 */
[----:B------:R-:W2:Y:S01]  /*1470*/  @!P2 LDC.64 R14, c[0x0][0x398] ;  /* 0x0000e600ff0eab82 */ /* 0x000ea20000000a00 */
[----:B------:R-:W-:-:S05]  /*1480*/  VIADD R13, R7, 0x80 ;  /* 0x00000080070d7836 */ /* 0x000fca0000000000 */
[----:B------:R-:W-:Y:S02]  /*1490*/  ISETP.GE.AND P1, PT, R13, R4, PT ;  /* 0x000000040d00720c */ /* 0x000fe40003f26270 */
[----:B------:R-:W0:Y:S11]  /*14a0*/  @!P2 LDC.U8 R17, c[0x0][0x3a8] ;  /* 0x0000ea00ff11ab82 */ /* 0x000e360000000000 */
[----:B------:R-:W1:Y:S01]  /*14b0*/  @!P1 LDC.64 R18, c[0x0][0x398] ;  /* 0x0000e600ff129b82 */ /* 0x000e620000000a00 */
[----:B--2---:R-:W-:-:S05]  /*14c0*/  @!P2 IADD3 R12, P3, PT, R10, R14, RZ ;  /* 0x0000000e0a0ca210 */ /* 0x004fca0007f7e0ff */
        /* <DEDUP_REMOVED lines=13> */
[----:B------:R-:W-:Y:S02]  /*15a0*/  ISETP.GE.AND P1, PT, R13, R4, PT ;  /* 0x000000040d00720c */ /* 0x000fe40003f26270 */
[----:B-1----:R-:W-:-:S05]  /*15b0*/  @!P2 IADD3 R12, P3, PT, R10, R18, RZ ;  /* 0x000000120a0ca210 */ /* 0x002fca0007f7e0ff */
[----:B------:R-:W-:-:S06]  /*15c0*/  @!P2 IMAD.X R13, R11, 0x1, R19, P3 ;  /* 0x000000010b0da824 */ /* 0x000fcc00018e0613 */
[----:B------:R-:W1:Y:S01]  /*15d0*/  @!P1 LDC.64 R18, c[0x0][0x398] ;  /* 0x0000e600ff129b82 */ /* 0x000e620000000a00 */
[----:B0-----:R0:W-:Y:S04]  /*15e0*/  @!P2 STG.E.U8 desc[UR6][R12.64], R17 ;  /* 0x000000110c00a986 */ /* 0x0011e8000c101106 */
[----:B------:R-:W1:Y:S03]  /*15f0*/  @!P1 LDG.E.64 R10, desc[UR6][R8.64+0xc00] ;  /* 0x000c0006080a9981 */ /* 0x000e66000c1e1b00 */
[----:B--2---:R-:W2:Y:S01]  /*1600*/  @!P1 LDC.U8 R21, c[0x0][0x3a8] ;  /* 0x0000ea00ff159b82 */ /* 0x004ea20000000000 */
        /* <DEDUP_REMOVED lines=31> */
[----:B------:R-:W0:Y:S01]  /*1800*/  @!P1 LDC.U8 R7, c[0x0][0x3a8] ;  /* 0x0000ea00ff079b82 */ /* 0x000e220000000000 */
[----:B------:R-:W-:Y:S01]  /*1810*/  VIADD R6, R6, 0x8 ;  /* 0x0000000806067836 */ /* 0x000fe20000000000 */
[----:B-1----:R-:W-:-:S05]  /*1820*/  @!P1 IADD3 R10, P2, PT, R10, R18, RZ ;  /* 0x000000120a0a9210 */ /* 0x002fca0007f5e0ff */
[----:B------:R-:W-:-:S05]  /*1830*/  @!P1 IMAD.X R11, R11, 0x1, R19, P2 ;  /* 0x000000010b0b9824 */ /* 0x000fca00010e0613 */
[----:B0-----:R3:W-:Y:S03]  /*1840*/  @!P1 STG.E.U8 desc[UR6][R10.64], R7 ;  /* 0x000000070a009986 */ /* 0x0017e6000c101106 */
.L_x_211:
[----:B------:R-:W-:Y:S05]  /*1850*/  @!P0 EXIT ;  /* 0x000000000000894d */ /* 0x000fea0003800000 */
[----:B------:R-:W-:Y:S02]  /*1860*/  UISETP.GE.U32.AND UP0, UPT, UR5, 0x4, UPT ;  /* 0x000000040500788c */ /* 0x000fe4000bf06070 */
[----:B------:R-:W-:-:S06]  /*1870*/  ULOP3.LUT UR4, UR4, 0x3, URZ, 0xc0, !UPT ;  /* 0x0000000304047892 */ /* 0x000fcc000f8ec0ff */
[----:B------:R-:W-:Y:S01]  /*1880*/  ISETP.NE.AND P0, PT, RZ, UR4, PT ;  /* 0x00000004ff007c0c */ /* 0x000fe2000bf05270 */
[----:B------:R-:W-:-:S12]  /*1890*/  BRA.U !UP0, `(.L_x_212) ;  /* 0x0000000108887547 */ /* 0x000fd8000b800000 */
[----:B0--3--:R-:W-:-:S04]  /*18a0*/  IMAD R17, R6, 0x80, R5 ;  /* 0x0000008006117824 */ /* 0x009fc800078e0205 */
[C---:B------:R-:W-:Y:S01]  /*18b0*/  IMAD.WIDE R8, R17.reuse, 0x8, R2 ;  /* 0x0000000811087825 */ /* 0x040fe200078e0202 */
[----:B------:R-:W-:-:S13]  /*18c0*/  ISETP.GE.AND P2, PT, R17, R4, PT ;  /* 0x000000041100720c */ /* 0x000fda0003f46270 */
[----:B------:R-:W3:Y:S01]  /*18d0*/  @!P2 LDG.E.64 R10, desc[UR6][R8.64] ;  /* 0x00000006080aa981 */ /* 0x000ee2000c1e1b00 */
[----:B--2---:R-:W3:Y:S01]  /*18e0*/  @!P2 LDC.64 R12, c[0x0][0x398] ;  /* 0x0000e600ff0cab82 */ /* 0x004ee20000000a00 */
[----:B------:R-:W-:-:S05]  /*18f0*/  VIADD R7, R17, 0x80 ;  /* 0x0000008011077836 */ /* 0x000fca0000000000 */
[----:B------:R-:W-:Y:S02]  /*1900*/  ISETP.GE.AND P1, PT, R7, R4, PT ;  /* 0x000000040700720c */ /* 0x000fe40003f26270 */
[----:B------:R-:W0:Y:S11]  /*1910*/  @!P2 LDC.U8 R19, c[0x0][0x3a8] ;  /* 0x0000ea00ff13ab82 */ /* 0x000e360000000000 */
[----:B------:R-:W1:Y:S01]  /*1920*/  @!P1 LDC.64 R14, c[0x0][0x398] ;  /* 0x0000e600ff0e9b82 */ /* 0x000e620000000a00 */
[----:B---3--:R-:W-:-:S05]  /*1930*/  @!P2 IADD3 R12, P3, PT, R10, R12, RZ ;  /* 0x0000000c0a0ca210 */ /* 0x008fca0007f7e0ff */
[----:B------:R-:W-:-:S05]  /*1940*/  @!P2 IMAD.X R13, R11, 0x1, R13, P3 ;  /* 0x000000010b0da824 */ /* 0x000fca00018e060d */
[----:B0-----:R0:W-:Y:S04]  /*1950*/  @!P2 STG.E.U8 desc[UR6][R12.64], R19 ;  /* 0x000000130c00a986 */ /* 0x0011e8000c101106 */
[----:B------:R-:W1:Y:S01]  /*1960*/  @!P1 LDG.E.64 R10, desc[UR6][R8.64+0x400] ;  /* 0x00040006080a9981 */ /* 0x000e62000c1e1b00 */
[----:B------:R-:W2:Y:S01]  /*1970*/  @!P1 LDC.U8 R21, c[0x0][0x3a8] ;  /* 0x0000ea00ff159b82 */ /* 0x000ea20000000000 */
[----:B------:R-:W-:-:S05]  /*1980*/  VIADD R7, R17, 0x100 ;  /* 0x0000010011077836 */ /* 0x000fca0000000000 */
[----:B------:R-:W-:-:S13]  /*1990*/  ISETP.GE.AND P2, PT, R7, R4, PT ;  /* 0x000000040700720c */ /* 0x000fda0003f46270 */
[----:B------:R-:W3:Y:S01]  /*19a0*/  @!P2 LDC.64 R22, c[0x0][0x398] ;  /* 0x0000e600ff16ab82 */ /* 0x000ee20000000a00 */
[----:B-1----:R-:W-:-:S05]  /*19b0*/  @!P1 IADD3 R14, P3, PT, R10, R14, RZ ;  /* 0x0000000e0a0e9210 */ /* 0x002fca0007f7e0ff */
[----:B------:R-:W-:-:S05]  /*19c0*/  @!P1 IMAD.X R15, R11, 0x1, R15, P3 ;  /* 0x000000010b0f9824 */ /* 0x000fca00018e060f */
[----:B--2---:R1:W-:Y:S04]  /*19d0*/  @!P1 STG.E.U8 desc[UR6][R14.64], R21 ;  /* 0x000000150e009986 */ /* 0x0043e8000c101106 */
[----:B------:R-:W3:Y:S01]  /*19e0*/  @!P2 LDG.E.64 R10, desc[UR6][R8.64+0x800] ;  /* 0x00080006080aa981 */ /* 0x000ee2000c1e1b00 */
[----:B0-----:R-:W0:Y:S01]  /*19f0*/  @!P2 LDC.U8 R19, c[0x0][0x3a8] ;  /* 0x0000ea00ff13ab82 */ /* 0x001e220000000000 */
[----:B------:R-:W-:-:S05]  /*1a00*/  VIADD R7, R17, 0x180 ;  /* 0x0000018011077836 */ /* 0x000fca0000000000 */
[----:B------:R-:W-:-:S13]  /*1a10*/  ISETP.GE.AND P1, PT, R7, R4, PT ;  /* 0x000000040700720c */ /* 0x000fda0003f26270 */
[----:B------:R-:W2:Y:S01]  /*1a20*/  @!P1 LDC.64 R16, c[0x0][0x398] ;  /* 0x0000e600ff109b82 */ /* 0x000ea20000000a00 */
[----:B---3--:R-:W-:-:S05]  /*1a30*/  @!P2 IADD3 R12, P3, PT, R10, R22, RZ ;  /* 0x000000160a0ca210 */ /* 0x008fca0007f7e0ff */
[----:B------:R-:W-:-:S05]  /*1a40*/  @!P2 IMAD.X R13, R11, 0x1, R23, P3 ;  /* 0x000000010b0da824 */ /* 0x000fca00018e0617 */
[----:B0-----:R1:W-:Y:S04]  /*1a50*/  @!P2 STG.E.U8 desc[UR6][R12.64], R19 ;  /* 0x000000130c00a986 */ /* 0x0013e8000c101106 */
[----:B------:R-:W2:Y:S01]  /*1a60*/  @!P1 LDG.E.64 R10, desc[UR6][R8.64+0xc00] ;  /* 0x000c0006080a9981 */ /* 0x000ea2000c1e1b00 */
[----:B------:R-:W0:Y:S01]  /*1a70*/  @!P1 LDC.U8 R7, c[0x0][0x3a8] ;  /* 0x0000ea00ff079b82 */ /* 0x000e220000000000 */
[----:B------:R-:W-:Y:S01]  /*1a80*/  VIADD R6, R6, 0x4 ;  /* 0x0000000406067836 */ /* 0x000fe20000000000 */
[----:B--2---:R-:W-:-:S05]  /*1a90*/  @!P1 IADD3 R10, P2, PT, R10, R16, RZ ;  /* 0x000000100a0a9210 */ /* 0x004fca0007f5e0ff */
[----:B------:R-:W-:-:S05]  /*1aa0*/  @!P1 IMAD.X R11, R11, 0x1, R17, P2 ;  /* 0x000000010b0b9824 */ /* 0x000fca00010e0611 */
[----:B0-----:R1:W-:Y:S03]  /*1ab0*/  @!P1 STG.E.U8 desc[UR6][R10.64], R7 ;  /* 0x000000070a009986 */ /* 0x0013e6000c101106 */
.L_x_212:
[----:B------:R-:W-:Y:S05]  /*1ac0*/  @!P0 EXIT ;  /* 0x000000000000894d */ /* 0x000fea0003800000 */
[----:B0-----:R-:W-:Y:S01]  /*1ad0*/  IMAD R5, R6, 0x80, R5 ;  /* 0x0000008006057824 */ /* 0x001fe200078e0205 */
[----:B------:R-:W-:-:S12]  /*1ae0*/  UIADD3 UR4, UPT, UPT, -UR4, URZ, URZ ;  /* 0x000000ff04047290 */ /* 0x000fd8000fffe1ff */
.L_x_213:
[----:B------:R-:W-:-:S13]  /*1af0*/  ISETP.GE.AND P0, PT, R5, R4, PT ;  /* 0x000000040500720c */ /* 0x000fda0003f06270 */
[C---:B-123--:R-:W-:Y:S01]  /*1b00*/  @!P0 IMAD.WIDE R6, R5.reuse, 0x8, R2 ;  /* 0x0000000805068825 */ /* 0x04efe200078e0202 */
[----:B0-----:R-:W0:Y:S05]  /*1b10*/  @!P0 LDC.64 R8, c[0x0][0x398] ;  /* 0x0000e600ff088b82 */ /* 0x001e2a0000000a00 */
[----:B------:R-:W0:Y:S01]  /*1b20*/  @!P0 LDG.E.64 R6, desc[UR6][R6.64] ;  /* 0x0000000606068981 */ /* 0x000e22000c1e1b00 */
[----:B------:R-:W-:Y:S01]  /*1b30*/  UIADD3 UR4, UPT, UPT, UR4, 0x1, URZ ;  /* 0x0000000104047890 */ /* 0x000fe2000fffe0ff */
[----:B------:R-:W-:Y:S01]  /*1b40*/  VIADD R5, R5, 0x80 ;  /* 0x0000008005057836 */ /* 0x000fe20000000000 */
[----:B------:R-:W1:Y:S02]  /*1b50*/  @!P0 LDC.U8 R11, c[0x0][0x3a8] ;  /* 0x0000ea00ff0b8b82 */ /* 0x000e640000000000 */
[----:B------:R-:W-:Y:S01]  /*1b60*/  UISETP.NE.AND UP0, UPT, UR4, URZ, UPT ;  /* 0x000000ff0400728c */ /* 0x000fe2000bf05270 */
[----:B0-----:R-:W-:-:S05]  /*1b70*/  @!P0 IADD3 R8, P1, PT, R6, R8, RZ ;  /* 0x0000000806088210 */ /* 0x001fca0007f3e0ff */
[----:B------:R-:W-:-:S05]  /*1b80*/  @!P0 IMAD.X R9, R7, 0x1, R9, P1 ;  /* 0x0000000107098824 */ /* 0x000fca00008e0609 */
[----:B-1----:R0:W-:Y:S01]  /*1b90*/  @!P0 STG.E.U8 desc[UR6][R8.64], R11 ;  /* 0x0000000b08008986 */ /* 0x0021e2000c101106 */
[----:B------:R-:W-:Y:S05]  /*1ba0*/  BRA.U UP0, `(.L_x_213) ;  /* 0xfffffffd00d07547 */ /* 0x000fea000b83ffff */
[----:B------:R-:W-:Y:S05]  /*1bb0*/  EXIT ;  /* 0x000000000000794d */ /* 0x000fea0003800000 */
.L_x_204:
[----:B------:R-:W-:-:S13]  /*1bc0*/  ISETP.GE.AND P0, PT, R0, 0x1, PT ;  /* 0x000000010000780c */ /* 0x000fda0003f06270 */
[----:B------:R-:W-:Y:S05]  /*1bd0*/  @!P0 EXIT ;  /* 0x000000000000894d */ /* 0x000fea0003800000 */
[----:B------:R-:W0:Y:S01]  /*1be0*/  S2R R9, SR_TID.X ;  /* 0x0000000000097919 */ /* 0x000e220000002100 */
[C---:B------:R-:W-:Y:S01]  /*1bf0*/  ISETP.GE.U32.AND P1, PT, R0.reuse, 0x10, PT ;  /* 0x000000100000780c */ /* 0x040fe20003f26070 */
[----:B------:R-:W-:Y:S01]  /*1c00*/  IMAD.MOV.U32 R8, RZ, RZ, RZ ;  /* 0x000000ffff087224 */ /* 0x000fe200078e00ff */
[----:B------:R-:W-:-:S04]  /*1c10*/  LOP3.LUT R13, R0, 0xf, RZ, 0xc0, !PT ;  /* 0x0000000f000d7812 */ /* 0x000fc800078ec0ff */
[----:B------:R-:W-:-:S07]  /*1c20*/  ISETP.NE.AND P0, PT, R13, RZ, PT ;  /* 0x000000ff0d00720c */ /* 0x000fce0003f05270 */
[----:B------:R-:W-:Y:S06]  /*1c30*/  @!P1 BRA `(.L_x_214) ;  /* 0x0000000400449947 */ /* 0x000fec0003800000 */
[C---:B0-----:R-:W-:Y:S01]  /*1c40*/  IMAD.WIDE.U32 R4, R9.reuse, 0x8, R2 ;  /* 0x0000000809047825 */ /* 0x041fe200078e0002 */
[----:B------:R-:W-:Y:S01]  /*1c50*/  IADD3 R6, P1, PT, R2, 0xc00, RZ ;  /* 0x00000c0002067810 */ /* 0x000fe20007f3e0ff */
[----:B------:R-:W0:Y:S01]  /*1c60*/  LDCU.64 UR4, c[0x0][0x398] ;  /* 0x00007300ff0477ac */ /* 0x000e220008000a00 */
[----:B------:R-:W-:Y:S01]  /*1c70*/  LOP3.LUT R8, R0, 0x7ffffff0, RZ, 0xc0, !PT ;  /* 0x7ffffff000087812 */ /* 0x000fe200078ec0ff */
[----:B------:R-:W-:Y:S01]  /*1c80*/  VIADD R11, R9, 0x480 ;  /* 0x00000480090b7836 */ /* 0x000fe20000000000 */
[----:B------:R-:W-:Y:S01]  /*1c90*/  IADD3 R4, P2, PT, R4, 0x1000, RZ ;  /* 0x0000100004047810 */ /* 0x000fe20007f5e0ff */
[----:B------:R-:W-:Y:S02]  /*1ca0*/  IMAD.X R7, RZ, RZ, R3, P1 ;  /* 0x000000ffff077224 */ /* 0x000fe400008e0603 */
[----:B------:R-:W-:Y:S02]  /*1cb0*/  IMAD.MOV R10, RZ, RZ, -R8 ;  /* 0x000000ffff0a7224 */ /* 0x000fe400078e0a08 */
[----:B------:R-:W-:-:S08]  /*1cc0*/  IMAD.X R5, RZ, RZ, R5, P2 ;  /* 0x000000ffff057224 */ /* 0x000fd000010e0605 */
.L_x_215:
[----:B------:R-:W0:Y:S01]  /*1cd0*/  LDG.E.64 R14, desc[UR6][R4.64+-0x1000] ;  /* 0xfff00006040e7981 */ /* 0x000e22000c1e1b00 */
[----:B--2---:R-:W1:Y:S01]  /*1ce0*/  LDC.U8 R12, c[0x0][0x3a8] ;  /* 0x0000ea00ff0c7b82 */ /* 0x004e620000000000 */
[----:B0-----:R-:W-:-:S04]  /*1cf0*/  IADD3 R16, P1, PT, R14, UR4, RZ ;  /* 0x000000040e107c10 */ /* 0x001fc8000ff3e0ff */
[----:B------:R-:W-:-:S05]  /*1d00*/  IADD3.X R17, PT, PT, R15, UR5, RZ, P1, !PT ;  /* 0x000000050f117c10 */ /* 0x000fca0008ffe4ff */
[----:B-1----:R0:W-:Y:S04]  /*1d10*/  STG.E.U8 desc[UR6][R16.64], R12 ;  /* 0x0000000c10007986 */ /* 0x0021e8000c101106 */
[----:B------:R-:W2:Y:S02]  /*1d20*/  LDG.E.64 R14, desc[UR6][R4.64+-0xc00] ;  /* 0xfff40006040e7981 */ /* 0x000ea4000c1e1b00 */
[----:B--2---:R-:W-:-:S04]  /*1d30*/  IADD3 R18, P1, PT, R14, UR4, RZ ;  /* 0x000000040e127c10 */ /* 0x004fc8000ff3e0ff */
[----:B------:R-:W-:-:S05]  /*1d40*/  IADD3.X R19, PT, PT, R15, UR5, RZ, P1, !PT ;  /* 0x000000050f137c10 */ /* 0x000fca0008ffe4ff */
[----:B------:R1:W-:Y:S04]  /*1d50*/  STG.E.U8 desc[UR6][R18.64], R12 ;  /* 0x0000000c12007986 */ /* 0x0003e8000c101106 */
[----:B------:R-:W2:Y:S02]  /*1d60*/  LDG.E.64 R14, desc[UR6][R4.64+-0x800] ;  /* 0xfff80006040e7981 */ /* 0x000ea4000c1e1b00 */
[----:B--2---:R-:W-:-:S04]  /*1d70*/  IADD3 R20, P1, PT, R14, UR4, RZ ;  /* 0x000000040e147c10 */ /* 0x004fc8000ff3e0ff */
[----:B------:R-:W-:-:S05]  /*1d80*/  IADD3.X R21, PT, PT, R15, UR5, RZ, P1, !PT ;  /* 0x000000050f157c10 */ /* 0x000fca0008ffe4ff */
[----:B------:R2:W-:Y:S04]  /*1d90*/  STG.E.U8 desc[UR6][R20.64], R12 ;  /* 0x0000000c14007986 */ /* 0x0005e8000c101106 */
[----:B------:R-:W3:Y:S02]  /*1da0*/  LDG.E.64 R14, desc[UR6][R4.64+-0x400] ;  /* 0xfffc0006040e7981 */ /* 0x000ee4000c1e1b00 */
[----:B---3--:R-:W-:-:S04]  /*1db0*/  IADD3 R22, P1, PT, R14, UR4, RZ ;  /* 0x000000040e167c10 */ /* 0x008fc8000ff3e0ff */
[----:B------:R-:W-:-:S05]  /*1dc0*/  IADD3.X R23, PT, PT, R15, UR5, RZ, P1, !PT ;  /* 0x000000050f177c10 */ /* 0x000fca0008ffe4ff */
[----:B------:R3:W-:Y:S04]  /*1dd0*/  STG.E.U8 desc[UR6][R22.64], R12 ;  /* 0x0000000c16007986 */ /* 0x0007e8000c101106 */
[----:B------:R-:W0:Y:S02]  /*1de0*/  LDG.E.64 R14, desc[UR6][R4.64] ;  /* 0x00000006040e7981 */ /* 0x000e24000c1e1b00 */
[----:B0-----:R-:W-:-:S04]  /*1df0*/  IADD3 R16, P1, PT, R14, UR4, RZ ;  /* 0x000000040e107c10 */ /* 0x001fc8000ff3e0ff */
[----:B------:R-:W-:-:S05]  /*1e00*/  IADD3.X R17, PT, PT, R15, UR5, RZ, P1, !PT ;  /* 0x000000050f117c10 */ /* 0x000fca0008ffe4ff */
[----:B------:R0:W-:Y:S04]  /*1e10*/  STG.E.U8 desc[UR6][R16.64], R12 ;  /* 0x0000000c10007986 */ /* 0x0001e8000c101106 */
[----:B------:R-:W1:Y:S02]  /*1e20*/  LDG.E.64 R14, desc[UR6][R4.64+0x400] ;  /* 0x00040006040e7981 */ /* 0x000e64000c1e1b00 */
[----:B-1----:R-:W-:-:S04]  /*1e30*/  IADD3 R18, P1, PT, R14, UR4, RZ ;  /* 0x000000040e127c10 */ /* 0x002fc8000ff3e0ff */
        /* <DEDUP_REMOVED lines=10> */
[----:B------:R-:W4:Y:S02]  /*1ee0*/  LDG.E.64 R14, desc[UR6][R4.64+0x1000] ;  /* 0x00100006040e7981 */ /* 0x000f24000c1e1b00 */
[----:B----4-:R-:W-:-:S04]  /*1ef0*/  IADD3 R24, P1, PT, R14, UR4, RZ ;  /* 0x000000040e187c10 */ /* 0x010fc8000ff3e0ff */
[----:B------:R-:W-:Y:S01]  /*1f00*/  IADD3.X R25, PT, PT, R15, UR5, RZ, P1, !PT ;  /* 0x000000050f197c10 */ /* 0x000fe20008ffe4ff */
[----:B------:R-:W-:-:S04]  /*1f10*/  IMAD.WIDE R14, R11, 0x8, R6 ;  /* 0x000000080b0e7825 */ /* 0x000fc800078e0206 */
[----:B------:R4:W-:Y:S04]  /*1f20*/  STG.E.U8 desc[UR6][R24.64], R12 ;  /* 0x0000000c18007986 */ /* 0x0009e8000c101106 */
[----:B0-----:R-:W1:Y:S02]  /*1f30*/  LDG.E.64 R16, desc[UR6][R14.64+-0xc00] ;  /* 0xfff400060e107981 */ /* 0x001e64000c1e1b00 */
        /* <DEDUP_REMOVED lines=23> */
[----:B------:R-:W3:Y:S01]  /*20b0*/  LDG.E.64 R16, desc[UR6][R14.64+0xc00] ;  /* 0x000c00060e107981 */ /* 0x000ee2000c1e1b00 */
[----:B------:R-:W-:Y:S01]  /*20c0*/  VIADD R10, R10, 0x10 ;  /* 0x000000100a0a7836 */ /* 0x000fe20000000000 */
[----:B------:R-:W-:Y:S01]  /*20d0*/  IADD3 R4, P2, PT, R4, 0x4000, RZ ;  /* 0x0000400004047810 */ /* 0x000fe20007f5e0ff */
[----:B------:R-:W-:-:S04]  /*20e0*/  VIADD R11, R11, 0x800 ;  /* 0x000008000b0b7836 */ /* 0x000fc80000000000 */
[----:B------:R-:W-:Y:S01]  /*20f0*/  IMAD.X R5, RZ, RZ, R5, P2 ;  /* 0x000000ffff057224 */ /* 0x000fe200010e0605 */
[----:B---3--:R-:W-:-:S04]  /*2100*/  IADD3 R16, P1, PT, R16, UR4, RZ ;  /* 0x0000000410107c10 */ /* 0x008fc8000ff3e0ff */
[----:B------:R-:W-:Y:S02]  /*2110*/  IADD3.X R17, PT, PT, R17, UR5, RZ, P1, !PT ;  /* 0x0000000511117c10 */ /* 0x000fe40008ffe4ff */
[----:B------:R-:W-:-:S03]  /*2120*/  ISETP.NE.AND P1, PT, R10, RZ, PT ;  /* 0x000000ff0a00720c */ /* 0x000fc60003f25270 */
[----:B------:R2:W-:Y:S10]  /*2130*/  STG.E.U8 desc[UR6][R16.64], R12 ;  /* 0x0000000c10007986 */ /* 0x0005f4000c101106 */
[----:B------:R-:W-:Y:S05]  /*2140*/  @P1 BRA `(.L_x_215) ;  /* 0xfffffff800e01947 */ /* 0x000fea000383ffff */
.L_x_214:
[----:B------:R-:W-:Y:S05]  /*2150*/  @!P0 EXIT ;  /* 0x000000000000894d */ /* 0x000fea0003800000 */
[----:B------:R-:W-:Y:S02]  /*2160*/  ISETP.GE.U32.AND P1, PT, R13, 0x8, PT ;  /* 0x000000080d00780c */ /* 0x000fe40003f26070 */
[----:B------:R-:W-:-:S04]  /*2170*/  LOP3.LUT R7, R0, 0x7, RZ, 0xc0, !PT ;  /* 0x0000000700077812 */ /* 0x000fc800078ec0ff */
[----:B------:R-:W-:-:S07]  /*2180*/  ISETP.NE.AND P0, PT, R7, RZ, PT ;  /* 0x000000ff0700720c */ /* 0x000fce0003f05270 */
[----:B------:R-:W-:Y:S06]  /*2190*/  @!P1 BRA `(.L_x_216) ;  /* 0x0000000000949947 */ /* 0x000fec0003800000 */
[----:B0-----:R-:W-:Y:S01]  /*21a0*/  IMAD R5, R8, 0x80, R9 ;  /* 0x0000008008057824 */ /* 0x001fe200078e0209 */
[----:B------:R-:W2:Y:S03]  /*21b0*/  LDCU.64 UR4, c[0x0][0x398] ;  /* 0x00007300ff0477ac */ /* 0x000ea60008000a00 */
[----:B------:R-:W-:-:S05]  /*21c0*/  IMAD.WIDE R4, R5, 0x8, R2 ;  /* 0x0000000805047825 */ /* 0x000fca00078e0202 */
[----:B------:R-:W2:Y:S01]  /*21d0*/  LDG.E.64 R10, desc[UR6][R4.64] ;  /* 0x00000006040a7981 */ /* 0x000ea2000c1e1b00 */
[----:B------:R-:W0:Y:S01]  /*21e0*/  LDC.U8 R6, c[0x0][0x3a8] ;  /* 0x0000ea00ff067b82 */ /* 0x000e220000000000 */
[----:B--2---:R-:W-:-:S04]  /*21f0*/  IADD3 R12, P1, PT, R10, UR4, RZ ;  /* 0x000000040a0c7c10 */ /* 0x004fc8000ff3e0ff */
[----:B------:R-:W-:-:S05]  /*2200*/  IADD3.X R13, PT, PT, R11, UR5, RZ, P1, !PT ;  /* 0x000000050b0d7c10 */ /* 0x000fca0008ffe4ff */
[----:B0-----:R0:W-:Y:S04]  /*2210*/  STG.E.U8 desc[UR6][R12.64], R6 ;  /* 0x000000060c007986 */ /* 0x0011e8000c101106 */
        /* <DEDUP_REMOVED lines=24> */
[----:B------:R-:W2:Y:S01]  /*23a0*/  LDG.E.64 R10, desc[UR6][R4.64+0x1c00] ;  /* 0x001c0006040a7981 */ /* 0x000ea2000c1e1b00 */
[----:B------:R-:W-:Y:S01]  /*23b0*/  VIADD R8, R8, 0x8 ;  /* 0x0000000808087836 */ /* 0x000fe20000000000 */
[----:B--2---:R-:W-:-:S04]  /*23c0*/  IADD3 R10, P1, PT, R10, UR4, RZ ;  /* 0x000000040a0a7c10 */ /* 0x004fc8000ff3e0ff */
[----:B------:R-:W-:-:S05]  /*23d0*/  IADD3.X R11, PT, PT, R11, UR5, RZ, P1, !PT ;  /* 0x000000050b0b7c10 */ /* 0x000fca0008ffe4ff */
[----:B------:R3:W-:Y:S04]  /*23e0*/  STG.E.U8 desc[UR6][R10.64], R6 ;  /* 0x000000060a007986 */ /* 0x0007e8000c101106 */
.L_x_216:
[----:B------:R-:W-:Y:S05]  /*23f0*/  @!P0 EXIT ;  /* 0x000000000000894d */ /* 0x000fea0003800000 */
[----:B------:R-:W-:Y:S02]  /*2400*/  ISETP.GE.U32.AND P1, PT, R7, 0x4, PT ;  /* 0x000000040700780c */ /* 0x000fe40003f26070 */
[----:B------:R-:W-:-:S04]  /*2410*/  LOP3.LUT R0, R0, 0x3, RZ, 0xc0, !PT ;  /* 0x0000000300007812 */ /* 0x000fc800078ec0ff */
[----:B------:R-:W-:-:S07]  /*2420*/  ISETP.NE.AND P0, PT, R0, RZ, PT ;  /* 0x000000ff0000720c */ /* 0x000fce0003f05270 */
[----:B------:R-:W-:Y:S06]  /*2430*/  @!P1 BRA `(.L_x_217) ;  /* 0x0000000000549947 */ /* 0x000fec0003800000 */
[----:B0--3--:R-:W-:Y:S01]  /*2440*/  IMAD R15, R8, 0x80, R9 ;  /* 0x00000080080f7824 */ /* 0x009fe200078e0209 */
[----:B------:R-:W0:Y:S03]  /*2450*/  LDCU.64 UR4, c[0x0][0x398] ;  /* 0x00007300ff0477ac */ /* 0x000e260008000a00 */
[----:B------:R-:W-:-:S05]  /*2460*/  IMAD.WIDE R14, R15, 0x8, R2 ;  /* 0x000000080f0e7825 */ /* 0x000fca00078e0202 */
        /* <DEDUP_REMOVED lines=18> */
.L_x_217:
[----:B------:R-:W-:Y:S05]  /*2590*/  @!P0 EXIT ;  /* 0x000000000000894d */ /* 0x000fea0003800000 */
[----:B0-----:R-:W-:Y:S01]  /*25a0*/  IMAD R9, R8, 0x80, R9 ;  /* 0x0000008008097824 */ /* 0x001fe200078e0209 */
[----:B------:R-:W0:Y:S01]  /*25b0*/  LDCU.64 UR4, c[0x0][0x398] ;  /* 0x00007300ff0477ac */ /* 0x000e220008000a00 */
[----:B------:R-:W-:-:S07]  /*25c0*/  IMAD.MOV R0, RZ, RZ, -R0 ;  /* 0x000000ffff007224 */ /* 0x000fce00078e0a00 */
.L_x_218:
[----:B-1----:R-:W-:-:S06]  /*25d0*/  IMAD.WIDE R4, R9, 0x8, R2 ;  /* 0x0000000809047825 */ /* 0x002fcc00078e0202 */
[----:B0-----:R-:W0:Y:S01]  /*25e0*/  LDG.E.64 R4, desc[UR6][R4.64] ;  /* 0x0000000604047981 */ /* 0x001e22000c1e1b00 */
[----:B---3--:R-:W1:Y:S01]  /*25f0*/  LDC.U8 R11, c[0x0][0x3a8] ;  /* 0x0000ea00ff0b7b82 */ /* 0x008e620000000000 */
[----:B------:R-:W-:Y:S01]  /*2600*/  VIADD R0, R0, 0x1 ;  /* 0x0000000100007836 */ /* 0x000fe20000000000 */
[----:B0-----:R-:W-:-:S04]  /*2610*/  IADD3 R6, P0, PT, R4, UR4, RZ ;  /* 0x0000000404067c10 */ /* 0x001fc8000ff1e0ff */
[----:B------:R-:W-:Y:S02]  /*2620*/  IADD3.X R7, PT, PT, R5, UR5, RZ, P0, !PT ;  /* 0x0000000505077c10 */ /* 0x000fe400087fe4ff */
[----:B------:R-:W-:-:S03]  /*2630*/  ISETP.NE.AND P0, PT, R0, RZ, PT ;  /* 0x000000ff0000720c */ /* 0x000fc60003f05270 */
[----:B-1----:R0:W-:Y:S10]  /*2640*/  STG.E.U8 desc[UR6][R6.64], R11 ;  /* 0x0000000b06007986 */ /* 0x0021f4000c101106 */
[----:B------:R-:W-:Y:S05]  /*2650*/  @!P0 EXIT ;  /* 0x000000000000894d */ /* 0x000fea0003800000 */
[----:B------:R-:W-:Y:S01]  /*2660*/  VIADD R9, R9, 0x80 ;  /* 0x0000008009097836 */ /* 0x000fe20000000000 */
[----:B------:R-:W-:Y:S06]  /*2670*/  BRA `(.L_x_218) ;  /* 0xfffffffc00d47947 */ /* 0x000fec000383ffff */
.L_x_219:
        /* <DEDUP_REMOVED lines=16> */
.L_x_251:


//--------------------- .text._ZN3cub18CUB_300001_SM_10006detail9transform16transform_kernelINS2_10policy_hubILb1EN4cuda3std3__45tupleIJN6thrust24THRUST_300001_SM_1000_NS17constant_iteratorIhNSA_11use_defaultESC_EEEEEE10policy1000EiNS7_10__identityENSA_20permutation_iteratorINSA_6detail15normal_iteratorINSA_10device_ptrIhEEEENSK_INSL_IlEEEEEEJSD_EEEvT0_iT1_T2_DpNS2_10kernel_argIT3_EE --------------------------
	.section	.text._ZN3cub18CUB_300001_SM_10006detail9transform16transform_kernelINS2_10policy_hubILb1EN4cuda3std3__45tupleIJN6thrust24THRUST_300001_SM_1000_NS17constant_iteratorIhNSA_11use_defaultESC_EEEEEE10policy1000EiNS7_10__identityENSA_20permutation_iteratorINSA_6detail15normal_iteratorINSA_10device_ptrIhEEEENSK_INSL_IlEEEEEEJSD_EEEvT0_iT1_T2_DpNS2_10kernel_argIT3_EE,"ax",@progbits
	.align	128
        .global         _ZN3cub18CUB_300001_SM_10006detail9transform16transform_kernelINS2_10policy_hubILb1EN4cuda3std3__45tupleIJN6thrust24THRUST_300001_SM_1000_NS17constant_iteratorIhNSA_11use_defaultESC_EEEEEE10policy1000EiNS7_10__identityENSA_20permutation_iteratorINSA_6detail15normal_iteratorINSA_10device_ptrIhEEEENSK_INSL_IlEEEEEEJSD_EEEvT0_iT1_T2_DpNS2_10kernel_argIT3_EE
        .type           _ZN3cub18CUB_300001_SM_10006detail9transform16transform_kernelINS2_10policy_hubILb1EN4cuda3std3__45tupleIJN6thrust24THRUST_300001_SM_1000_NS17constant_iteratorIhNSA_11use_defaultESC_EEEEEE10policy1000EiNS7_10__identityENSA_20permutation_iteratorINSA_6detail15normal_iteratorINSA_10device_ptrIhEEEENSK_INSL_IlEEEEEEJSD_EEEvT0_iT1_T2_DpNS2_10kernel_argIT3_EE,@function
        .size           _ZN3cub18CUB_300001_SM_10006detail9transform16transform_kernelINS2_10policy_hubILb1EN4cuda3std3__45tupleIJN6thrust24THRUST_300001_SM_1000_NS17constant_iteratorIhNSA_11use_defaultESC_EEEEEE10policy1000EiNS7_10__identityENSA_20permutation_iteratorINSA_6detail15normal_iteratorINSA_10device_ptrIhEEEENSK_INSL_IlEEEEEEJSD_EEEvT0_iT1_T2_DpNS2_10kernel_argIT3_EE,(.L_x_252 - _ZN3cub18CUB_300001_SM_10006detail9transform16transform_kernelINS2_10policy_hubILb1EN4cuda3std3__45tupleIJN6thrust24THRUST_300001_SM_1000_NS17constant_iteratorIhNSA_11use_defaultESC_EEEEEE10policy1000EiNS7_10__identityENSA_20permutation_iteratorINSA_6detail15normal_iteratorINSA_10device_ptrIhEEEENSK_INSL_IlEEEEEEJSD_EEEvT0_iT1_T2_DpNS2_10kernel_argIT3_EE)
        .other          _ZN3cub18CUB_300001_SM_10006detail9transform16transform_kernelINS2_10policy_hubILb1EN4cuda3std3__45tupleIJN6thrust24THRUST_300001_SM_1000_NS17constant_iteratorIhNSA_11use_defaultESC_EEEEEE10policy1000EiNS7_10__identityENSA_20permutation_iteratorINSA_6detail15normal_iteratorINSA_10device_ptrIhEEEENSK_INSL_IlEEEEEEJSD_EEEvT0_iT1_T2_DpNS2_10kernel_argIT3_EE,@"STO_CUDA_ENTRY STV_DEFAULT"
_ZN3cub18CUB_300001_SM_10006detail9transform16transform_kernelINS2_10policy_hubILb1EN4cuda3std3__45tupleIJN6thrust24THRUST_300001_SM_1000_NS17constant_iteratorIhNSA_11use_defaultESC_EEEEEE10policy1000EiNS7_10__identityENSA_20permutation_iteratorINSA_6detail15normal_iteratorINSA_10device_ptrIhEEEENSK_INSL_IlEEEEEEJSD_EEEvT0_iT1_T2_DpNS2_10kernel_argIT3_EE:
.text._ZN3cub18CUB_300001_SM_10006detail9transform16transform_kernelINS2_10policy_hubILb1EN4cuda3std3__45tupleIJN6thrust24THRUST_300001_SM_1000_NS17constant_iteratorIhNSA_11use_defaultESC_EEEEEE10policy1000EiNS7_10__identityENSA_20permutation_iteratorINSA_6detail15normal_iteratorINSA_10device_ptrIhEEEENSK_INSL_IlEEEEEEJSD_EEEvT0_iT1_T2_DpNS2_10kernel_argIT3_EE:
[----:B------:R-:W-:Y:S08]  /*0000*/  LDC R1, c[0x0][0x37c] ;  /* 0x0000df00ff017b82 */ /* 0x000ff00000000800 */
[----:B------:R-:W0:Y:S01]  /*0010*/  LDC.64 R8, c[0x0][0x380] ;  /* 0x0000e000ff087b82 */ /* 0x000e220000000a00 */
[----:B------:R-:W1:Y:S07]  /*0020*/  LDCU.64 UR6, c[0x0][0x358] ;  /* 0x00006b00ff0677ac */ /* 0x000e6e0008000a00 */
[----:B------:R-:W2:Y:S08]  /*0030*/  S2UR UR4, SR_CTAID.X ;  /* 0x00000000000479c3 */ /* 0x000eb00000002500 */
[----:B------:R-:W3:Y:S01]  /*0040*/  LDC.64 R2, c[0x0][0x390] ;  /* 0x0000e400ff027b82 */ /* 0x000ee20000000a00 */
[----:B0-----:R-:W-:-:S04]  /*0050*/  IMAD.SHL.U32 R0, R9, 0x80, RZ ;  /* 0x0000008009007824 */ /* 0x001fc800078e00ff */
[----:B--2---:R-:W-:-:S04]  /*0060*/  IMAD R5, R0, UR4, RZ ;  /* 0x0000000400057c24 */ /* 0x004fc8000f8e02ff */
[----:B------:R-:W-:Y:S02]  /*0070*/  IMAD.IADD R7, R8, 0x1, -R5 ;  /* 0x0000000108077824 */ /* 0x000fe400078e0a05 */
[----:B---3--:R-:W-:-:S03]  /*0080*/  IMAD.WIDE R2, R5, 0x8, R2 ;  /* 0x0000000805027825 */ /* 0x008fc600078e0202 */
[CC--:B------:R-:W-:Y:S02]  /*0090*/  ISETP.GT.AND P0, PT, R0.reuse, R7.reuse, PT ;  /* 0x000000070000720c */ /* 0x0c0fe40003f04270 */
[----:B------:R-:W-:-:S11]  /*00a0*/  VIMNMX R0, PT, PT, R0, R7, PT ;  /* 0x0000000700007248 */ /* 0x000fd60003fe0100 */
[----:B-1----:R-:W-:Y:S05]  /*00b0*/  @P0 BRA `(.L_x_220) ;  /* 0x0000000800b40947 */ /* 0x002fea0003800000 */
        /* <DEDUP_REMOVED lines=8> */
[----:B0-----:R-:W-:Y:S01]  /*0140*/  IMAD.WIDE.U32 R4, R7, 0x8, R2 ;  /* 0x0000000807047825 */ /* 0x001fe200078e0002 */
[----:B------:R-:W-:Y:S01]  /*0150*/  LOP3.LUT R0, R9, 0x7ffffff0, RZ, 0xc0, !PT ;  /* 0x7ffffff009007812 */ /* 0x000fe200078ec0ff */
[----:B------:R-:W0:Y:S02]  /*0160*/  LDCU.64 UR4, c[0x0][0x398] ;  /* 0x00007300ff0477ac */ /* 0x000e240008000a00 */
[----:B------:R-:W-:Y:S01]  /*0170*/  VIADD R11, R7, 0x480 ;  /* 0x00000480070b7836 */ /* 0x000fe20000000000 */
[----:B------:R-:W-:Y:S01]  /*0180*/  IADD3 R8, P2, PT, R4, 0x1000, RZ ;  /* 0x0000100004087810 */ /* 0x000fe20007f5e0ff */
[----:B------:R-:W-:Y:S01]  /*0190*/  IMAD.MOV R6, RZ, RZ, -R0 ;  /* 0x000000ffff067224 */ /* 0x000fe200078e0a00 */
[----:B------:R-:W-:-:S03]  /*01a0*/  IADD3 R4, P1, PT, R2, 0xc00, RZ ;  /* 0x00000c0002047810 */ /* 0x000fc60007f3e0ff */
[----:B------:R-:W-:Y:S02]  /*01b0*/  IMAD.X R9, RZ, RZ, R5, P2 ;  /* 0x000000ffff097224 */ /* 0x000fe400010e0605 */
[----:B------:R-:W-:-:S08]  /*01c0*/  IMAD.X R5, RZ, RZ, R3, P1 ;  /* 0x000000ffff057224 */ /* 0x000fd000008e0603 */
.L_x_222:
        /* <DEDUP_REMOVED lines=72> */
.L_x_221:
[----:B------:R-:W-:Y:S05]  /*0650*/  @!P0 EXIT ;  /* 0x000000000000894d */ /* 0x000fea0003800000 */
[----:B------:R-:W1:Y:S01]  /*0660*/  LDCU UR4, c[0x0][0x384] ;  /* 0x00007080ff0477ac */ /* 0x000e620008000800 */
[----:B------:R-:W-:Y:S01]  /*0670*/  ISETP.GE.U32.AND P1, PT, R14, 0x8, PT ;  /* 0x000000080e00780c */ /* 0x000fe20003f26070 */
[----:B-1----:R-:W-:-:S06]  /*0680*/  ULOP3.LUT UR5, UR4, 0x7, URZ, 0xc0, !UPT ;  /* 0x0000000704057892 */ /* 0x002fcc000f8ec0ff */
[----:B------:R-:W-:-:S06]  /*0690*/  ISETP.NE.AND P0, PT, RZ, UR5, PT ;  /* 0x00000005ff007c0c */ /* 0x000fcc000bf05270 */
[----:B------:R-:W-:Y:S07]  /*06a0*/  @!P1 BRA `(.L_x_223) ;  /* 0x0000000000949947 */ /* 0x000fee0003800000 */
        /* <DEDUP_REMOVED lines=37> */
.L_x_223:
[----:B------:R-:W-:Y:S05]  /*0900*/  @!P0 EXIT ;  /* 0x000000000000894d */ /* 0x000fea0003800000 */
[----:B------:R-:W-:Y:S02]  /*0910*/  UISETP.GE.U32.AND UP0, UPT, UR5, 0x4, UPT ;  /* 0x000000040500788c */ /* 0x000fe4000bf06070 */
[----:B------:R-:W-:-:S06]  /*0920*/  ULOP3.LUT UR4, UR4, 0x3, URZ, 0xc0, !UPT ;  /* 0x0000000304047892 */ /* 0x000fcc000f8ec0ff */
[----:B------:R-:W-:Y:S01]  /*0930*/  ISETP.NE.AND P0, PT, RZ, UR4, PT ;  /* 0x00000004ff007c0c */ /* 0x000fe2000bf05270 */
[----:B------:R-:W-:-:S12]  /*0940*/  BRA.U !UP0, `(.L_x_224) ;  /* 0x0000000108547547 */ /* 0x000fd8000b800000 */
        /* <DEDUP_REMOVED lines=21> */
.L_x_224:
[----:B------:R-:W-:Y:S05]  /*0aa0*/  @!P0 EXIT ;  /* 0x000000000000894d */ /* 0x000fea0003800000 */
[----:B01-3--:R-:W-:Y:S01]  /*0ab0*/  IMAD R9, R0, 0x80, R7 ;  /* 0x0000008000097824 */ /* 0x00bfe200078e0207 */
[----:B------:R-:W0:Y:S01]  /*0ac0*/  LDCU.64 UR8, c[0x0][0x398] ;  /* 0x00007300ff0877ac */ /* 0x000e220008000a00 */
[----:B------:R-:W-:-:S12]  /*0ad0*/  UIADD3 UR4, UPT, UPT, -UR4, URZ, URZ ;  /* 0x000000ff04047290 */ /* 0x000fd8000fffe1ff */
.L_x_225:
[----:B------:R-:W-:-:S06]  /*0ae0*/  IMAD.WIDE R4, R9, 0x8, R2 ;  /* 0x0000000809047825 */ /* 0x000fcc00078e0202 */
[----:B------:R-:W0:Y:S01]  /*0af0*/  LDG.E.64 R4, desc[UR6][R4.64] ;  /* 0x0000000604047981 */ /* 0x000e22000c1e1b00 */
[----:B-1----:R-:W1:Y:S01]  /*0b00*/  LDC.U8 R11, c[0x0][0x3a8] ;  /* 0x0000ea00ff0b7b82 */ /* 0x002e620000000000 */
[----:B------:R-:W-:Y:S01]  /*0b10*/  UIADD3 UR4, UPT, UPT, UR4, 0x1, URZ ;  /* 0x0000000104047890 */ /* 0x000fe2000fffe0ff */
[----:B------:R-:W-:-:S03]  /*0b20*/  VIADD R9, R9, 0x80 ;  /* 0x0000008009097836 */ /* 0x000fc60000000000 */
[----:B------:R-:W-:Y:S01]  /*0b30*/  UISETP.NE.AND UP0, UPT, UR4, URZ, UPT ;  /* 0x000000ff0400728c */ /* 0x000fe2000bf05270 */
[----:B0-----:R-:W-:-:S04]  /*0b40*/  IADD3 R6, P0, PT, R4, UR8, RZ ;  /* 0x0000000804067c10 */ /* 0x001fc8000ff1e0ff */
[----:B------:R-:W-:-:S05]  /*0b50*/  IADD3.X R7, PT, PT, R5, UR9, RZ, P0, !PT ;  /* 0x0000000905077c10 */ /* 0x000fca00087fe4ff */
[----:B-1----:R1:W-:Y:S01]  /*0b60*/  STG.E.U8 desc[UR6][R6.64], R11 ;  /* 0x0000000b06007986 */ /* 0x0023e2000c101106 */
[----:B------:R-:W-:Y:S05]  /*0b70*/  BRA.U UP0, `(.L_x_225) ;  /* 0xfffffffd00d87547 */ /* 0x000fea000b83ffff */
[----:B------:R-:W-:Y:S05]  /*0b80*/  EXIT ;  /* 0x000000000000794d */ /* 0x000fea0003800000 */
.L_x_220:
[----:B------:R-:W-:-:S13]  /*0b90*/  ISETP.GE.AND P0, PT, R9, 0x1, PT ;  /* 0x000000010900780c */ /* 0x000fda0003f06270 */
[----:B------:R-:W-:Y:S05]  /*0ba0*/  @!P0 EXIT ;  /* 0x000000000000894d */ /* 0x000fea0003800000 */
[----:B------:R-:W0:Y:S01]  /*0bb0*/  S2R R4, SR_TID.X ;  /* 0x0000000000047919 */ /* 0x000e220000002100 */
[C---:B------:R-:W-:Y:S01]  /*0bc0*/  ISETP.GE.U32.AND P0, PT, R9.reuse, 0x10, PT ;  /* 0x000000100900780c */ /* 0x040fe20003f06070 */
[----:B------:R-:W-:Y:S01]  /*0bd0*/  IMAD.MOV.U32 R5, RZ, RZ, RZ ;  /* 0x000000ffff057224 */ /* 0x000fe200078e00ff */
[----:B------:R-:W-:-:S11]  /*0be0*/  LOP3.LUT R12, R9, 0xf, RZ, 0xc0, !PT ;  /* 0x0000000f090c7812 */ /* 0x000fd600078ec0ff */
[----:B------:R-:W-:Y:S05]  /*0bf0*/  @!P0 BRA `(.L_x_226) ;  /* 0x0000000800488947 */ /* 0x000fea0003800000 */
[----:B------:R-:W-:Y:S01]  /*0c00*/  LOP3.LUT R5, R9, 0x7ffffff0, RZ, 0xc0, !PT ;  /* 0x7ffffff009057812 */ /* 0x000fe200078ec0ff */
[----:B------:R-:W-:Y:S01]  /*0c10*/  IMAD.MOV.U32 R6, RZ, RZ, RZ ;  /* 0x000000ffff067224 */ /* 0x000fe200078e00ff */
[----:B------:R-:W1:Y:S06]  /*0c20*/  LDCU.64 UR4, c[0x0][0x398] ;  /* 0x00007300ff0477ac */ /* 0x000e6c0008000a00 */
.L_x_229:
        /* <DEDUP_REMOVED lines=141> */
.L_x_228:
[----:B-1----:R-:W-:Y:S05]  /*1500*/  BSYNC.RECONVERGENT B0 ;  /* 0x0000000000007941 */ /* 0x002fea0003800200 */
.L_x_227:
[----:B------:R-:W-:Y:S05]  /*1510*/  @P1 BRA `(.L_x_229) ;  /* 0xfffffff400c41947 */ /* 0x000fea000383ffff */
.L_x_226:
[----:B------:R-:W-:-:S13]  /*1520*/  ISETP.NE.AND P0, PT, R12, RZ, PT ;  /* 0x000000ff0c00720c */ /* 0x000fda0003f05270 */
[----:B------:R-:W-:Y:S05]  /*1530*/  @!P0 EXIT ;  /* 0x000000000000894d */ /* 0x000fea0003800000 */
[----:B------:R-:W1:Y:S01]  /*1540*/  LDCU UR4, c[0x0][0x384] ;  /* 0x00007080ff0477ac */ /* 0x000e620008000800 */
[----:B------:R-:W-:Y:S01]  /*1550*/  ISETP.GE.U32.AND P1, PT, R12, 0x8, PT ;  /* 0x000000080c00780c */ /* 0x000fe20003f26070 */
[----:B-1----:R-:W-:-:S06]  /*1560*/  ULOP3.LUT UR5, UR4, 0x7, URZ, 0xc0, !UPT ;  /* 0x0000000704057892 */ /* 0x002fcc000f8ec0ff */
[----:B------:R-:W-:-:S06]  /*1570*/  ISETP.NE.AND P0, PT, RZ, UR5, PT ;  /* 0x00000005ff007c0c */ /* 0x000fcc000bf05270 */
[----:B------:R-:W-:Y:S07]  /*1580*/  @!P1 BRA `(.L_x_230) ;  /* 0x0000000400089947 */ /* 0x000fee0003800000 */
[----:B0-----:R-:W-:-:S04]  /*1590*/  IMAD R9, R5, 0x80, R4 ;  /* 0x0000008005097824 */ /* 0x001fc800078e0204 */
[C---:B--2---:R-:W-:Y:S01]  /*15a0*/  IMAD.WIDE R6, R9.reuse, 0x8, R2 ;  /* 0x0000000809067825 */ /* 0x044fe200078e0202 */
        /* <DEDUP_REMOVED lines=59> */
[----:B--2---:R-:W0:Y:S01]  /*1960*/  @!P1 LDC.U8 R15, c[0x0][0x3a8] ;  /* 0x0000ea00ff0f9b82 */ /* 0x004e220000000000 */
[----:B------:R-:W-:Y:S01]  /*1970*/  VIADD R5, R5, 0x8 ;  /* 0x0000000805057836 */ /* 0x000fe20000000000 */
[----:B---3--:R-:W-:-:S05]  /*1980*/  @!P1 IADD3 R8, P2, PT, R8, R16, RZ ;  /* 0x0000001008089210 */ /* 0x008fca0007f5e0ff */
[----:B------:R-:W-:-:S05]  /*1990*/  @!P1 IMAD.X R9, R9, 0x1, R17, P2 ;  /* 0x0000000109099824 */ /* 0x000fca00010e0611 */
[----:B0-----:R1:W-:Y:S03]  /*19a0*/  @!P1 STG.E.U8 desc[UR6][R8.64], R15 ;  /* 0x0000000f08009986 */ /* 0x0013e6000c101106 */
.L_x_230:
[----:B------:R-:W-:Y:S05]  /*19b0*/  @!P0 EXIT ;  /* 0x000000000000894d */ /* 0x000fea0003800000 */
[----:B------:R-:W-:Y:S02]  /*19c0*/  UISETP.GE.U32.AND UP0, UPT, UR5, 0x4, UPT ;  /* 0x000000040500788c */ /* 0x000fe4000bf06070 */
[----:B------:R-:W-:-:S06]  /*19d0*/  ULOP3.LUT UR4, UR4, 0x3, URZ, 0xc0, !UPT ;  /* 0x0000000304047892 */ /* 0x000fcc000f8ec0ff */
[----:B------:R-:W-:Y:S01]  /*19e0*/  ISETP.NE.AND P0, PT, RZ, UR4, PT ;  /* 0x00000004ff007c0c */ /* 0x000fe2000bf05270 */
[----:B------:R-:W-:-:S12]  /*19f0*/  BRA.U !UP0, `(.L_x_231) ;  /* 0x0000000108887547 */ /* 0x000fd8000b800000 */
[----:B01----:R-:W-:-:S04]  /*1a00*/  IMAD R15, R5, 0x80, R4 ;  /* 0x00000080050f7824 */ /* 0x003fc800078e0204 */
        /* <DEDUP_REMOVED lines=33> */
.L_x_231:
[----:B------:R-:W-:Y:S05]  /*1c20*/  @!P0 EXIT ;  /* 0x000000000000894d */ /* 0x000fea0003800000 */
[----:B01--4-:R-:W-:Y:S01]  /*1c30*/  IMAD R9, R5, 0x80, R4 ;  /* 0x0000008005097824 */ /* 0x013fe200078e0204 */
[----:B------:R-:W-:-:S12]  /*1c40*/  UIADD3 UR4, UPT, UPT, -UR4, URZ, URZ ;  /* 0x000000ff04047290 */ /* 0x000fd8000fffe1ff */
.L_x_232:
[----:B------:R-:W-:-:S13]  /*1c50*/  ISETP.GE.AND P0, PT, R9, R0, PT ;  /* 0x000000000900720c */ /* 0x000fda0003f06270 */
[----:B------:R-:W-:Y:S01]  /*1c60*/  @!P0 IMAD.WIDE R4, R9, 0x8, R2 ;  /* 0x0000000809048825 */ /* 0x000fe200078e0202 */
[----:B--2---:R-:W0:Y:S05]  /*1c70*/  @!P0 LDC.64 R6, c[0x0][0x398] ;  /* 0x0000e600ff068b82 */ /* 0x004e2a0000000a00 */
[----:B------:R-:W0:Y:S01]  /*1c80*/  @!P0 LDG.E.64 R4, desc[UR6][R4.64] ;  /* 0x0000000604048981 */ /* 0x000e22000c1e1b00 */
[----:B------:R-:W-:Y:S02]  /*1c90*/  UIADD3 UR4, UPT, UPT, UR4, 0x1, URZ ;  /* 0x0000000104047890 */ /* 0x000fe4000fffe0ff */
[----:B------:R-:W1:Y:S01]  /*1ca0*/  @!P0 LDC.U8 R11, c[0x0][0x3a8] ;  /* 0x0000ea00ff0b8b82 */ /* 0x000e620000000000 */
[----:B0-----:R-:W-:-:S05]  /*1cb0*/  @!P0 IADD3 R6, P1, PT, R4, R6, RZ ;  /* 0x0000000604068210 */ /* 0x001fca0007f3e0ff */
[----:B------:R-:W-:-:S05]  /*1cc0*/  @!P0 IMAD.X R7, R5, 0x1, R7, P1 ;  /* 0x0000000105078824 */ /* 0x000fca00008e0607 */
[----:B-1----:R0:W-:Y:S01]  /*1cd0*/  @!P0 STG.E.U8 desc[UR6][R6.64], R11 ;  /* 0x0000000b06008986 */ /* 0x0021e2000c101106 */
[----:B------:R-:W-:-:S13]  /*1ce0*/  ISETP.NE.AND P0, PT, RZ, UR4, PT ;  /* 0x00000004ff007c0c */ /* 0x000fda000bf05270 */
[----:B0-----:R-:W-:Y:S05]  /*1cf0*/  @!P0 EXIT ;  /* 0x000000000000894d */ /* 0x001fea0003800000 */
[----:B------:R-:W-:Y:S01]  /*1d00*/  VIADD R9, R9, 0x80 ;  /* 0x0000008009097836 */ /* 0x000fe20000000000 */
[----:B------:R-:W-:Y:S06]  /*1d10*/  BRA `(.L_x_232) ;  /* 0xfffffffc00cc7947 */ /* 0x000fec000383ffff */
.L_x_233:
        /* <DEDUP_REMOVED lines=14> */
.L_x_252:


//--------------------- .text._ZN3cub18CUB_300001_SM_10006detail8for_each13static_kernelINS2_12policy_hub_t12policy_500_tEmN6thrust24THRUST_300001_SM_1000_NS8cuda_cub20__uninitialized_fill7functorINS7_10device_ptrI18UncoalescedIndicesIlEEESD_EEEEvT0_T1_ --------------------------
	.section	.text._ZN3cub18CUB_300001_SM_10006detail8for_each13static_kernelINS2_12policy_hub_t12policy_500_tEmN6thrust24THRUST_300001_SM_1000_NS8cuda_cub20__uninitialized_fill7functorINS7_10device_ptrI18UncoalescedIndicesIlEEESD_EEEEvT0_T1_,"ax",@progbits
	.align	128
        .global         _ZN3cub18CUB_300001_SM_10006detail8for_each13static_kernelINS2_12policy_hub_t12policy_500_tEmN6thrust24THRUST_300001_SM_1000_NS8cuda_cub20__uninitialized_fill7functorINS7_10device_ptrI18UncoalescedIndicesIlEEESD_EEEEvT0_T1_
        .type           _ZN3cub18CUB_300001_SM_10006detail8for_each13static_kernelINS2_12policy_hub_t12policy_500_tEmN6thrust24THRUST_300001_SM_1000_NS8cuda_cub20__uninitialized_fill7functorINS7_10device_ptrI18UncoalescedIndicesIlEEESD_EEEEvT0_T1_,@function
        .size           _ZN3cub18CUB_300001_SM_10006detail8for_each13static_kernelINS2_12policy_hub_t12policy_500_tEmN6thrust24THRUST_300001_SM_1000_NS8cuda_cub20__uninitialized_fill7functorINS7_10device_ptrI18UncoalescedIndicesIlEEESD_EEEEvT0_T1_,(.L_x_253 - _ZN3cub18CUB_300001_SM_10006detail8for_each13static_kernelINS2_12policy_hub_t12policy_500_tEmN6thrust24THRUST_300001_SM_1000_NS8cuda_cub20__uninitialized_fill7functorINS7_10device_ptrI18UncoalescedIndicesIlEEESD_EEEEvT0_T1_)
        .other          _ZN3cub18CUB_300001_SM_10006detail8for_each13static_kernelINS2_12policy_hub_t12policy_500_tEmN6thrust24THRUST_300001_SM_1000_NS8cuda_cub20__uninitialized_fill7functorINS7_10device_ptrI18UncoalescedIndicesIlEEESD_EEEEvT0_T1_,@"STO_CUDA_ENTRY STV_DEFAULT"
_ZN3cub18CUB_300001_SM_10006detail8for_each13static_kernelINS2_12policy_hub_t12policy_500_tEmN6thrust24THRUST_300001_SM_1000_NS8cuda_cub20__uninitialized_fill7functorINS7_10device_ptrI18UncoalescedIndicesIlEEESD_EEEEvT0_T1_:
.text._ZN3cub18CUB_300001_SM_10006detail8for_each13static_kernelINS2_12policy_hub_t12policy_500_tEmN6thrust24THRUST_300001_SM_1000_NS8cuda_cub20__uninitialized_fill7functorINS7_10device_ptrI18UncoalescedIndicesIlEEESD_EEEEvT0_T1_:
[----:B------:R-:W-:Y:S08]  /*0000*/  LDC R1, c[0x0][0x37c] ;  /* 0x0000df00ff017b82 */ /* 0x000ff00000000800 */
[----:B------:R-:W0:Y:S01]  /*0010*/  S2UR UR4, SR_CTAID.X ;  /* 0x00000000000479c3 */ /* 0x000e220000002500 */
[----:B------:R-:W1:Y:S01]  /*0020*/  LDCU.64 UR6, c[0x0][0x380] ;  /* 0x00007000ff0677ac */ /* 0x000e620008000a00 */
[----:B------:R-:W2:Y:S01]  /*0030*/  LDCU.64 UR8, c[0x0][0x358] ;  /* 0x00006b00ff0877ac */ /* 0x000ea20008000a00 */
[----:B0-----:R-:W-:-:S04]  /*0040*/  UIMAD.WIDE.U32 UR4, UR4, 0x200, URZ ;  /* 0x00000200040478a5 */ /* 0x001fc8000f8e00ff */
[----:B-1----:R-:W-:-:S04]  /*0050*/  UIADD3 UR6, UP0, UPT, -UR4, UR6, URZ ;  /* 0x0000000604067290 */ /* 0x002fc8000ff1e1ff */
[----:B------:R-:W-:Y:S02]  /*0060*/  UIADD3.X UR7, UPT, UPT, ~UR5, UR7, URZ, UP0, !UPT ;  /* 0x0000000705077290 */ /* 0x000fe400087fe5ff */
[----:B------:R-:W-:-:S04]  /*0070*/  UISETP.GE.U32.AND UP0, UPT, UR6, 0x200, UPT ;  /* 0x000002000600788c */ /* 0x000fc8000bf06070 */
[----:B------:R-:W-:-:S09]  /*0080*/  UISETP.GE.U32.AND.EX UP0, UPT, UR7, URZ, UPT, UP0 ;  /* 0x000000ff0700728c */ /* 0x000fd2000bf06100 */
[----:B--2---:R-:W-:Y:S05]  /*0090*/  BRA.U !UP0, `(.L_x_234) ;  /* 0x00000001085c7547 */ /* 0x004fea000b800000 */
[----:B------:R-:W0:Y:S01]  /*00a0*/  S2R R0, SR_TID.X ;  /* 0x0000000000007919 */ /* 0x000e220000002100 */
[----:B------:R-:W1:Y:S08]  /*00b0*/  LDC.64 R2, c[0x0][0x388] ;  /* 0x0000e200ff027b82 */ /* 0x000e700000000a00 */
[----:B------:R-:W2:Y:S08]  /*00c0*/  LDC.64 R4, c[0x0][0x390] ;  /* 0x0000e400ff047b82 */ /* 0x000eb00000000a00 */
[----:B------:R-:W3:Y:S08]  /*00d0*/  LDC.64 R6, c[0x0][0x398] ;  /* 0x0000e600ff067b82 */ /* 0x000ef00000000a00 */
[----:B------:R-:W4:Y:S01]  /*00e0*/  LDC.64 R8, c[0x0][0x3a0] ;  /* 0x0000e800ff087b82 */ /* 0x000f220000000a00 */
[----:B0-----:R-:W-:-:S07]  /*00f0*/  IADD3 R15, P0, PT, R0, UR4, RZ ;  /* 0x00000004000f7c10 */ /* 0x001fce000ff1e0ff */
[----:B------:R-:W0:Y:S01]  /*0100*/  LDC.64 R10, c[0x0][0x3a8] ;  /* 0x0000ea00ff0a7b82 */ /* 0x000e220000000a00 */
[----:B------:R-:W-:Y:S02]  /*0110*/  IMAD.X R0, RZ, RZ, UR5, P0 ;  /* 0x00000005ff007e24 */ /* 0x000fe400080e06ff */
[----:B-1----:R-:W-:-:S05]  /*0120*/  IMAD.WIDE.U32 R2, R15, 0x28, R2 ;  /* 0x000000280f027825 */ /* 0x002fca00078e0002 */
[----:B------:R-:W1:Y:S01]  /*0130*/  LDC.64 R12, c[0x0][0x3b0] ;  /* 0x0000ec00ff0c7b82 */ /* 0x000e620000000a00 */
[----:B------:R-:W-:-:S05]  /*0140*/  IMAD R15, R0, 0x28, RZ ;  /* 0x00000028000f7824 */ /* 0x000fca00078e02ff */
[----:B------:R-:W-:-:S05]  /*0150*/  IADD3 R3, PT, PT, R3, R15, RZ ;  /* 0x0000000f03037210 */ /* 0x000fca0007ffe0ff */
[----:B--2---:R-:W-:Y:S04]  /*0160*/  STG.E.64 desc[UR8][R2.64], R4 ;  /* 0x0000000402007986 */ /* 0x004fe8000c101b08 */
[----:B------:R-:W-:Y:S04]  /*0170*/  STG.E.64 desc[UR8][R2.64+0x2800], R4 ;  /* 0x0028000402007986 */ /* 0x000fe8000c101b08 */
[----:B---3--:R-:W-:Y:S04]  /*0180*/  STG.E.64 desc[UR8][R2.64+0x8], R6 ;  /* 0x0000080602007986 */ /* 0x008fe8000c101b08 */
[----:B------:R-:W-:Y:S04]  /*0190*/  STG.E.64 desc[UR8][R2.64+0x2808], R6 ;  /* 0x0028080602007986 */ /* 0x000fe8000c101b08 */
[----:B----4-:R-:W-:Y:S04]  /*01a0*/  STG.E.64 desc[UR8][R2.64+0x10], R8 ;  /* 0x0000100802007986 */ /* 0x010fe8000c101b08 */
[----:B------:R-:W-:Y:S04]  /*01b0*/  STG.E.64 desc[UR8][R2.64+0x2810], R8 ;  /* 0x0028100802007986 */ /* 0x000fe8000c101b08 */
[----:B0-----:R-:W-:Y:S04]  /*01c0*/  STG.E.64 desc[UR8][R2.64+0x18], R10 ;  /* 0x0000180a02007986 */ /* 0x001fe8000c101b08 */
[----:B------:R-:W-:Y:S04]  /*01d0*/  STG.E.64 desc[UR8][R2.64+0x2818], R10 ;  /* 0x0028180a02007986 */ /* 0x000fe8000c101b08 */
[----:B-1----:R-:W-:Y:S04]  /*01e0*/  STG.E.64 desc[UR8][R2.64+0x20], R12 ;  /* 0x0000200c02007986 */ /* 0x002fe8000c101b08 */
[----:B------:R-:W-:Y:S01]  /*01f0*/  STG.E.64 desc[UR8][R2.64+0x2820], R12 ;  /* 0x0028200c02007986 */ /* 0x000fe2000c101b08 */
[----:B------:R-:W-:Y:S05]  /*0200*/  EXIT ;  /* 0x000000000000794d */ /* 0x000fea0003800000 */
.L_x_234:
[----:B------:R-:W0:Y:S01]  /*0210*/  S2R R0, SR_TID.X ;  /* 0x0000000000007919 */ /* 0x000e220000002100 */
[----:B------:R-:W-:Y:S01]  /*0220*/  IMAD.U32 R4, RZ, RZ, UR7 ;  /* 0x00000007ff047e24 */ /* 0x000fe2000f8e00ff */
[----:B------:R-:W1:Y:S08]  /*0230*/  LDC.64 R2, c[0x0][0x388] ;  /* 0x0000e200ff027b82 */ /* 0x000e700000000a00 */
[----:B------:R-:W2:Y:S08]  /*0240*/  LDC.64 R6, c[0x0][0x398] ;  /* 0x0000e600ff067b82 */ /* 0x000eb00000000a00 */
[----:B------:R-:W3:Y:S08]  /*0250*/  LDC.64 R8, c[0x0][0x3a0] ;  /* 0x0000e800ff087b82 */ /* 0x000ef00000000a00 */
[----:B------:R-:W4:Y:S01]  /*0260*/  LDC.64 R10, c[0x0][0x3a8] ;  /* 0x0000ea00ff0a7b82 */ /* 0x000f220000000a00 */
[----:B0-----:R-:W-:-:S02]  /*0270*/  ISETP.LT.U32.AND P0, PT, R0, UR6, PT ;  /* 0x0000000600007c0c */ /* 0x001fc4000bf01070 */
[C---:B------:R-:W-:Y:S01]  /*0280*/  IADD3 R15, P1, PT, R0.reuse, UR4, RZ ;  /* 0x00000004000f7c10 */ /* 0x040fe2000ff3e0ff */
[----:B------:R-:W-:Y:S01]  /*0290*/  VIADD R0, R0, 0x100 ;  /* 0x0000010000007836 */ /* 0x000fe20000000000 */
[----:B------:R-:W-:-:S03]  /*02a0*/  ISETP.GT.U32.AND.EX P0, PT, R4, RZ, PT, P0 ;  /* 0x000000ff0400720c */ /* 0x000fc60003f04100 */
[----:B------:R-:W0:Y:S01]  /*02b0*/  LDC.64 R4, c[0x0][0x390] ;  /* 0x0000e400ff047b82 */ /* 0x000e220000000a00 */
[----:B------:R-:W-:Y:S01]  /*02c0*/  IADD3.X R14, PT, PT, RZ, UR5, RZ, P1, !PT ;  /* 0x00000005ff0e7c10 */ /* 0x000fe20008ffe4ff */
[----:B-1----:R-:W-:Y:S01]  /*02d0*/  IMAD.WIDE.U32 R2, R15, 0x28, R2 ;  /* 0x000000280f027825 */ /* 0x002fe200078e0002 */
[----:B------:R-:W-:Y:S02]  /*02e0*/  ISETP.LT.U32.AND P1, PT, R0, UR6, PT ;  /* 0x0000000600007c0c */ /* 0x000fe4000bf21070 */
[----:B------:R-:W-:Y:S01]  /*02f0*/  MOV R0, UR7 ;  /* 0x0000000700007c02 */ /* 0x000fe20008000f00 */
[----:B------:R-:W-:-:S03]  /*0300*/  IMAD R15, R14, 0x28, RZ ;  /* 0x000000280e0f7824 */ /* 0x000fc600078e02ff */
[----:B------:R-:W-:Y:S01]  /*0310*/  ISETP.GT.U32.AND.EX P1, PT, R0, RZ, PT, P1 ;  /* 0x000000ff0000720c */ /* 0x000fe20003f24110 */
[----:B------:R-:W-:Y:S01]  /*0320*/  IMAD.IADD R3, R3, 0x1, R15 ;  /* 0x0000000103037824 */ /* 0x000fe200078e020f */
[----:B------:R-:W1:Y:S04]  /*0330*/  @P0 LDC.64 R12, c[0x0][0x3b0] ;  /* 0x0000ec00ff0c0b82 */ /* 0x000e680000000a00 */
[----:B--2---:R2:W-:Y:S04]  /*0340*/  @P0 STG.E.64 desc[UR8][R2.64+0x8], R6 ;  /* 0x0000080602000986 */ /* 0x0045e8000c101b08 */
[----:B---3--:R2:W-:Y:S04]  /*0350*/  @P0 STG.E.64 desc[UR8][R2.64+0x10], R8 ;  /* 0x0000100802000986 */ /* 0x0085e8000c101b08 */
[----:B----4-:R2:W-:Y:S04]  /*0360*/  @P0 STG.E.64 desc[UR8][R2.64+0x18], R10 ;  /* 0x0000180a02000986 */ /* 0x0105e8000c101b08 */
[----:B0-----:R2:W-:Y:S04]  /*0370*/  @P0 STG.E.64 desc[UR8][R2.64], R4 ;  /* 0x0000000402000986 */ /* 0x0015e8000c101b08 */
[----:B-1----:R2:W-:Y:S01]  /*0380*/  @P0 STG.E.64 desc[UR8][R2.64+0x20], R12 ;  /* 0x0000200c02000986 */ /* 0x0025e2000c101b08 */
[----:B------:R-:W-:Y:S05]  /*0390*/  @!P1 EXIT ;  /* 0x000000000000994d */ /* 0x000fea0003800000 */
[----:B--2---:R-:W0:Y:S08]  /*03a0*/  LDC.64 R4, c[0x0][0x390] ;  /* 0x0000e400ff047b82 */ /* 0x004e300000000a00 */
[----:B------:R-:W1:Y:S08]  /*03b0*/  LDC.64 R6, c[0x0][0x398] ;  /* 0x0000e600ff067b82 */ /* 0x000e700000000a00 */
[----:B------:R-:W2:Y:S08]  /*03c0*/  LDC.64 R8, c[0x0][0x3a0] ;  /* 0x0000e800ff087b82 */ /* 0x000eb00000000a00 */
[----:B------:R-:W3:Y:S01]  /*03d0*/  LDC.64 R10, c[0x0][0x3a8] ;  /* 0x0000ea00ff0a7b82 */ /* 0x000ee20000000a00 */
[----:B0-----:R-:W-:Y:S07]  /*03e0*/  STG.E.64 desc[UR8][R2.64+0x2800], R4 ;  /* 0x0028000402007986 */ /* 0x001fee000c101b08 */
[----:B------:R-:W0:Y:S01]  /*03f0*/  LDC.64 R12, c[0x0][0x3b0] ;  /* 0x0000ec00ff0c7b82 */ /* 0x000e220000000a00 */
[----:B-1----:R-:W-:Y:S04]  /*0400*/  STG.E.64 desc[UR8][R2.64+0x2808], R6 ;  /* 0x0028080602007986 */ /* 0x002fe8000c101b08 */
[----:B--2---:R-:W-:Y:S04]  /*0410*/  STG.E.64 desc[UR8][R2.64+0x2810], R8 ;  /* 0x0028100802007986 */ /* 0x004fe8000c101b08 */
[----:B---3--:R-:W-:Y:S04]  /*0420*/  STG.E.64 desc[UR8][R2.64+0x2818], R10 ;  /* 0x0028180a02007986 */ /* 0x008fe8000c101b08 */
[----:B0-----:R-:W-:Y:S01]  /*0430*/  STG.E.64 desc[UR8][R2.64+0x2820], R12 ;  /* 0x0028200c02007986 */ /* 0x001fe2000c101b08 */
[----:B------:R-:W-:Y:S05]  /*0440*/  EXIT ;  /* 0x000000000000794d */ /* 0x000fea0003800000 */
.L_x_235:
        /* <DEDUP_REMOVED lines=11> */
.L_x_253:


//--------------------- .text._ZN3cub18CUB_300001_SM_10006detail8for_each13static_kernelINS2_12policy_hub_t12policy_500_tElN6thrust24THRUST_300001_SM_1000_NS8cuda_cub6__fill7functorINS7_6detail15normal_iteratorINS7_10device_ptrIhEEEEiEEEEvT0_T1_ --------------------------
	.section	.text._ZN3cub18CUB_300001_SM_10006detail8for_each13static_kernelINS2_12policy_hub_t12policy_500_tElN6thrust24THRUST_300001_SM_1000_NS8cuda_cub6__fill7functorINS7_6detail15normal_iteratorINS7_10device_ptrIhEEEEiEEEEvT0_T1_,"ax",@progbits
	.align	128
        .global         _ZN3cub18CUB_300001_SM_10006detail8for_each13static_kernelINS2_12policy_hub_t12policy_500_tElN6thrust24THRUST_300001_SM_1000_NS8cuda_cub6__fill7functorINS7_6detail15normal_iteratorINS7_10device_ptrIhEEEEiEEEEvT0_T1_
        .type           _ZN3cub18CUB_300001_SM_10006detail8for_each13static_kernelINS2_12policy_hub_t12policy_500_tElN6thrust24THRUST_300001_SM_1000_NS8cuda_cub6__fill7functorINS7_6detail15normal_iteratorINS7_10device_ptrIhEEEEiEEEEvT0_T1_,@function
        .size           _ZN3cub18CUB_300001_SM_10006detail8for_each13static_kernelINS2_12policy_hub_t12policy_500_tElN6thrust24THRUST_300001_SM_1000_NS8cuda_cub6__fill7functorINS7_6detail15normal_iteratorINS7_10device_ptrIhEEEEiEEEEvT0_T1_,(.L_x_254 - _ZN3cub18CUB_300001_SM_10006detail8for_each13static_kernelINS2_12policy_hub_t12policy_500_tElN6thrust24THRUST_300001_SM_1000_NS8cuda_cub6__fill7functorINS7_6detail15normal_iteratorINS7_10device_ptrIhEEEEiEEEEvT0_T1_)
        .other          _ZN3cub18CUB_300001_SM_10006detail8for_each13static_kernelINS2_12policy_hub_t12policy_500_tElN6thrust24THRUST_300001_SM_1000_NS8cuda_cub6__fill7functorINS7_6detail15normal_iteratorINS7_10device_ptrIhEEEEiEEEEvT0_T1_,@"STO_CUDA_ENTRY STV_DEFAULT"
_ZN3cub18CUB_300001_SM_10006detail8for_each13static_kernelINS2_12policy_hub_t12policy_500_tElN6thrust24THRUST_300001_SM_1000_NS8cuda_cub6__fill7functorINS7_6detail15normal_iteratorINS7_10device_ptrIhEEEEiEEEEvT0_T1_:
.text._ZN3cub18CUB_300001_SM_10006detail8for_each13static_kernelINS2_12policy_hub_t12policy_500_tElN6thrust24THRUST_300001_SM_1000_NS8cuda_cub6__fill7functorINS7_6detail15normal_iteratorINS7_10device_ptrIhEEEEiEEEEvT0_T1_:
        /* <DEDUP_REMOVED lines=8> */
[----:B------:R-:W-:-:S09]  /*0080*/  UISETP.GE.AND.EX UP0, UPT, UR7, URZ, UPT, UP0 ;  /* 0x000000ff0700728c */ /* 0x000fd2000bf06300 */
[----:B--2---:R-:W-:Y:S05]  /*0090*/  BRA.U !UP0, `(.L_x_236) ;  /* 0x0000000108207547 */ /* 0x004fea000b800000 */
[----:B------:R-:W0:Y:S01]  /*00a0*/  S2R R3, SR_TID.X ;  /* 0x0000000000037919 */ /* 0x000e220000002100 */
[----:B------:R-:W0:Y:S08]  /*00b0*/  LDC.64 R4, c[0x0][0x388] ;  /* 0x0000e200ff047b82 */ /* 0x000e300000000a00 */
[----:B------:R-:W1:Y:S01]  /*00c0*/  LDC.U8 R7, c[0x0][0x390] ;  /* 0x0000e400ff077b82 */ /* 0x000e620000000000 */
[----:B0-----:R-:W-:-:S04]  /*00d0*/  IADD3 R2, P0, P1, R4, UR4, R3 ;  /* 0x0000000404027c10 */ /* 0x001fc8000f91e003 */
[----:B------:R-:W-:-:S05]  /*00e0*/  IADD3.X R3, PT, PT, R5, UR5, RZ, P0, P1 ;  /* 0x0000000505037c10 */ /* 0x000fca00087e24ff */
[----:B-1----:R-:W-:Y:S04]  /*00f0*/  STG.E.U8 desc[UR8][R2.64], R7 ;  /* 0x0000000702007986 */ /* 0x002fe8000c101108 */
[----:B------:R-:W-:Y:S01]  /*0100*/  STG.E.U8 desc[UR8][R2.64+0x100], R7 ;  /* 0x0001000702007986 */ /* 0x000fe2000c101108 */
[----:B------:R-:W-:Y:S05]  /*0110*/  EXIT ;  /* 0x000000000000794d */ /* 0x000fea0003800000 */
.L_x_236:
[----:B------:R-:W0:Y:S01]  /*0120*/  S2R R3, SR_TID.X ;  /* 0x0000000000037919 */ /* 0x000e220000002100 */
[----:B------:R-:W-:Y:S01]  /*0130*/  USHF.R.S32.HI UR7, URZ, 0x1f, UR6 ;  /* 0x0000001fff077899 */ /* 0x000fe20008011406 */
[----:B------:R-:W1:Y:S05]  /*0140*/  LDC.64 R4, c[0x0][0x388] ;  /* 0x0000e200ff047b82 */ /* 0x000e6a0000000a00 */
[----:B------:R-:W-:Y:S01]  /*0150*/  IMAD.U32 R0, RZ, RZ, UR7 ;  /* 0x00000007ff007e24 */ /* 0x000fe2000f8e00ff */
[----:B0-----:R-:W-:Y:S02]  /*0160*/  ISETP.LT.U32.AND P0, PT, R3, UR6, PT ;  /* 0x0000000603007c0c */ /* 0x001fe4000bf01070 */
[----:B-1----:R-:W-:-:S02]  /*0170*/  IADD3 R2, P2, P3, R4, UR4, R3 ;  /* 0x0000000404027c10 */ /* 0x002fc4000fb5e003 */
[----:B------:R-:W-:Y:S01]  /*0180*/  ISETP.GT.AND.EX P0, PT, R0, RZ, PT, P0 ;  /* 0x000000ff0000720c */ /* 0x000fe20003f04300 */
[----:B------:R-:W-:Y:S01]  /*0190*/  VIADD R0, R3, 0x100 ;  /* 0x0000010003007836 */ /* 0x000fe20000000000 */
[----:B------:R-:W-:-:S04]  /*01a0*/  IADD3.X R3, PT, PT, R5, UR5, RZ, P2, P3 ;  /* 0x0000000505037c10 */ /* 0x000fc800097e64ff */
[----:B------:R-:W-:Y:S01]  /*01b0*/  ISETP.LT.U32.AND P1, PT, R0, UR6, PT ;  /* 0x0000000600007c0c */ /* 0x000fe2000bf21070 */
[----:B------:R-:W-:-:S05]  /*01c0*/  IMAD.U32 R0, RZ, RZ, UR7 ;  /* 0x00000007ff007e24 */ /* 0x000fca000f8e00ff */
[----:B------:R-:W-:Y:S01]  /*01d0*/  ISETP.GT.AND.EX P1, PT, R0, RZ, PT, P1 ;  /* 0x000000ff0000720c */ /* 0x000fe20003f24310 */
[----:B------:R-:W0:Y:S02]  /*01e0*/  @P0 LDC.U8 R7, c[0x0][0x390] ;  /* 0x0000e400ff070b82 */ /* 0x000e240000000000 */
[----:B0-----:R0:W-:Y:S10]  /*01f0*/  @P0 STG.E.U8 desc[UR8][R2.64], R7 ;  /* 0x0000000702000986 */ /* 0x0011f4000c101108 */
[----:B------:R-:W-:Y:S05]  /*0200*/  @!P1 EXIT ;  /* 0x000000000000994d */ /* 0x000fea0003800000 */
[----:B------:R-:W1:Y:S02]  /*0210*/  LDC.U8 R5, c[0x0][0x390] ;  /* 0x0000e400ff057b82 */ /* 0x000e640000000000 */
[----:B-1----:R-:W-:Y:S01]  /*0220*/  STG.E.U8 desc[UR8][R2.64+0x100], R5 ;  /* 0x0001000502007986 */ /* 0x002fe2000c101108 */
[----:B------:R-:W-:Y:S05]  /*0230*/  EXIT ;  /* 0x000000000000794d */ /* 0x000fea0003800000 */
.L_x_237:
        /* <DEDUP_REMOVED lines=12> */
.L_x_254:


//--------------------- .text._ZN3cub18CUB_300001_SM_10006detail8for_each13static_kernelINS2_12policy_hub_t12policy_500_tEmN6thrust24THRUST_300001_SM_1000_NS8cuda_cub20__uninitialized_fill7functorINS7_10device_ptrIhEEhEEEEvT0_T1_ --------------------------
	.section	.text._ZN3cub18CUB_300001_SM_10006detail8for_each13static_kernelINS2_12policy_hub_t12policy_500_tEmN6thrust24THRUST_300001_SM_1000_NS8cuda_cub20__uninitialized_fill7functorINS7_10device_ptrIhEEhEEEEvT0_T1_,"ax",@progbits
	.align	128
        .global         _ZN3cub18CUB_300001_SM_10006detail8for_each13static_kernelINS2_12policy_hub_t12policy_500_tEmN6thrust24THRUST_300001_SM_1000_NS8cuda_cub20__uninitialized_fill7functorINS7_10device_ptrIhEEhEEEEvT0_T1_
        .type           _ZN3cub18CUB_300001_SM_10006detail8for_each13static_kernelINS2_12policy_hub_t12policy_500_tEmN6thrust24THRUST_300001_SM_1000_NS8cuda_cub20__uninitialized_fill7functorINS7_10device_ptrIhEEhEEEEvT0_T1_,@function
        .size           _ZN3cub18CUB_300001_SM_10006detail8for_each13static_kernelINS2_12policy_hub_t12policy_500_tEmN6thrust24THRUST_300001_SM_1000_NS8cuda_cub20__uninitialized_fill7functorINS7_10device_ptrIhEEhEEEEvT0_T1_,(.L_x_255 - _ZN3cub18CUB_300001_SM_10006detail8for_each13static_kernelINS2_12policy_hub_t12policy_500_tEmN6thrust24THRUST_300001_SM_1000_NS8cuda_cub20__uninitialized_fill7functorINS7_10device_ptrIhEEhEEEEvT0_T1_)
        .other          _ZN3cub18CUB_300001_SM_10006detail8for_each13static_kernelINS2_12policy_hub_t12policy_500_tEmN6thrust24THRUST_300001_SM_1000_NS8cuda_cub20__uninitialized_fill7functorINS7_10device_ptrIhEEhEEEEvT0_T1_,@"STO_CUDA_ENTRY STV_DEFAULT"
_ZN3cub18CUB_300001_SM_10006detail8for_each13static_kernelINS2_12policy_hub_t12policy_500_tEmN6thrust24THRUST_300001_SM_1000_NS8cuda_cub20__uninitialized_fill7functorINS7_10device_ptrIhEEhEEEEvT0_T1_:
.text._ZN3cub18CUB_300001_SM_10006detail8for_each13static_kernelINS2_12policy_hub_t12policy_500_tEmN6thrust24THRUST_300001_SM_1000_NS8cuda_cub20__uninitialized_fill7functorINS7_10device_ptrIhEEhEEEEvT0_T1_:
[----:B------:R-:W-:Y:S08]  /*0000*/  LDC R1, c[0x0][0x37c] ;  /* 0x0000df00ff017b82 */ /* 0x000ff00000000800 */
[----:B------:R-:W0:Y:S01]  /*0010*/  S2UR UR4, SR_CTAID.X ;  /* 0x00000000000479c3 */ /* 0x000e220000002500 */
[----:B------:R-:W1:Y:S01]  /*0020*/  LDCU.64 UR6, c[0x0][0x380] ;  /* 0x00007000ff0677ac */ /* 0x000e620008000a00 */
[----:B------:R-:W2:Y:S06]  /*0030*/  LDCU.64 UR8, c[0x0][0x358] ;  /* 0x00006b00ff0877ac */ /* 0x000eac0008000a00 */
[----:B------:R-:W3:Y:S01]  /*0040*/  LDC R5, c[0x0][0x390] ;  /* 0x0000e400ff057b82 */ /* 0x000ee20000000800 */
[----:B0-----:R-:W-:-:S04]  /*0050*/  UIMAD.WIDE.U32 UR4, UR4, 0x200, URZ ;  /* 0x00000200040478a5 */ /* 0x001fc8000f8e00ff */
[----:B-1----:R-:W-:-:S04]  /*0060*/  UIADD3 UR6, UP0, UPT, -UR4, UR6, URZ ;  /* 0x0000000604067290 */ /* 0x002fc8000ff1e1ff */
[----:B------:R-:W-:Y:S01]  /*0070*/  UIADD3.X UR7, UPT, UPT, ~UR5, UR7, URZ, UP0, !UPT ;  /* 0x0000000705077290 */ /* 0x000fe200087fe5ff */
[----:B---3--:R-:W-:Y:S01]  /*0080*/  PRMT R5, R5, 0x7770, RZ ;  /* 0x0000777005057816 */ /* 0x008fe200000000ff */
[----:B------:R-:W-:-:S04]  /*0090*/  UISETP.GE.U32.AND UP0, UPT, UR6, 0x200, UPT ;  /* 0x000002000600788c */ /* 0x000fc8000bf06070 */
[----:B------:R-:W-:-:S09]  /*00a0*/  UISETP.GE.U32.AND.EX UP0, UPT, UR7, URZ, UPT, UP0 ;  /* 0x000000ff0700728c */ /* 0x000fd2000bf06100 */
[----:B--2---:R-:W-:Y:S05]  /*00b0*/  BRA.U !UP0, `(.L_x_238) ;  /* 0x00000001081c7547 */ /* 0x004fea000b800000 */
[----:B------:R-:W0:Y:S01]  /*00c0*/  S2R R3, SR_TID.X ;  /* 0x0000000000037919 */ /* 0x000e220000002100 */
[----:B------:R-:W0:Y:S02]  /*00d0*/  LDC.64 R6, c[0x0][0x388] ;  /* 0x0000e200ff067b82 */ /* 0x000e240000000a00 */
[----:B0-----:R-:W-:-:S04]  /*00e0*/  IADD3 R2, P0, P1, R6, UR4, R3 ;  /* 0x0000000406027c10 */ /* 0x001fc8000f91e003 */
[----:B------:R-:W-:-:S05]  /*00f0*/  IADD3.X R3, PT, PT, R7, UR5, RZ, P0, P1 ;  /* 0x0000000507037c10 */ /* 0x000fca00087e24ff */
[----:B------:R-:W-:Y:S04]  /*0100*/  STG.E.U8 desc[UR8][R2.64], R5 ;  /* 0x0000000502007986 */ /* 0x000fe8000c101108 */
[----:B------:R-:W-:Y:S01]  /*0110*/  STG.E.U8 desc[UR8][R2.64+0x100], R5 ;  /* 0x0001000502007986 */ /* 0x000fe2000c101108 */
[----:B------:R-:W-:Y:S05]  /*0120*/  EXIT ;  /* 0x000000000000794d */ /* 0x000fea0003800000 */
.L_x_238:
[----:B------:R-:W0:Y:S01]  /*0130*/  S2R R3, SR_TID.X ;  /* 0x0000000000037919 */ /* 0x000e220000002100 */
[----:B------:R-:W1:Y:S01]  /*0140*/  LDC.64 R6, c[0x0][0x388] ;  /* 0x0000e200ff067b82 */ /* 0x000e620000000a00 */
[----:B------:R-:W-:Y:S02]  /*0150*/  IMAD.U32 R2, RZ, RZ, UR7 ;  /* 0x00000007ff027e24 */ /* 0x000fe4000f8e00ff */
[C---:B0-----:R-:W-:Y:S01]  /*0160*/  VIADD R0, R3.reuse, 0x100 ;  /* 0x0000010003007836 */ /* 0x041fe20000000000 */
[----:B------:R-:W-:-:S04]  /*0170*/  ISETP.LT.U32.AND P0, PT, R3, UR6, PT ;  /* 0x0000000603007c0c */ /* 0x000fc8000bf01070 */
[----:B------:R-:W-:Y:S01]  /*0180*/  ISETP.LT.U32.AND P1, PT, R0, UR6, PT ;  /* 0x0000000600007c0c */ /* 0x000fe2000bf21070 */
[----:B------:R-:W-:Y:S01]  /*0190*/  IMAD.U32 R0, RZ, RZ, UR7 ;  /* 0x00000007ff007e24 */ /* 0x000fe2000f8e00ff */
[----:B------:R-:W-:Y:S02]  /*01a0*/  ISETP.GT.U32.AND.EX P0, PT, R2, RZ, PT, P0 ;  /* 0x000000ff0200720c */ /* 0x000fe40003f04100 */
[----:B-1----:R-:W-:Y:S02]  /*01b0*/  IADD3 R2, P2, P3, R6, UR4, R3 ;  /* 0x0000000406027c10 */ /* 0x002fe4000fb5e003 */
[----:B------:R-:W-:Y:S02]  /*01c0*/  ISETP.GT.U32.AND.EX P1, PT, R0, RZ, PT, P1 ;  /* 0x000000ff0000720c */ /* 0x000fe40003f24110 */
[----:B------:R-:W-:-:S07]  /*01d0*/  IADD3.X R3, PT, PT, R7, UR5, RZ, P2, P3 ;  /* 0x0000000507037c10 */ /* 0x000fce00097e64ff */
[----:B------:R0:W-:Y:S04]  /*01e0*/  @P0 STG.E.U8 desc[UR8][R2.64], R5 ;  /* 0x0000000502000986 */ /* 0x0001e8000c101108 */
[----:B------:R-:W-:Y:S05]  /*01f0*/  @!P1 EXIT ;  /* 0x000000000000994d */ /* 0x000fea0003800000 */
[----:B------:R-:W-:Y:S01]  /*0200*/  STG.E.U8 desc[UR8][R2.64+0x100], R5 ;  /* 0x0001000502007986 */ /* 0x000fe2000c101108 */
[----:B------:R-:W-:Y:S05]  /*0210*/  EXIT ;  /* 0x000000000000794d */ /* 0x000fea0003800000 */
.L_x_239:
        /* <DEDUP_REMOVED lines=14> */
.L_x_255:


//--------------------- .text._ZN3cub18CUB_300001_SM_10006detail8for_each13static_kernelINS2_12policy_hub_t12policy_500_tEmN6thrust24THRUST_300001_SM_1000_NS8cuda_cub20__uninitialized_fill7functorINS7_10device_ptrIlEElEEEEvT0_T1_ --------------------------
	.section	.text._ZN3cub18CUB_300001_SM_10006detail8for_each13static_kernelINS2_12policy_hub_t12policy_500_tEmN6thrust24THRUST_300001_SM_1000_NS8cuda_cub20__uninitialized_fill7functorINS7_10device_ptrIlEElEEEEvT0_T1_,"ax",@progbits
	.align	128
        .global         _ZN3cub18CUB_300001_SM_10006detail8for_each13static_kernelINS2_12policy_hub_t12policy_500_tEmN6thrust24THRUST_300001_SM_1000_NS8cuda_cub20__uninitialized_fill7functorINS7_10device_ptrIlEElEEEEvT0_T1_
        .type           _ZN3cub18CUB_300001_SM_10006detail8for_each13static_kernelINS2_12policy_hub_t12policy_500_tEmN6thrust24THRUST_300001_SM_1000_NS8cuda_cub20__uninitialized_fill7functorINS7_10device_ptrIlEElEEEEvT0_T1_,@function
        .size           _ZN3cub18CUB_300001_SM_10006detail8for_each13static_kernelINS2_12policy_hub_t12policy_500_tEmN6thrust24THRUST_300001_SM_1000_NS8cuda_cub20__uninitialized_fill7functorINS7_10device_ptrIlEElEEEEvT0_T1_,(.L_x_256 - _ZN3cub18CUB_300001_SM_10006detail8for_each13static_kernelINS2_12policy_hub_t12policy_500_tEmN6thrust24THRUST_300001_SM_1000_NS8cuda_cub20__uninitialized_fill7functorINS7_10device_ptrIlEElEEEEvT0_T1_)
        .other          _ZN3cub18CUB_300001_SM_10006detail8for_each13static_kernelINS2_12policy_hub_t12policy_500_tEmN6thrust24THRUST_300001_SM_1000_NS8cuda_cub20__uninitialized_fill7functorINS7_10device_ptrIlEElEEEEvT0_T1_,@"STO_CUDA_ENTRY STV_DEFAULT"
_ZN3cub18CUB_300001_SM_10006detail8for_each13static_kernelINS2_12policy_hub_t12policy_500_tEmN6thrust24THRUST_300001_SM_1000_NS8cuda_cub20__uninitialized_fill7functorINS7_10device_ptrIlEElEEEEvT0_T1_:
.text._ZN3cub18CUB_300001_SM_10006detail8for_each13static_kernelINS2_12policy_hub_t12policy_500_tEmN6thrust24THRUST_300001_SM_1000_NS8cuda_cub20__uninitialized_fill7functorINS7_10device_ptrIlEElEEEEvT0_T1_:
        /* <DEDUP_REMOVED lines=11> */
[----:B------:R-:W1:Y:S01]  /*00b0*/  LDCU.64 UR6, c[0x0][0x388] ;  /* 0x00007100ff0677ac */ /* 0x000e620008000a00 */
[----:B------:R-:W2:Y:S01]  /*00c0*/  LDC.64 R4, c[0x0][0x390] ;  /* 0x0000e400ff047b82 */ /* 0x000ea20000000a00 */
[----:B0-----:R-:W-:-:S05]  /*00d0*/  IADD3 R0, P0, PT, R0, UR4, RZ ;  /* 0x0000000400007c10 */ /* 0x001fca000ff1e0ff */
[----:B------:R-:W-:Y:S01]  /*00e0*/  IMAD.X R3, RZ, RZ, UR5, P0 ;  /* 0x00000005ff037e24 */ /* 0x000fe200080e06ff */
[----:B-1----:R-:W-:-:S04]  /*00f0*/  LEA R2, P0, R0, UR6, 0x3 ;  /* 0x0000000600027c11 */ /* 0x002fc8000f8018ff */
[----:B------:R-:W-:-:S05]  /*0100*/  LEA.HI.X R3, R0, UR7, R3, 0x3, P0 ;  /* 0x0000000700037c11 */ /* 0x000fca00080f1c03 */
[----:B--2---:R-:W-:Y:S04]  /*0110*/  STG.E.64 desc[UR8][R2.64], R4 ;  /* 0x0000000402007986 */ /* 0x004fe8000c101b08 */
[----:B------:R-:W-:Y:S01]  /*0120*/  STG.E.64 desc[UR8][R2.64+0x800], R4 ;  /* 0x0008000402007986 */ /* 0x000fe2000c101b08 */
[----:B------:R-:W-:Y:S05]  /*0130*/  EXIT ;  /* 0x000000000000794d */ /* 0x000fea0003800000 */
.L_x_240:
[----:B------:R-:W0:Y:S01]  /*0140*/  S2R R0, SR_TID.X ;  /* 0x0000000000007919 */ /* 0x000e220000002100 */
[----:B------:R-:W-:Y:S01]  /*0150*/  IMAD.U32 R2, RZ, RZ, UR7 ;  /* 0x00000007ff027e24 */ /* 0x000fe2000f8e00ff */
[----:B------:R-:W1:Y:S01]  /*0160*/  LDCU.64 UR10, c[0x0][0x388] ;  /* 0x00007100ff0a77ac */ /* 0x000e620008000a00 */
[----:B------:R-:W-:Y:S01]  /*0170*/  IMAD.U32 R6, RZ, RZ, UR7 ;  /* 0x00000007ff067e24 */ /* 0x000fe2000f8e00ff */
[----:B0-----:R-:W-:-:S04]  /*0180*/  ISETP.LT.U32.AND P0, PT, R0, UR6, PT ;  /* 0x0000000600007c0c */ /* 0x001fc8000bf01070 */
[----:B------:R-:W-:Y:S01]  /*0190*/  ISETP.GT.U32.AND.EX P0, PT, R2, RZ, PT, P0 ;  /* 0x000000ff0200720c */ /* 0x000fe20003f04100 */
[C---:B------:R-:W-:Y:S01]  /*01a0*/  VIADD R2, R0.reuse, 0x100 ;  /* 0x0000010000027836 */ /* 0x040fe20000000000 */
[----:B------:R-:W-:-:S04]  /*01b0*/  IADD3 R0, P2, PT, R0, UR4, RZ ;  /* 0x0000000400007c10 */ /* 0x000fc8000ff5e0ff */
[----:B------:R-:W-:Y:S01]  /*01c0*/  ISETP.LT.U32.AND P1, PT, R2, UR6, PT ;  /* 0x0000000602007c0c */ /* 0x000fe2000bf21070 */
[----:B------:R-:W-:Y:S01]  /*01d0*/  IMAD.X R3, RZ, RZ, UR5, P2 ;  /* 0x00000005ff037e24 */ /* 0x000fe200090e06ff */
[----:B-1----:R-:W-:Y:S02]  /*01e0*/  LEA R2, P2, R0, UR10, 0x3 ;  /* 0x0000000a00027c11 */ /* 0x002fe4000f8418ff */
[----:B------:R-:W-:Y:S02]  /*01f0*/  ISETP.GT.U32.AND.EX P1, PT, R6, RZ, PT, P1 ;  /* 0x000000ff0600720c */ /* 0x000fe40003f24110 */
[----:B------:R-:W-:Y:S01]  /*0200*/  LEA.HI.X R3, R0, UR11, R3, 0x3, P2 ;  /* 0x0000000b00037c11 */ /* 0x000fe200090f1c03 */
[----:B------:R-:W0:Y:S04]  /*0210*/  @P0 LDC.64 R4, c[0x0][0x390] ;  /* 0x0000e400ff040b82 */ /* 0x000e280000000a00 */
[----:B0-----:R0:W-:Y:S06]  /*0220*/  @P0 STG.E.64 desc[UR8][R2.64], R4 ;  /* 0x0000000402000986 */ /* 0x0011ec000c101b08 */
[----:B------:R-:W-:Y:S05]  /*0230*/  @!P1 EXIT ;  /* 0x000000000000994d */ /* 0x000fea0003800000 */
[----:B0-----:R-:W0:Y:S02]  /*0240*/  LDC.64 R4, c[0x0][0x390] ;  /* 0x0000e400ff047b82 */ /* 0x001e240000000a00 */
[----:B0-----:R-:W-:Y:S01]  /*0250*/  STG.E.64 desc[UR8][R2.64+0x800], R4 ;  /* 0x0008000402007986 */ /* 0x001fe2000c101b08 */
[----:B------:R-:W-:Y:S05]  /*0260*/  EXIT ;  /* 0x000000000000794d */ /* 0x000fea0003800000 */
.L_x_241:
        /* <DEDUP_REMOVED lines=9> */
.L_x_256:


//--------------------- .text._ZN3cub18CUB_300001_SM_10006detail11EmptyKernelIvEEvv --------------------------
	.section	.text._ZN3cub18CUB_300001_SM_10006detail11EmptyKernelIvEEvv,"ax",@progbits
	.align	128
        .global         _ZN3cub18CUB_300001_SM_10006detail11EmptyKernelIvEEvv
        .type           _ZN3cub18CUB_300001_SM_10006detail11EmptyKernelIvEEvv,@function
        .size           _ZN3cub18CUB_300001_SM_10006detail11EmptyKernelIvEEvv,(.L_x_257 - _ZN3cub18CUB_300001_SM_10006detail11EmptyKernelIvEEvv)
        .other          _ZN3cub18CUB_300001_SM_10006detail11EmptyKernelIvEEvv,@"STO_CUDA_ENTRY STV_DEFAULT"
_ZN3cub18CUB_300001_SM_10006detail11EmptyKernelIvEEvv:
.text._ZN3cub18CUB_300001_SM_10006detail11EmptyKernelIvEEvv:
[----:B------:R-:W-:Y:S01]  /*0000*/  LDC R1, c[0x0][0x37c] ;  /* 0x0000df00ff017b82 */ /* 0x000fe20000000800 */
[----:B------:R-:W-:Y:S05]  /*0010*/  EXIT ;  /* 0x000000000000794d */ /* 0x000fea0003800000 */
.L_x_242:
        /* <DEDUP_REMOVED lines=14> */
.L_x_257:


//--------------------- .text._Z30inflate_binary_map_from_structIlhEvPK18UncoalescedIndicesIT_EiPT0_ --------------------------
	.section	.text._Z30inflate_binary_map_from_structIlhEvPK18UncoalescedIndicesIT_EiPT0_,"ax",@progbits
	.align	128
        .global         _Z30inflate_binary_map_from_structIlhEvPK18UncoalescedIndicesIT_EiPT0_
        .type           _Z30inflate_binary_map_from_structIlhEvPK18UncoalescedIndicesIT_EiPT0_,@function
        .size           _Z30inflate_binary_map_from_structIlhEvPK18UncoalescedIndicesIT_EiPT0_,(.L_x_258 - _Z30inflate_binary_map_from_structIlhEvPK18UncoalescedIndicesIT_EiPT0_)
        .other          _Z30inflate_binary_map_from_structIlhEvPK18UncoalescedIndicesIT_EiPT0_,@"STO_CUDA_ENTRY STV_DEFAULT"
_Z30inflate_binary_map_from_structIlhEvPK18UncoalescedIndicesIT_EiPT0_:
.text._Z30inflate_binary_map_from_structIlhEvPK18UncoalescedIndicesIT_EiPT0_:
[----:B------:R-:W-:Y:S01]  /*0000*/  LDC R1, c[0x0][0x37c] ;  /* 0x0000df00ff017b82 */ /* 0x000fe20000000800 */
[----:B------:R-:W0:Y:S07]  /*0010*/  S2R R0, SR_TID.X ;  /* 0x0000000000007919 */ /* 0x000e2e0000002100 */
[----:B------:R-:W0:Y:S01]  /*0020*/  S2UR UR4, SR_CTAID.X ;  /* 0x00000000000479c3 */ /* 0x000e220000002500 */
[----:B------:R-:W1:Y:S07]  /*0030*/  LDCU UR5, c[0x0][0x388] ;  /* 0x00007100ff0577ac */ /* 0x000e6e0008000800 */
[----:B------:R-:W0:Y:S02]  /*0040*/  LDC R9, c[0x0][0x360] ;  /* 0x0000d800ff097b82 */ /* 0x000e240000000800 */
[----:B0-----:R-:W-:-:S05]  /*0050*/  IMAD R0, R9, UR4, R0 ;  /* 0x0000000409007c24 */ /* 0x001fca000f8e0200 */
[----:B-1----:R-:W-:-:S13]  /*0060*/  ISETP.GE.AND P0, PT, R0, UR5, PT ;  /* 0x0000000500007c0c */ /* 0x002fda000bf06270 */
[----:B------:R-:W-:Y:S05]  /*0070*/  @P0 EXIT ;  /* 0x000000000000094d */ /* 0x000fea0003800000 */
[----:B------:R-:W0:Y:S01]  /*0080*/  LDC.64 R6, c[0x0][0x380] ;  /* 0x0000e000ff067b82 */ /* 0x000e220000000a00 */
[----:B------:R-:W1:Y:S01]  /*0090*/  LDCU UR4, c[0x0][0x370] ;  /* 0x00006e00ff0477ac */ /* 0x000e620008000800 */
[----:B------:R-:W2:Y:S01]  /*00a0*/  LDCU.64 UR6, c[0x0][0x358] ;  /* 0x00006b00ff0677ac */ /* 0x000ea20008000a00 */
[----:B------:R-:W3:Y:S01]  /*00b0*/  LDCU.64 UR8, c[0x0][0x390] ;  /* 0x00007200ff0877ac */ /* 0x000ee20008000a00 */
[----:B-1----:R-:W-:-:S07]  /*00c0*/  IMAD R9, R9, UR4, RZ ;  /* 0x0000000409097c24 */ /* 0x002fce000f8e02ff */
.L_x_243:
[----:B01----:R-:W-:-:S06]  /*00d0*/  IMAD.WIDE R2, R0, 0x28, R6 ;  /* 0x0000002800027825 */ /* 0x003fcc00078e0206 */
[----:B--2---:R-:W3:Y:S01]  /*00e0*/  LDG.E.64 R2, desc[UR6][R2.64] ;  /* 0x0000000602027981 */ /* 0x004ee2000c1e1b00 */
[----:B------:R-:W-:Y:S02]  /*00f0*/  IMAD.MOV.U32 R8, RZ, RZ, 0x1 ;  /* 0x00000001ff087424 */ /* 0x000fe400078e00ff */
[----:B------:R-:W-:Y:S01]  /*0100*/  IMAD.IADD R0, R9, 0x1, R0 ;  /* 0x0000000109007824 */ /* 0x000fe200078e0200 */
[----:B---3--:R-:W-:-:S04]  /*0110*/  IADD3 R4, P0, PT, R2, UR8, RZ ;  /* 0x0000000802047c10 */ /* 0x008fc8000ff1e0ff */
[----:B------:R-:W-:Y:S02]  /*0120*/  IADD3.X R5, PT, PT, R3, UR9, RZ, P0, !PT ;  /* 0x0000000903057c10 */ /* 0x000fe400087fe4ff */
[----:B------:R-:W-:Y:S02]  /*0130*/  PRMT R3, R8, 0x7610, R3 ;  /* 0x0000761008037816 */ /* 0x000fe40000000003 */
[----:B------:R-:W-:-:S03]  /*0140*/  ISETP.GE.AND P0, PT, R0, UR5, PT ;  /* 0x0000000500007c0c */ /* 0x000fc6000bf06270 */
[----:B------:R1:W-:Y:S10]  /*0150*/  STG.E.U8 desc[UR6][R4.64], R3 ;  /* 0x0000000304007986 */ /* 0x0003f4000c101106 */
[----:B------:R-:W-:Y:S05]  /*0160*/  @!P0 BRA `(.L_x_243) ;  /* 0xfffffffc00d88947 */ /* 0x000fea000383ffff */
[----:B------:R-:W-:Y:S05]  /*0170*/  EXIT ;  /* 0x000000000000794d */ /* 0x000fea0003800000 */
.L_x_244:
        /* <DEDUP_REMOVED lines=16> */
.L_x_258:


//--------------------- .text._Z18inflate_binary_mapIlhEvPKT_iPT0_ --------------------------
	.section	.text._Z18inflate_binary_mapIlhEvPKT_iPT0_,"ax",@progbits
	.align	128
        .global         _Z18inflate_binary_mapIlhEvPKT_iPT0_
        .type           _Z18inflate_binary_mapIlhEvPKT_iPT0_,@function
        .size           _Z18inflate_binary_mapIlhEvPKT_iPT0_,(.L_x_259 - _Z18inflate_binary_mapIlhEvPKT_iPT0_)
        .other          _Z18inflate_binary_mapIlhEvPKT_iPT0_,@"STO_CUDA_ENTRY STV_DEFAULT"
_Z18inflate_binary_mapIlhEvPKT_iPT0_:
.text._Z18inflate_binary_mapIlhEvPKT_iPT0_:
        /* <DEDUP_REMOVED lines=13> */
.L_x_245:
        /* <DEDUP_REMOVED lines=11> */
.L_x_246:
        /* <DEDUP_REMOVED lines=16> */
.L_x_259:


//--------------------- .nv.shared._ZN3cub18CUB_300001_SM_10006detail10radix_sort29DeviceRadixSortOnesweepKernelINS1_5radix10policy_hubIlNS0_8NullTypeEyE10Policy1000ELNS0_9SortOrderE0ElS6_yiiNS1_21identity_decomposer_tEEEvPT5_SC_PT3_PKSD_PT1_PKSH_PT2_PKSL_T4_iiT6_ --------------------------
	.section	.nv.shared._ZN3cub18CUB_300001_SM_10006detail10radix_sort29DeviceRadixSortOnesweepKernelINS1_5radix10policy_hubIlNS0_8NullTypeEyE10Policy1000ELNS0_9SortOrderE0ElS6_yiiNS1_21identity_decomposer_tEEEvPT5_SC_PT3_PKSD_PT1_PKSH_PT2_PKSL_T4_iiT6_,"aw",@nobits
	.sectionflags	@""
	.align	16
.nv.shared._ZN3cub18CUB_300001_SM_10006detail10radix_sort29DeviceRadixSortOnesweepKernelINS1_5radix10policy_hubIlNS0_8NullTypeEyE10Policy1000ELNS0_9SortOrderE0ElS6_yiiNS1_21identity_decomposer_tEEEvPT5_SC_PT3_PKSD_PT1_PKSH_PT2_PKSL_T4_iiT6_:
	.zero		49152


//--------------------- .nv.shared.reserved.0     --------------------------
	.section	.nv.shared.reserved.0,"aw",@nobits
	.weak		__nv_reservedSMEM_offset_0_alias
	.size		__nv_reservedSMEM_offset_0_alias, 0, 64
	.other		__nv_reservedSMEM_offset_0_alias,@"STO_CUDA_RESERVED_SHARED STV_DEFAULT"
__nv_reservedSMEM_offset_0_alias:
	.zero		0
	.zero		64


//--------------------- .nv.global                --------------------------
	.section	.nv.global,"aw",@nobits
.nv.global:
	.type		_ZN30_INTERNAL_a076e4b3_4_k_cu_main6thrust24THRUST_300001_SM_1000_NS12placeholders2_8E,@object
	.size		_ZN30_INTERNAL_a076e4b3_4_k_cu_main6thrust24THRUST_300001_SM_1000_NS12placeholders2_8E,(_ZN30_INTERNAL_a076e4b3_4_k_cu_main4cuda3std3__432_GLOBAL__N__a076e4b3_4_k_cu_main6ignoreE - _ZN30_INTERNAL_a076e4b3_4_k_cu_main6thrust24THRUST_300001_SM_1000_NS12placeholders2_8E)
_ZN30_INTERNAL_a076e4b3_4_k_cu_main6thrust24THRUST_300001_SM_1000_NS12placeholders2_8E:
	.zero		1
	.type		_ZN30_INTERNAL_a076e4b3_4_k_cu_main4cuda3std3__432_GLOBAL__N__a076e4b3_4_k_cu_main6ignoreE,@object
	.size		_ZN30_INTERNAL_a076e4b3_4_k_cu_main4cuda3std3__432_GLOBAL__N__a076e4b3_4_k_cu_main6ignoreE,(_ZN30_INTERNAL_a076e4b3_4_k_cu_main4cuda3std6ranges3__45__cpo4dataE - _ZN30_INTERNAL_a076e4b3_4_k_cu_main4cuda3std3__432_GLOBAL__N__a076e4b3_4_k_cu_main6ignoreE)
_ZN30_INTERNAL_a076e4b3_4_k_cu_main4cuda3std3__432_GLOBAL__N__a076e4b3_4_k_cu_main6ignoreE:
	.zero		1
	.type		_ZN30_INTERNAL_a076e4b3_4_k_cu_main4cuda3std6ranges3__45__cpo4dataE,@object
	.size		_ZN30_INTERNAL_a076e4b3_4_k_cu_main4cuda3std6ranges3__45__cpo4dataE,(_ZN30_INTERNAL_a076e4b3_4_k_cu_main6thrust24THRUST_300001_SM_1000_NS6system3cpp3parE - _ZN30_INTERNAL_a076e4b3_4_k_cu_main4cuda3std6ranges3__45__cpo4dataE)
_ZN30_INTERNAL_a076e4b3_4_k_cu_main4cuda3std6ranges3__45__cpo4dataE:
	.zero		1
	.type		_ZN30_INTERNAL_a076e4b3_4_k_cu_main6thrust24THRUST_300001_SM_1000_NS6system3cpp3parE,@object
	.size		_ZN30_INTERNAL_a076e4b3_4_k_cu_main6thrust24THRUST_300001_SM_1000_NS6system3cpp3parE,(_ZN30_INTERNAL_a076e4b3_4_k_cu_main4cuda3std3__45__cpo5beginE - _ZN30_INTERNAL_a076e4b3_4_k_cu_main6thrust24THRUST_300001_SM_1000_NS6system3cpp3parE)
_ZN30_INTERNAL_a076e4b3_4_k_cu_main6thrust24THRUST_300001_SM_1000_NS6system3cpp3parE:
	.zero		1
	.type		_ZN30_INTERNAL_a076e4b3_4_k_cu_main4cuda3std3__45__cpo5beginE,@object
	.size		_ZN30_INTERNAL_a076e4b3_4_k_cu_main4cuda3std3__45__cpo5beginE,(_ZN30_INTERNAL_a076e4b3_4_k_cu_main4cuda3std6ranges3__45__cpo5beginE - _ZN30_INTERNAL_a076e4b3_4_k_cu_main4cuda3std3__45__cpo5beginE)
_ZN30_INTERNAL_a076e4b3_4_k_cu_main4cuda3std3__45__cpo5beginE:
	.zero		1
	.type		_ZN30_INTERNAL_a076e4b3_4_k_cu_main4cuda3std6ranges3__45__cpo5beginE,@object
	.size		_ZN30_INTERNAL_a076e4b3_4_k_cu_main4cuda3std6ranges3__45__cpo5beginE,(_ZN30_INTERNAL_a076e4b3_4_k_cu_main6thrust24THRUST_300001_SM_1000_NS6deviceE - _ZN30_INTERNAL_a076e4b3_4_k_cu_main4cuda3std6ranges3__45__cpo5beginE)
_ZN30_INTERNAL_a076e4b3_4_k_cu_main4cuda3std6ranges3__45__cpo5beginE:
	.zero		1
	.type		_ZN30_INTERNAL_a076e4b3_4_k_cu_main6thrust24THRUST_300001_SM_1000_NS6deviceE,@object
	.size		_ZN30_INTERNAL_a076e4b3_4_k_cu_main6thrust24THRUST_300001_SM_1000_NS6deviceE,(_ZN30_INTERNAL_a076e4b3_4_k_cu_main4cuda3std3__47nulloptE - _ZN30_INTERNAL_a076e4b3_4_k_cu_main6thrust24THRUST_300001_SM_1000_NS6deviceE)
_ZN30_INTERNAL_a076e4b3_4_k_cu_main6thrust24THRUST_300001_SM_1000_NS6deviceE:
	.zero		1
	.type		_ZN30_INTERNAL_a076e4b3_4_k_cu_main4cuda3std3__47nulloptE,@object
	.size		_ZN30_INTERNAL_a076e4b3_4_k_cu_main4cuda3std3__47nulloptE,(_ZN30_INTERNAL_a076e4b3_4_k_cu_main4cuda3std6ranges3__45__cpo8distanceE - _ZN30_INTERNAL_a076e4b3_4_k_cu_main4cuda3std3__47nulloptE)
_ZN30_INTERNAL_a076e4b3_4_k_cu_main4cuda3std3__47nulloptE:
	.zero		1
	.type		_ZN30_INTERNAL_a076e4b3_4_k_cu_main4cuda3std6ranges3__45__cpo8distanceE,@object
	.size		_ZN30_INTERNAL_a076e4b3_4_k_cu_main4cuda3std6ranges3__45__cpo8distanceE,(_ZN30_INTERNAL_a076e4b3_4_k_cu_main6thrust24THRUST_300001_SM_1000_NS12placeholders2_4E - _ZN30_INTERNAL_a076e4b3_4_k_cu_main4cuda3std6ranges3__45__cpo8distanceE)
_ZN30_INTERNAL_a076e4b3_4_k_cu_main4cuda3std6ranges3__45__cpo8distanceE:
	.zero		1
	.type		_ZN30_INTERNAL_a076e4b3_4_k_cu_main6thrust24THRUST_300001_SM_1000_NS12placeholders2_4E,@object
	.size		_ZN30_INTERNAL_a076e4b3_4_k_cu_main6thrust24THRUST_300001_SM_1000_NS12placeholders2_4E,(_ZN30_INTERNAL_a076e4b3_4_k_cu_main4cuda3std3__45__cpo6rbeginE - _ZN30_INTERNAL_a076e4b3_4_k_cu_main6thrust24THRUST_300001_SM_1000_NS12placeholders2_4E)
_ZN30_INTERNAL_a076e4b3_4_k_cu_main6thrust24THRUST_300001_SM_1000_NS12placeholders2_4E:
	.zero		1
	.type		_ZN30_INTERNAL_a076e4b3_4_k_cu_main4cuda3std3__45__cpo6rbeginE,@object
	.size		_ZN30_INTERNAL_a076e4b3_4_k_cu_main4cuda3std3__45__cpo6rbeginE,(_ZN30_INTERNAL_a076e4b3_4_k_cu_main4cuda3std6ranges3__45__cpo7advanceE - _ZN30_INTERNAL_a076e4b3_4_k_cu_main4cuda3std3__45__cpo6rbeginE)
_ZN30_INTERNAL_a076e4b3_4_k_cu_main4cuda3std3__45__cpo6rbeginE:
	.zero		1
	.type		_ZN30_INTERNAL_a076e4b3_4_k_cu_main4cuda3std6ranges3__45__cpo7advanceE,@object
	.size		_ZN30_INTERNAL_a076e4b3_4_k_cu_main4cuda3std6ranges3__45__cpo7advanceE,(_ZN30_INTERNAL_a076e4b3_4_k_cu_main6thrust24THRUST_300001_SM_1000_NS12placeholders3_10E - _ZN30_INTERNAL_a076e4b3_4_k_cu_main4cuda3std6ranges3__45__cpo7advanceE)
_ZN30_INTERNAL_a076e4b3_4_k_cu_main4cuda3std6ranges3__45__cpo7advanceE:
	.zero		1
	.type		_ZN30_INTERNAL_a076e4b3_4_k_cu_main6thrust24THRUST_300001_SM_1000_NS12placeholders3_10E,@object
	.size		_ZN30_INTERNAL_a076e4b3_4_k_cu_main6thrust24THRUST_300001_SM_1000_NS12placeholders3_10E,(_ZN30_INTERNAL_a076e4b3_4_k_cu_main4cuda3std3__48in_placeE - _ZN30_INTERNAL_a076e4b3_4_k_cu_main6thrust24THRUST_300001_SM_1000_NS12placeholders3_10E)
_ZN30_INTERNAL_a076e4b3_4_k_cu_main6thrust24THRUST_300001_SM_1000_NS12placeholders3_10E:
	.zero		1
	.type		_ZN30_INTERNAL_a076e4b3_4_k_cu_main4cuda3std3__48in_placeE,@object
	.size		_ZN30_INTERNAL_a076e4b3_4_k_cu_main4cuda3std3__48in_placeE,(_ZN30_INTERNAL_a076e4b3_4_k_cu_main4cuda3std6ranges3__45__cpo4sizeE - _ZN30_INTERNAL_a076e4b3_4_k_cu_main4cuda3std3__48in_placeE)
_ZN30_INTERNAL_a076e4b3_4_k_cu_main4cuda3std3__48in_placeE:
	.zero		1
	.type		_ZN30_INTERNAL_a076e4b3_4_k_cu_main4cuda3std6ranges3__45__cpo4sizeE,@object
	.size		_ZN30_INTERNAL_a076e4b3_4_k_cu_main4cuda3std6ranges3__45__cpo4sizeE,(_ZN30_INTERNAL_a076e4b3_4_k_cu_main6thrust24THRUST_300001_SM_1000_NS12placeholders2_2E - _ZN30_INTERNAL_a076e4b3_4_k_cu_main4cuda3std6ranges3__45__cpo4sizeE)
_ZN30_INTERNAL_a076e4b3_4_k_cu_main4cuda3std6ranges3__45__cpo4sizeE:
	.zero		1
	.type		_ZN30_INTERNAL_a076e4b3_4_k_cu_main6thrust24THRUST_300001_SM_1000_NS12placeholders2_2E,@object
	.size		_ZN30_INTERNAL_a076e4b3_4_k_cu_main6thrust24THRUST_300001_SM_1000_NS12placeholders2_2E,(_ZN30_INTERNAL_a076e4b3_4_k_cu_main4cuda3std3__45__cpo6cbeginE - _ZN30_INTERNAL_a076e4b3_4_k_cu_main6thrust24THRUST_300001_SM_1000_NS12placeholders2_2E)
_ZN30_INTERNAL_a076e4b3_4_k_cu_main6thrust24THRUST_300001_SM_1000_NS12placeholders2_2E:
	.zero		1
	.type		_ZN30_INTERNAL_a076e4b3_4_k_cu_main4cuda3std3__45__cpo6cbeginE,@object
	.size		_ZN30_INTERNAL_a076e4b3_4_k_cu_main4cuda3std3__45__cpo6cbeginE,(_ZN30_INTERNAL_a076e4b3_4_k_cu_main4cuda3std6ranges3__45__cpo6cbeginE - _ZN30_INTERNAL_a076e4b3_4_k_cu_main4cuda3std3__45__cpo6cbeginE)
_ZN30_INTERNAL_a076e4b3_4_k_cu_main4cuda3std3__45__cpo6cbeginE:
	.zero		1
	.type		_ZN30_INTERNAL_a076e4b3_4_k_cu_main4cuda3std6ranges3__45__cpo6cbeginE,@object
	.size		_ZN30_INTERNAL_a076e4b3_4_k_cu_main4cuda3std6ranges3__45__cpo6cbeginE,(_ZN30_INTERNAL_a076e4b3_4_k_cu_main6thrust24THRUST_300001_SM_1000_NS12placeholders2_6E - _ZN30_INTERNAL_a076e4b3_4_k_cu_main4cuda3std6ranges3__45__cpo6cbeginE)
_ZN30_INTERNAL_a076e4b3_4_k_cu_main4cuda3std6ranges3__45__cpo6cbeginE:
	.zero		1
	.type		_ZN30_INTERNAL_a076e4b3_4_k_cu_main6thrust24THRUST_300001_SM_1000_NS12placeholders2_6E,@object
	.size		_ZN30_INTERNAL_a076e4b3_4_k_cu_main6thrust24THRUST_300001_SM_1000_NS12placeholders2_6E,(_ZN30_INTERNAL_a076e4b3_4_k_cu_main4cuda3std3__45__cpo7crbeginE - _ZN30_INTERNAL_a076e4b3_4_k_cu_main6thrust24THRUST_300001_SM_1000_NS12placeholders2_6E)
_ZN30_INTERNAL_a076e4b3_4_k_cu_main6thrust24THRUST_300001_SM_1000_NS12placeholders2_6E:
	.zero		1
	.type		_ZN30_INTERNAL_a076e4b3_4_k_cu_main4cuda3std3__45__cpo7crbeginE,@object
	.size		_ZN30_INTERNAL_a076e4b3_4_k_cu_main4cuda3std3__45__cpo7crbeginE,(_ZN30_INTERNAL_a076e4b3_4_k_cu_main4cuda3std6ranges3__45__cpo4nextE - _ZN30_INTERNAL_a076e4b3_4_k_cu_main4cuda3std3__45__cpo7crbeginE)
_ZN30_INTERNAL_a076e4b3_4_k_cu_main4cuda3std3__45__cpo7crbeginE:
	.zero		1
	.type		_ZN30_INTERNAL_a076e4b3_4_k_cu_main4cuda3std6ranges3__45__cpo4nextE,@object
	.size		_ZN30_INTERNAL_a076e4b3_4_k_cu_main4cuda3std6ranges3__45__cpo4nextE,(_ZN30_INTERNAL_a076e4b3_4_k_cu_main4cuda3std6ranges3__45__cpo4swapE - _ZN30_INTERNAL_a076e4b3_4_k_cu_main4cuda3std6ranges3__45__cpo4nextE)
_ZN30_INTERNAL_a076e4b3_4_k_cu_main4cuda3std6ranges3__45__cpo4nextE:
	.zero		1
	.type		_ZN30_INTERNAL_a076e4b3_4_k_cu_main4cuda3std6ranges3__45__cpo4swapE,@object
	.size		_ZN30_INTERNAL_a076e4b3_4_k_cu_main4cuda3std6ranges3__45__cpo4swapE,(_ZN30_INTERNAL_a076e4b3_4_k_cu_main6thrust24THRUST_300001_SM_1000_NS8cuda_cub10par_nosyncE - _ZN30_INTERNAL_a076e4b3_4_k_cu_main4cuda3std6ranges3__45__cpo4swapE)
_ZN30_INTERNAL_a076e4b3_4_k_cu_main4cuda3std6ranges3__45__cpo4swapE:
	.zero		1
	.type		_ZN30_INTERNAL_a076e4b3_4_k_cu_main6thrust24THRUST_300001_SM_1000_NS8cuda_cub10par_nosyncE,@object
	.size		_ZN30_INTERNAL_a076e4b3_4_k_cu_main6thrust24THRUST_300001_SM_1000_NS8cuda_cub10par_nosyncE,(_ZN30_INTERNAL_a076e4b3_4_k_cu_main6thrust24THRUST_300001_SM_1000_NS3seqE - _ZN30_INTERNAL_a076e4b3_4_k_cu_main6thrust24THRUST_300001_SM_1000_NS8cuda_cub10par_nosyncE)
_ZN30_INTERNAL_a076e4b3_4_k_cu_main6thrust24THRUST_300001_SM_1000_NS8cuda_cub10par_nosyncE:
	.zero		1
	.type		_ZN30_INTERNAL_a076e4b3_4_k_cu_main6thrust24THRUST_300001_SM_1000_NS3seqE,@object
	.size		_ZN30_INTERNAL_a076e4b3_4_k_cu_main6thrust24THRUST_300001_SM_1000_NS3seqE,(_ZN30_INTERNAL_a076e4b3_4_k_cu_main4cuda3std3__420unreachable_sentinelE - _ZN30_INTERNAL_a076e4b3_4_k_cu_main6thrust24THRUST_300001_SM_1000_NS3seqE)
_ZN30_INTERNAL_a076e4b3_4_k_cu_main6thrust24THRUST_300001_SM_1000_NS3seqE:
	.zero		1
	.type		_ZN30_INTERNAL_a076e4b3_4_k_cu_main4cuda3std3__420unreachable_sentinelE,@object
	.size		_ZN30_INTERNAL_a076e4b3_4_k_cu_main4cuda3std3__420unreachable_sentinelE,(_ZN30_INTERNAL_a076e4b3_4_k_cu_main4cuda3std6ranges3__45__cpo5ssizeE - _ZN30_INTERNAL_a076e4b3_4_k_cu_main4cuda3std3__420unreachable_sentinelE)
_ZN30_INTERNAL_a076e4b3_4_k_cu_main4cuda3std3__420unreachable_sentinelE:
	.zero		1
	.type		_ZN30_INTERNAL_a076e4b3_4_k_cu_main4cuda3std6ranges3__45__cpo5ssizeE,@object
	.size		_ZN30_INTERNAL_a076e4b3_4_k_cu_main4cuda3std6ranges3__45__cpo5ssizeE,(_ZN30_INTERNAL_a076e4b3_4_k_cu_main6thrust24THRUST_300001_SM_1000_NS12placeholders2_3E - _ZN30_INTERNAL_a076e4b3_4_k_cu_main4cuda3std6ranges3__45__cpo5ssizeE)
_ZN30_INTERNAL_a076e4b3_4_k_cu_main4cuda3std6ranges3__45__cpo5ssizeE:
	.zero		1
	.type		_ZN30_INTERNAL_a076e4b3_4_k_cu_main6thrust24THRUST_300001_SM_1000_NS12placeholders2_3E,@object
	.size		_ZN30_INTERNAL_a076e4b3_4_k_cu_main6thrust24THRUST_300001_SM_1000_NS12placeholders2_3E,(_ZN30_INTERNAL_a076e4b3_4_k_cu_main4cuda3std3__45__cpo4cendE - _ZN30_INTERNAL_a076e4b3_4_k_cu_main6thrust24THRUST_300001_SM_1000_NS12placeholders2_3E)
_ZN30_INTERNAL_a076e4b3_4_k_cu_main6thrust24THRUST_300001_SM_1000_NS12placeholders2_3E:
	.zero		1
	.type		_ZN30_INTERNAL_a076e4b3_4_k_cu_main4cuda3std3__45__cpo4cendE,@object
	.size		_ZN30_INTERNAL_a076e4b3_4_k_cu_main4cuda3std3__45__cpo4cendE,(_ZN30_INTERNAL_a076e4b3_4_k_cu_main4cuda3std6ranges3__45__cpo4cendE - _ZN30_INTERNAL_a076e4b3_4_k_cu_main4cuda3std3__45__cpo4cendE)
_ZN30_INTERNAL_a076e4b3_4_k_cu_main4cuda3std3__45__cpo4cendE:
	.zero		1
	.type		_ZN30_INTERNAL_a076e4b3_4_k_cu_main4cuda3std6ranges3__45__cpo4cendE,@object
	.size		_ZN30_INTERNAL_a076e4b3_4_k_cu_main4cuda3std6ranges3__45__cpo4cendE,(_ZN30_INTERNAL_a076e4b3_4_k_cu_main6thrust24THRUST_300001_SM_1000_NS12placeholders2_7E - _ZN30_INTERNAL_a076e4b3_4_k_cu_main4cuda3std6ranges3__45__cpo4cendE)
_ZN30_INTERNAL_a076e4b3_4_k_cu_main4cuda3std6ranges3__45__cpo4cendE:
	.zero		1
	.type		_ZN30_INTERNAL_a076e4b3_4_k_cu_main6thrust24THRUST_300001_SM_1000_NS12placeholders2_7E,@object
	.size		_ZN30_INTERNAL_a076e4b3_4_k_cu_main6thrust24THRUST_300001_SM_1000_NS12placeholders2_7E,(_ZN30_INTERNAL_a076e4b3_4_k_cu_main4cuda3std3__45__cpo5crendE - _ZN30_INTERNAL_a076e4b3_4_k_cu_main6thrust24THRUST_300001_SM_1000_NS12placeholders2_7E)
_ZN30_INTERNAL_a076e4b3_4_k_cu_main6thrust24THRUST_300001_SM_1000_NS12placeholders2_7E:
	.zero		1
	.type		_ZN30_INTERNAL_a076e4b3_4_k_cu_main4cuda3std3__45__cpo5crendE,@object
	.size		_ZN30_INTERNAL_a076e4b3_4_k_cu_main4cuda3std3__45__cpo5crendE,(_ZN30_INTERNAL_a076e4b3_4_k_cu_main4cuda3std6ranges3__45__cpo4prevE - _ZN30_INTERNAL_a076e4b3_4_k_cu_main4cuda3std3__45__cpo5crendE)
_ZN30_INTERNAL_a076e4b3_4_k_cu_main4cuda3std3__45__cpo5crendE:
	.zero		1
	.type		_ZN30_INTERNAL_a076e4b3_4_k_cu_main4cuda3std6ranges3__45__cpo4prevE,@object
	.size		_ZN30_INTERNAL_a076e4b3_4_k_cu_main4cuda3std6ranges3__45__cpo4prevE,(_ZN30_INTERNAL_a076e4b3_4_k_cu_main4cuda3std6ranges3__45__cpo9iter_moveE - _ZN30_INTERNAL_a076e4b3_4_k_cu_main4cuda3std6ranges3__45__cpo4prevE)
_ZN30_INTERNAL_a076e4b3_4_k_cu_main4cuda3std6ranges3__45__cpo4prevE:
	.zero		1
	.type		_ZN30_INTERNAL_a076e4b3_4_k_cu_main4cuda3std6ranges3__45__cpo9iter_moveE,@object
	.size		_ZN30_INTERNAL_a076e4b3_4_k_cu_main4cuda3std6ranges3__45__cpo9iter_moveE,(_ZN30_INTERNAL_a076e4b3_4_k_cu_main6thrust24THRUST_300001_SM_1000_NS6system6detail10sequential3seqE - _ZN30_INTERNAL_a076e4b3_4_k_cu_main4cuda3std6ranges3__45__cpo9iter_moveE)
_ZN30_INTERNAL_a076e4b3_4_k_cu_main4cuda3std6ranges3__45__cpo9iter_moveE:
	.zero		1
	.type		_ZN30_INTERNAL_a076e4b3_4_k_cu_main6thrust24THRUST_300001_SM_1000_NS6system6detail10sequential3seqE,@object
	.size		_ZN30_INTERNAL_a076e4b3_4_k_cu_main6thrust24THRUST_300001_SM_1000_NS6system6detail10sequential3seqE,(_ZN30_INTERNAL_a076e4b3_4_k_cu_main6thrust24THRUST_300001_SM_1000_NS12placeholders2_9E - _ZN30_INTERNAL_a076e4b3_4_k_cu_main6thrust24THRUST_300001_SM_1000_NS6system6detail10sequential3seqE)
_ZN30_INTERNAL_a076e4b3_4_k_cu_main6thrust24THRUST_300001_SM_1000_NS6system6detail10sequential3seqE:
	.zero		1
	.type		_ZN30_INTERNAL_a076e4b3_4_k_cu_main6thrust24THRUST_300001_SM_1000_NS12placeholders2_9E,@object
	.size		_ZN30_INTERNAL_a076e4b3_4_k_cu_main6thrust24THRUST_300001_SM_1000_NS12placeholders2_9E,(_ZN30_INTERNAL_a076e4b3_4_k_cu_main4cuda3std3__419piecewise_constructE - _ZN30_INTERNAL_a076e4b3_4_k_cu_main6thrust24THRUST_300001_SM_1000_NS12placeholders2_9E)
_ZN30_INTERNAL_a076e4b3_4_k_cu_main6thrust24THRUST_300001_SM_1000_NS12placeholders2_9E:
	.zero		1
	.type		_ZN30_INTERNAL_a076e4b3_4_k_cu_main4cuda3std3__419piecewise_constructE,@object
	.size		_ZN30_INTERNAL_a076e4b3_4_k_cu_main4cuda3std3__419piecewise_constructE,(_ZN30_INTERNAL_a076e4b3_4_k_cu_main4cuda3std6ranges3__45__cpo5cdataE - _ZN30_INTERNAL_a076e4b3_4_k_cu_main4cuda3std3__419piecewise_constructE)
_ZN30_INTERNAL_a076e4b3_4_k_cu_main4cuda3std3__419piecewise_constructE:
	.zero		1
	.type		_ZN30_INTERNAL_a076e4b3_4_k_cu_main4cuda3std6ranges3__45__cpo5cdataE,@object
	.size		_ZN30_INTERNAL_a076e4b3_4_k_cu_main4cuda3std6ranges3__45__cpo5cdataE,(_ZN30_INTERNAL_a076e4b3_4_k_cu_main6thrust24THRUST_300001_SM_1000_NS12placeholders2_1E - _ZN30_INTERNAL_a076e4b3_4_k_cu_main4cuda3std6ranges3__45__cpo5cdataE)
_ZN30_INTERNAL_a076e4b3_4_k_cu_main4cuda3std6ranges3__45__cpo5cdataE:
	.zero		1
	.type		_ZN30_INTERNAL_a076e4b3_4_k_cu_main6thrust24THRUST_300001_SM_1000_NS12placeholders2_1E,@object
	.size		_ZN30_INTERNAL_a076e4b3_4_k_cu_main6thrust24THRUST_300001_SM_1000_NS12placeholders2_1E,(_ZN30_INTERNAL_a076e4b3_4_k_cu_main4cuda3std3__45__cpo3endE - _ZN30_INTERNAL_a076e4b3_4_k_cu_main6thrust24THRUST_300001_SM_1000_NS12placeholders2_1E)
_ZN30_INTERNAL_a076e4b3_4_k_cu_main6thrust24THRUST_300001_SM_1000_NS12placeholders2_1E:
	.zero		1
	.type		_ZN30_INTERNAL_a076e4b3_4_k_cu_main4cuda3std3__45__cpo3endE,@object
	.size		_ZN30_INTERNAL_a076e4b3_4_k_cu_main4cuda3std3__45__cpo3endE,(_ZN30_INTERNAL_a076e4b3_4_k_cu_main4cuda3std6ranges3__45__cpo3endE - _ZN30_INTERNAL_a076e4b3_4_k_cu_main4cuda3std3__45__cpo3endE)
_ZN30_INTERNAL_a076e4b3_4_k_cu_main4cuda3std3__45__cpo3endE:
	.zero		1
	.type		_ZN30_INTERNAL_a076e4b3_4_k_cu_main4cuda3std6ranges3__45__cpo3endE,@object
	.size		_ZN30_INTERNAL_a076e4b3_4_k_cu_main4cuda3std6ranges3__45__cpo3endE,(_ZN30_INTERNAL_a076e4b3_4_k_cu_main6thrust24THRUST_300001_SM_1000_NS12placeholders2_5E - _ZN30_INTERNAL_a076e4b3_4_k_cu_main4cuda3std6ranges3__45__cpo3endE)
_ZN30_INTERNAL_a076e4b3_4_k_cu_main4cuda3std6ranges3__45__cpo3endE:
	.zero		1
	.type		_ZN30_INTERNAL_a076e4b3_4_k_cu_main6thrust24THRUST_300001_SM_1000_NS12placeholders2_5E,@object
	.size		_ZN30_INTERNAL_a076e4b3_4_k_cu_main6thrust24THRUST_300001_SM_1000_NS12placeholders2_5E,(_ZN30_INTERNAL_a076e4b3_4_k_cu_main4cuda3std3__45__cpo4rendE - _ZN30_INTERNAL_a076e4b3_4_k_cu_main6thrust24THRUST_300001_SM_1000_NS12placeholders2_5E)
_ZN30_INTERNAL_a076e4b3_4_k_cu_main6thrust24THRUST_300001_SM_1000_NS12placeholders2_5E:
	.zero		1
	.type		_ZN30_INTERNAL_a076e4b3_4_k_cu_main4cuda3std3__45__cpo4rendE,@object
	.size		_ZN30_INTERNAL_a076e4b3_4_k_cu_main4cuda3std3__45__cpo4rendE,(_ZN30_INTERNAL_a076e4b3_4_k_cu_main4cuda3std6ranges3__45__cpo9iter_swapE - _ZN30_INTERNAL_a076e4b3_4_k_cu_main4cuda3std3__45__cpo4rendE)
_ZN30_INTERNAL_a076e4b3_4_k_cu_main4cuda3std3__45__cpo4rendE:
	.zero		1
	.type		_ZN30_INTERNAL_a076e4b3_4_k_cu_main4cuda3std6ranges3__45__cpo9iter_swapE,@object
	.size		_ZN30_INTERNAL_a076e4b3_4_k_cu_main4cuda3std6ranges3__45__cpo9iter_swapE,(_ZN30_INTERNAL_a076e4b3_4_k_cu_main4cuda3std3__48unexpectE - _ZN30_INTERNAL_a076e4b3_4_k_cu_main4cuda3std6ranges3__45__cpo9iter_swapE)
_ZN30_INTERNAL_a076e4b3_4_k_cu_main4cuda3std6ranges3__45__cpo9iter_swapE:
	.zero		1
	.type		_ZN30_INTERNAL_a076e4b3_4_k_cu_main4cuda3std3__48unexpectE,@object
	.size		_ZN30_INTERNAL_a076e4b3_4_k_cu_main4cuda3std3__48unexpectE,(_ZN30_INTERNAL_a076e4b3_4_k_cu_main6thrust24THRUST_300001_SM_1000_NS8cuda_cub3parE - _ZN30_INTERNAL_a076e4b3_4_k_cu_main4cuda3std3__48unexpectE)
_ZN30_INTERNAL_a076e4b3_4_k_cu_main4cuda3std3__48unexpectE:
	.zero		1
	.type		_ZN30_INTERNAL_a076e4b3_4_k_cu_main6thrust24THRUST_300001_SM_1000_NS8cuda_cub3parE,@object
	.size		_ZN30_INTERNAL_a076e4b3_4_k_cu_main6thrust24THRUST_300001_SM_1000_NS8cuda_cub3parE,(.L_29 - _ZN30_INTERNAL_a076e4b3_4_k_cu_main6thrust24THRUST_300001_SM_1000_NS8cuda_cub3parE)
_ZN30_INTERNAL_a076e4b3_4_k_cu_main6thrust24THRUST_300001_SM_1000_NS8cuda_cub3parE:
	.zero		1
.L_29:


//--------------------- .nv.shared._ZN3cub18CUB_300001_SM_10006detail10radix_sort33DeviceRadixSortExclusiveSumKernelINS1_5radix10policy_hubIlNS0_8NullTypeEyE10Policy1000EyEEvPT0_ --------------------------
	.section	.nv.shared._ZN3cub18CUB_300001_SM_10006detail10radix_sort33DeviceRadixSortExclusiveSumKernelINS1_5radix10policy_hubIlNS0_8NullTypeEyE10Policy1000EyEEvPT0_,"aw",@nobits
	.sectionflags	@""
	.align	16
.nv.shared._ZN3cub18CUB_300001_SM_10006detail10radix_sort33DeviceRadixSortExclusiveSumKernelINS1_5radix10policy_hubIlNS0_8NullTypeEyE10Policy1000EyEEvPT0_:
	.zero		3360


//--------------------- .nv.shared._ZN3cub18CUB_300001_SM_10006detail10radix_sort30DeviceRadixSortHistogramKernelINS1_5radix10policy_hubIlNS0_8NullTypeEyE10Policy1000ELNS0_9SortOrderE0ElyNS1_21identity_decomposer_tEEEvPT2_PKT1_SB_iiT3_ --------------------------
	.section	.nv.shared._ZN3cub18CUB_300001_SM_10006detail10radix_sort30DeviceRadixSortHistogramKernelINS1_5radix10policy_hubIlNS0_8NullTypeEyE10Policy1000ELNS0_9SortOrderE0ElyNS1_21identity_decomposer_tEEEvPT2_PKT1_SB_iiT3_,"aw",@nobits
	.sectionflags	@""
	.align	4
.nv.shared._ZN3cub18CUB_300001_SM_10006detail10radix_sort30DeviceRadixSortHistogramKernelINS1_5radix10policy_hubIlNS0_8NullTypeEyE10Policy1000ELNS0_9SortOrderE0ElyNS1_21identity_decomposer_tEEEvPT2_PKT1_SB_iiT3_:
	.zero		9216


//--------------------- .nv.shared._ZN3cub18CUB_300001_SM_10006detail10radix_sort31DeviceRadixSortSingleTileKernelINS1_5radix10policy_hubIlNS0_8NullTypeEyE10Policy1000ELNS0_9SortOrderE0ElS6_yNS1_21identity_decomposer_tEEEvPKT1_PSB_PKT2_PSF_T3_iiT4_ --------------------------
	.section	.nv.shared._ZN3cub18CUB_300001_SM_10006detail10radix_sort31DeviceRadixSortSingleTileKernelINS1_5radix10policy_hubIlNS0_8NullTypeEyE10Policy1000ELNS0_9SortOrderE0ElS6_yNS1_21identity_decomposer_tEEEvPKT1_PSB_PKT2_PSF_T3_iiT4_,"aw",@nobits
	.sectionflags	@""
	.align	16
.nv.shared._ZN3cub18CUB_300001_SM_10006detail10radix_sort31DeviceRadixSortSingleTileKernelINS1_5radix10policy_hubIlNS0_8NullTypeEyE10Policy1000ELNS0_9SortOrderE0ElS6_yNS1_21identity_decomposer_tEEEvPKT1_PSB_PKT2_PSF_T3_iiT4_:
	.zero		34880


//--------------------- .nv.constant0._ZN3cub18CUB_300001_SM_10006detail10radix_sort29DeviceRadixSortOnesweepKernelINS1_5radix10policy_hubIlNS0_8NullTypeEyE10Policy1000ELNS0_9SortOrderE0ElS6_yiiNS1_21identity_decomposer_tEEEvPT5_SC_PT3_PKSD_PT1_PKSH_PT2_PKSL_T4_iiT6_ --------------------------
	.section	.nv.constant0._ZN3cub18CUB_300001_SM_10006detail10radix_sort29DeviceRadixSortOnesweepKernelINS1_5radix10policy_hubIlNS0_8NullTypeEyE10Policy1000ELNS0_9SortOrderE0ElS6_yiiNS1_21identity_decomposer_tEEEvPT5_SC_PT3_PKSD_PT1_PKSH_PT2_PKSL_T4_iiT6_,"a",@progbits
	.sectionflags	@""
	.align	4
.nv.constant0._ZN3cub18CUB_300001_SM_10006detail10radix_sort29DeviceRadixSortOnesweepKernelINS1_5radix10policy_hubIlNS0_8NullTypeEyE10Policy1000ELNS0_9SortOrderE0ElS6_yiiNS1_21identity_decomposer_tEEEvPT5_SC_PT3_PKSD_PT1_PKSH_PT2_PKSL_T4_iiT6_:
	.zero		973


//--------------------- .nv.constant0._ZN3cub18CUB_300001_SM_10006detail10radix_sort33DeviceRadixSortExclusiveSumKernelINS1_5radix10policy_hubIlNS0_8NullTypeEyE10Policy1000EyEEvPT0_ --------------------------
	.section	.nv.constant0._ZN3cub18CUB_300001_SM_10006detail10radix_sort33DeviceRadixSortExclusiveSumKernelINS1_5radix10policy_hubIlNS0_8NullTypeEyE10Policy1000EyEEvPT0_,"a",@progbits
	.sectionflags	@""
	.align	4
.nv.constant0._ZN3cub18CUB_300001_SM_10006detail10radix_sort33DeviceRadixSortExclusiveSumKernelINS1_5radix10policy_hubIlNS0_8NullTypeEyE10Policy1000EyEEvPT0_:
	.zero		904


//--------------------- .nv.constant0._ZN3cub18CUB_300001_SM_10006detail10radix_sort30DeviceRadixSortHistogramKernelINS1_5radix10policy_hubIlNS0_8NullTypeEyE10Policy1000ELNS0_9SortOrderE0ElyNS1_21identity_decomposer_tEEEvPT2_PKT1_SB_iiT3_ --------------------------
	.section	.nv.constant0._ZN3cub18CUB_300001_SM_10006detail10radix_sort30DeviceRadixSortHistogramKernelINS1_5radix10policy_hubIlNS0_8NullTypeEyE10Policy1000ELNS0_9SortOrderE0ElyNS1_21identity_decomposer_tEEEvPT2_PKT1_SB_iiT3_,"a",@progbits
	.sectionflags	@""
	.align	4
.nv.constant0._ZN3cub18CUB_300001_SM_10006detail10radix_sort30DeviceRadixSortHistogramKernelINS1_5radix10policy_hubIlNS0_8NullTypeEyE10Policy1000ELNS0_9SortOrderE0ElyNS1_21identity_decomposer_tEEEvPT2_PKT1_SB_iiT3_:
	.zero		929


//--------------------- .nv.constant0._ZN3cub18CUB_300001_SM_10006detail10radix_sort31DeviceRadixSortSingleTileKernelINS1_5radix10policy_hubIlNS0_8NullTypeEyE10Policy1000ELNS0_9SortOrderE0ElS6_yNS1_21identity_decomposer_tEEEvPKT1_PSB_PKT2_PSF_T3_iiT4_ --------------------------
	.section	.nv.constant0._ZN3cub18CUB_300001_SM_10006detail10radix_sort31DeviceRadixSortSingleTileKernelINS1_5radix10policy_hubIlNS0_8NullTypeEyE10Policy1000ELNS0_9SortOrderE0ElS6_yNS1_21identity_decomposer_tEEEvPKT1_PSB_PKT2_PSF_T3_iiT4_,"a",@progbits
	.sectionflags	@""
	.align	4
.nv.constant0._ZN3cub18CUB_300001_SM_10006detail10radix_sort31DeviceRadixSortSingleTileKernelINS1_5radix10policy_hubIlNS0_8NullTypeEyE10Policy1000ELNS0_9SortOrderE0ElS6_yNS1_21identity_decomposer_tEEEvPKT1_PSB_PKT2_PSF_T3_iiT4_:
	.zero		945


//--------------------- .nv.constant0._ZN3cub18CUB_300001_SM_10006detail9transform16transform_kernelINS2_10policy_hubILb1EN4cuda3std3__45tupleIJN6thrust24THRUST_300001_SM_1000_NS17constant_iteratorIhNSA_11use_defaultESC_EEEEEE10policy1000ElNS7_10__identityENSA_20permutation_iteratorINSA_6detail15normal_iteratorINSA_10device_ptrIhEEEENSK_INSL_IlEEEEEEJSD_EEEvT0_iT1_T2_DpNS2_10kernel_argIT3_EE --------------------------
	.section	.nv.constant0._ZN3cub18CUB_300001_SM_10006detail9transform16transform_kernelINS2_10policy_hubILb1EN4cuda3std3__45tupleIJN6thrust24THRUST_300001_SM_1000_NS17constant_iteratorIhNSA_11use_defaultESC_EEEEEE10policy1000ElNS7_10__identityENSA_20permutation_iteratorINSA_6detail15normal_iteratorINSA_10device_ptrIhEEEENSK_INSL_IlEEEEEEJSD_EEEvT0_iT1_T2_DpNS2_10kernel_argIT3_EE,"a",@progbits
	.sectionflags	@""
	.align	4
.nv.constant0._ZN3cub18CUB_300001_SM_10006detail9transform16transform_kernelINS2_10policy_hubILb1EN4cuda3std3__45tupleIJN6thrust24THRUST_300001_SM_1000_NS17constant_iteratorIhNSA_11use_defaultESC_EEEEEE10policy1000ElNS7_10__identityENSA_20permutation_iteratorINSA_6detail15normal_iteratorINSA_10device_ptrIhEEEENSK_INSL_IlEEEEEEJSD_EEEvT0_iT1_T2_DpNS2_10kernel_argIT3_EE:
	.zero		944


//--------------------- .nv.constant0._ZN3cub18CUB_300001_SM_10006detail9transform16transform_kernelINS2_10policy_hubILb1EN4cuda3std3__45tupleIJN6thrust24THRUST_300001_SM_1000_NS17constant_iteratorIhNSA_11use_defaultESC_EEEEEE10policy1000EiNS7_10__identityENSA_20permutation_iteratorINSA_6detail15normal_iteratorINSA_10device_ptrIhEEEENSK_INSL_IlEEEEEEJSD_EEEvT0_iT1_T2_DpNS2_10kernel_argIT3_EE --------------------------
	.section	.nv.constant0._ZN3cub18CUB_300001_SM_10006detail9transform16transform_kernelINS2_10policy_hubILb1EN4cuda3std3__45tupleIJN6thrust24THRUST_300001_SM_1000_NS17constant_iteratorIhNSA_11use_defaultESC_EEEEEE10policy1000EiNS7_10__identityENSA_20permutation_iteratorINSA_6detail15normal_iteratorINSA_10device_ptrIhEEEENSK_INSL_IlEEEEEEJSD_EEEvT0_iT1_T2_DpNS2_10kernel_argIT3_EE,"a",@progbits
	.sectionflags	@""
	.align	4
.nv.constant0._ZN3cub18CUB_300001_SM_10006detail9transform16transform_kernelINS2_10policy_hubILb1EN4cuda3std3__45tupleIJN6thrust24THRUST_300001_SM_1000_NS17constant_iteratorIhNSA_11use_defaultESC_EEEEEE10policy1000EiNS7_10__identityENSA_20permutation_iteratorINSA_6detail15normal_iteratorINSA_10device_ptrIhEEEENSK_INSL_IlEEEEEEJSD_EEEvT0_iT1_T2_DpNS2_10kernel_argIT3_EE:
	.zero		944


//--------------------- .nv.constant0._ZN3cub18CUB_300001_SM_10006detail8for_each13static_kernelINS2_12policy_hub_t12policy_500_tEmN6thrust24THRUST_300001_SM_1000_NS8cuda_cub20__uninitialized_fill7functorINS7_10device_ptrI18UncoalescedIndicesIlEEESD_EEEEvT0_T1_ --------------------------
	.section	.nv.constant0._ZN3cub18CUB_300001_SM_10006detail8for_each13static_kernelINS2_12policy_hub_t12policy_500_tEmN6thrust24THRUST_300001_SM_1000_NS8cuda_cub20__uninitialized_fill7functorINS7_10device_ptrI18UncoalescedIndicesIlEEESD_EEEEvT0_T1_,"a",@progbits
	.sectionflags	@""
	.align	4
.nv.constant0._ZN3cub18CUB_300001_SM_10006detail8for_each13static_kernelINS2_12policy_hub_t12policy_500_tEmN6thrust24THRUST_300001_SM_1000_NS8cuda_cub20__uninitialized_fill7functorINS7_10device_ptrI18UncoalescedIndicesIlEEESD_EEEEvT0_T1_:
	.zero		952


//--------------------- .nv.constant0._ZN3cub18CUB_300001_SM_10006detail8for_each13static_kernelINS2_12policy_hub_t12policy_500_tElN6thrust24THRUST_300001_SM_1000_NS8cuda_cub6__fill7functorINS7_6detail15normal_iteratorINS7_10device_ptrIhEEEEiEEEEvT0_T1_ --------------------------
	.section	.nv.constant0._ZN3cub18CUB_300001_SM_10006detail8for_each13static_kernelINS2_12policy_hub_t12policy_500_tElN6thrust24THRUST_300001_SM_1000_NS8cuda_cub6__fill7functorINS7_6detail15normal_iteratorINS7_10device_ptrIhEEEEiEEEEvT0_T1_,"a",@progbits
	.sectionflags	@""
	.align	4
.nv.constant0._ZN3cub18CUB_300001_SM_10006detail8for_each13static_kernelINS2_12policy_hub_t12policy_500_tElN6thrust24THRUST_300001_SM_1000_NS8cuda_cub6__fill7functorINS7_6detail15normal_iteratorINS7_10device_ptrIhEEEEiEEEEvT0_T1_:
	.zero		920


//--------------------- .nv.constant0._ZN3cub18CUB_300001_SM_10006detail8for_each13static_kernelINS2_12policy_hub_t12policy_500_tEmN6thrust24THRUST_300001_SM_1000_NS8cuda_cub20__uninitialized_fill7functorINS7_10device_ptrIhEEhEEEEvT0_T1_ --------------------------
	.section	.nv.constant0._ZN3cub18CUB_300001_SM_10006detail8for_each13static_kernelINS2_12policy_hub_t12policy_500_tEmN6thrust24THRUST_300001_SM_1000_NS8cuda_cub20__uninitialized_fill7functorINS7_10device_ptrIhEEhEEEEvT0_T1_,"a",@progbits
	.sectionflags	@""
	.align	4
.nv.constant0._ZN3cub18CUB_300001_SM_10006detail8for_each13static_kernelINS2_12policy_hub_t12policy_500_tEmN6thrust24THRUST_300001_SM_1000_NS8cuda_cub20__uninitialized_fill7functorINS7_10device_ptrIhEEhEEEEvT0_T1_:
	.zero		920


//--------------------- .nv.constant0._ZN3cub18CUB_300001_SM_10006detail8for_each13static_kernelINS2_12policy_hub_t12policy_500_tEmN6thrust24THRUST_300001_SM_1000_NS8cuda_cub20__uninitialized_fill7functorINS7_10device_ptrIlEElEEEEvT0_T1_ --------------------------
	.section	.nv.constant0._ZN3cub18CUB_300001_SM_10006detail8for_each13static_kernelINS2_12policy_hub_t12policy_500_tEmN6thrust24THRUST_300001_SM_1000_NS8cuda_cub20__uninitialized_fill7functorINS7_10device_ptrIlEElEEEEvT0_T1_,"a",@progbits
	.sectionflags	@""
	.align	4
.nv.constant0._ZN3cub18CUB_300001_SM_10006detail8for_each13static_kernelINS2_12policy_hub_t12policy_500_tEmN6thrust24THRUST_300001_SM_1000_NS8cuda_cub20__uninitialized_fill7functorINS7_10device_ptrIlEElEEEEvT0_T1_:
	.zero		920


//--------------------- .nv.constant0._ZN3cub18CUB_300001_SM_10006detail11EmptyKernelIvEEvv --------------------------
	.section	.nv.constant0._ZN3cub18CUB_300001_SM_10006detail11EmptyKernelIvEEvv,"a",@progbits
	.sectionflags	@""
	.align	4
.nv.constant0._ZN3cub18CUB_300001_SM_10006detail11EmptyKernelIvEEvv:
	.zero		896


//--------------------- .nv.constant0._Z30inflate_binary_map_from_structIlhEvPK18UncoalescedIndicesIT_EiPT0_ --------------------------
	.section	.nv.constant0._Z30inflate_binary_map_from_structIlhEvPK18UncoalescedIndicesIT_EiPT0_,"a",@progbits
	.sectionflags	@""
	.align	4
.nv.constant0._Z30inflate_binary_map_from_structIlhEvPK18UncoalescedIndicesIT_EiPT0_:
	.zero		920


//--------------------- .nv.constant0._Z18inflate_binary_mapIlhEvPKT_iPT0_ --------------------------
	.section	.nv.constant0._Z18inflate_binary_mapIlhEvPKT_iPT0_,"a",@progbits
	.sectionflags	@""
	.align	4
.nv.constant0._Z18inflate_binary_mapIlhEvPKT_iPT0_:
	.zero		920


//--------------------- SYMBOLS --------------------------

	.type		.nv.reservedSmem.offset0,@object
	.size		.nv.reservedSmem.offset0,0x4
	.type		.nv.reservedSmem.cap,@object
	.size		.nv.reservedSmem.cap,0x4
